def attn_fwd(
    Q,
    K,
    V,
    Out,
    Lse,
    sm_scale,
    stride_qz,
    stride_qh,
    stride_qm,
    stride_qk,
    stride_kz,
    stride_kh,
    stride_kn,
    stride_kk,
    stride_vz,
    stride_vh,
    stride_vn,
    stride_vk,
    stride_oz,
    stride_oh,
    stride_om,
    stride_ok,
    seqlen_q,
    seqlen_k,
    BLOCK_M: tl.constexpr,
    BLOCK_N: tl.constexpr,
    HEAD_DIM: tl.constexpr,
    CAUSAL: tl.constexpr,
):
    start_m = tl.program_id(0)
    off_hz = tl.program_id(1)
    q_off = off_hz * stride_qh
    k_off = off_hz * stride_kh
    v_off = off_hz * stride_vh
    offs_m = start_m * BLOCK_M + tl.arange(0, BLOCK_M)
    offs_d = tl.arange(0, HEAD_DIM)
    offs_n = tl.arange(0, BLOCK_N)
    q_ptrs = Q + q_off + offs_m[:, None] * stride_qm + offs_d[None, :] * stride_qk
    k_ptrs = K + k_off + offs_d[:, None] * stride_kk + offs_n[None, :] * stride_kn
    v_ptrs = V + v_off + offs_n[:, None] * stride_vn + offs_d[None, :] * stride_vk
    m_i = tl.full([BLOCK_M], float("-inf"), dtype=tl.float32)
    l_i = tl.zeros([BLOCK_M], dtype=tl.float32) + 1.0
    acc = tl.zeros([BLOCK_M, HEAD_DIM], dtype=tl.float32)
    q = tl.load(q_ptrs)
    acc, l_i, m_i = _attn_fwd_inner(
        acc,
        l_i,
        m_i,
        q,
        k_ptrs,
        v_ptrs,
        sm_scale,
        stride_kn,
        stride_vn,
        start_m,
        seqlen_k,
        BLOCK_M,
        BLOCK_N,
        HEAD_DIM,
        CAUSAL,
    )
    acc = acc / l_i[:, None]
    lse = m_i + tl.math.log2(l_i) / 1.4426950408889634
    o_ptrs = (
        Out
        + off_hz * stride_oh
        + offs_m[:, None] * stride_om
        + offs_d[None, :] * stride_ok
    )
    tl.store(o_ptrs, acc.to(Out.dtype.element_ty))
    tl.store(Lse + off_hz * seqlen_q + offs_m, lse)

# config = {"BLOCK_M": 256, "BLOCK_N": 64, "HEAD_DIM": 512, "arch": "sm_80", "causal": true, "dtype": "bf16", "num_stages": 4, "num_warps": 16}
# arch = sm_80


// ===== COMPILED SASS (sm_80) =====

	.target	sm_80

	.elftype	@"ET_EXEC"


//--------------------- .note.nv.tkinfo           --------------------------
	.section	.note.nv.tkinfo,"",@"SHT_NOTE"
	.sectionflags	@"SHF_NOTE_NV_TKINFO"
	.tkinfo
        /*0018*/ 	.word	0x00000002
        /*0030*/ 	.string	""
        /*0030*/ 	.string	"ptxas"
        /*0030*/ 	.string	"Cuda compilation tools, release 13.0, V13.0.88"
        /*0030*/ 	.string	"Build cuda_13.0.r13.0/compiler.36424714_0"
        /*0030*/ 	.string	"-v  -suppress-debug-info  -lineinfo  -arch sm_80 "



//--------------------- .note.nv.cuinfo           --------------------------
	.section	.note.nv.cuinfo,"",@"SHT_NOTE"
	.sectionflags	@"SHF_NOTE_NV_CUINFO"
        /*0018*/ 	.short	0x0002
        /*001a*/ 	.short	0x0050
        /*001c*/ 	.short	0x0082
	.zero		2


//--------------------- .nv.info                  --------------------------
	.section	.nv.info,"",@"SHT_CUDA_INFO"
	.align	4


	//----- nvinfo : EIATTR_REGCOUNT
	.align		4
        /*0000*/ 	.byte	0x04, 0x2f
        /*0002*/ 	.short	(.L_2 - .L_1)
	.align		4
.L_1:
        /*0004*/ 	.word	index@(attn_fwd)
        /*0008*/ 	.word	0x00000020


	//----- nvinfo : EIATTR_FRAME_SIZE
	.align		4
.L_2:
        /*000c*/ 	.byte	0x04, 0x11
        /*000e*/ 	.short	(.L_4 - .L_3)
	.align		4
.L_3:
        /*0010*/ 	.word	index@(attn_fwd)
        /*0014*/ 	.word	0x00003960


	//----- nvinfo : EIATTR_MIN_STACK_SIZE
	.align		4
.L_4:
        /*0018*/ 	.byte	0x04, 0x12
        /*001a*/ 	.short	(.L_6 - .L_5)
	.align		4
.L_5:
        /*001c*/ 	.word	index@(attn_fwd)
        /*0020*/ 	.word	0x00003960
.L_6:


//--------------------- .nv.info.attn_fwd         --------------------------
	.section	.nv.info.attn_fwd,"",@"SHT_CUDA_INFO"
	.sectionflags	@""
	.align	4


	//----- nvinfo : EIATTR_CUDA_API_VERSION
	.align		4
        /*0000*/ 	.byte	0x04, 0x37
        /*0002*/ 	.short	(.L_8 - .L_7)
.L_7:
        /*0004*/ 	.word	0x00000082


	//----- nvinfo : EIATTR_SW2861232_WAR
	.align		4
.L_8:
        /*0008*/ 	.byte	0x01, 0x35
	.zero		2


	//----- nvinfo : EIATTR_PARAM_CBANK
	.align		4
        /*000c*/ 	.byte	0x04, 0x0a
        /*000e*/ 	.short	(.L_10 - .L_9)
	.align		4
.L_9:
        /*0010*/ 	.word	index@(.nv.constant0.attn_fwd)
        /*0014*/ 	.short	0x0160
        /*0016*/ 	.short	0x0088


	//----- nvinfo : EIATTR_CBANK_PARAM_SIZE
	.align		4
.L_10:
        /*0018*/ 	.byte	0x03, 0x19
        /*001a*/ 	.short	0x0088


	//----- nvinfo : EIATTR_KPARAM_INFO
	.align		4
        /*001c*/ 	.byte	0x04, 0x17
        /*001e*/ 	.short	(.L_12 - .L_11)
.L_11:
        /*0020*/ 	.word	0x00000000
        /*0024*/ 	.short	0x0019
        /*0026*/ 	.short	0x0080
        /*0028*/ 	.byte	0x00, 0xf4, 0x21, 0x00


	//----- nvinfo : EIATTR_KPARAM_INFO
	.align		4
.L_12:
        /*002c*/ 	.byte	0x04, 0x17
        /*002e*/ 	.short	(.L_14 - .L_13)
.L_13:
        /*0030*/ 	.word	0x00000000
        /*0034*/ 	.short	0x0018
        /*0036*/ 	.short	0x0078
        /*0038*/ 	.byte	0x00, 0xf4, 0x21, 0x00


	//----- nvinfo : EIATTR_KPARAM_INFO
	.align		4
.L_14:
        /*003c*/ 	.byte	0x04, 0x17
        /*003e*/ 	.short	(.L_16 - .L_15)
.L_15:
        /*0040*/ 	.word	0x00000000
        /*0044*/ 	.short	0x0017
        /*0046*/ 	.short	0x0070
        /*0048*/ 	.byte	0x00, 0xf0, 0x11, 0x00


	//----- nvinfo : EIATTR_KPARAM_INFO
	.align		4
.L_16:
        /*004c*/ 	.byte	0x04, 0x17
        /*004e*/ 	.short	(.L_18 - .L_17)
.L_17:
        /*0050*/ 	.word	0x00000000
        /*0054*/ 	.short	0x0016
        /*0056*/ 	.short	0x006c
        /*0058*/ 	.byte	0x00, 0xf0, 0x11, 0x00


	//----- nvinfo : EIATTR_KPARAM_INFO
	.align		4
.L_18:
        /*005c*/ 	.byte	0x04, 0x17
        /*005e*/ 	.short	(.L_20 - .L_19)
.L_19:
        /*0060*/ 	.word	0x00000000
        /*0064*/ 	.short	0x0015
        /*0066*/ 	.short	0x0068
        /*0068*/ 	.byte	0x00, 0xf0, 0x11, 0x00


	//----- nvinfo : EIATTR_KPARAM_INFO
	.align		4
.L_20:
        /*006c*/ 	.byte	0x04, 0x17
        /*006e*/ 	.short	(.L_22 - .L_21)
.L_21:
        /*0070*/ 	.word	0x00000000
        /*0074*/ 	.short	0x0014
        /*0076*/ 	.short	0x0064
        /*0078*/ 	.byte	0x00, 0xf0, 0x11, 0x00


	//----- nvinfo : EIATTR_KPARAM_INFO
	.align		4
.L_22:
        /*007c*/ 	.byte	0x04, 0x17
        /*007e*/ 	.short	(.L_24 - .L_23)
.L_23:
        /*0080*/ 	.word	0x00000000
        /*0084*/ 	.short	0x0013
        /*0086*/ 	.short	0x0060
        /*0088*/ 	.byte	0x00, 0xf0, 0x11, 0x00


	//----- nvinfo : EIATTR_KPARAM_INFO
	.align		4
.L_24:
        /*008c*/ 	.byte	0x04, 0x17
        /*008e*/ 	.short	(.L_26 - .L_25)
.L_25:
        /*0090*/ 	.word	0x00000000
        /*0094*/ 	.short	0x0012
        /*0096*/ 	.short	0x005c
        /*0098*/ 	.byte	0x00, 0xf0, 0x11, 0x00


	//----- nvinfo : EIATTR_KPARAM_INFO
	.align		4
.L_26:
        /*009c*/ 	.byte	0x04, 0x17
        /*009e*/ 	.short	(.L_28 - .L_27)
.L_27:
        /*00a0*/ 	.word	0x00000000
        /*00a4*/ 	.short	0x0011
        /*00a6*/ 	.short	0x0058
        /*00a8*/ 	.byte	0x00, 0xf0, 0x11, 0x00


	//----- nvinfo : EIATTR_KPARAM_INFO
	.align		4
.L_28:
        /*00ac*/ 	.byte	0x04, 0x17
        /*00ae*/ 	.short	(.L_30 - .L_29)
.L_29:
        /*00b0*/ 	.word	0x00000000
        /*00b4*/ 	.short	0x0010
        /*00b6*/ 	.short	0x0054
        /*00b8*/ 	.byte	0x00, 0xf0, 0x11, 0x00


	//----- nvinfo : EIATTR_KPARAM_INFO
	.align		4
.L_30:
        /*00bc*/ 	.byte	0x04, 0x17
        /*00be*/ 	.short	(.L_32 - .L_31)
.L_31:
        /*00c0*/ 	.word	0x00000000
        /*00c4*/ 	.short	0x000f
        /*00c6*/ 	.short	0x0050
        /*00c8*/ 	.byte	0x00, 0xf0, 0x11, 0x00


	//----- nvinfo : EIATTR_KPARAM_INFO
	.align		4
.L_32:
        /*00cc*/ 	.byte	0x04, 0x17
        /*00ce*/ 	.short	(.L_34 - .L_33)
.L_33:
        /*00d0*/ 	.word	0x00000000
        /*00d4*/ 	.short	0x000e
        /*00d6*/ 	.short	0x004c
        /*00d8*/ 	.byte	0x00, 0xf0, 0x11, 0x00


	//----- nvinfo : EIATTR_KPARAM_INFO
	.align		4
.L_34:
        /*00dc*/ 	.byte	0x04, 0x17
        /*00de*/ 	.short	(.L_36 - .L_35)
.L_35:
        /*00e0*/ 	.word	0x00000000
        /*00e4*/ 	.short	0x000d
        /*00e6*/ 	.short	0x0048
        /*00e8*/ 	.byte	0x00, 0xf0, 0x11, 0x00


	//----- nvinfo : EIATTR_KPARAM_INFO
	.align		4
.L_36:
        /*00ec*/ 	.byte	0x04, 0x17
        /*00ee*/ 	.short	(.L_38 - .L_37)
.L_37:
        /*00f0*/ 	.word	0x00000000
        /*00f4*/ 	.short	0x000c
        /*00f6*/ 	.short	0x0044
        /*00f8*/ 	.byte	0x00, 0xf0, 0x11, 0x00


	//----- nvinfo : EIATTR_KPARAM_INFO
	.align		4
.L_38:
        /*00fc*/ 	.byte	0x04, 0x17
        /*00fe*/ 	.short	(.L_40 - .L_39)
.L_39:
        /*0100*/ 	.word	0x00000000
        /*0104*/ 	.short	0x000b
        /*0106*/ 	.short	0x0040
        /*0108*/ 	.byte	0x00, 0xf0, 0x11, 0x00


	//----- nvinfo : EIATTR_KPARAM_INFO
	.align		4
.L_40:
        /*010c*/ 	.byte	0x04, 0x17
        /*010e*/ 	.short	(.L_42 - .L_41)
.L_41:
        /*0110*/ 	.word	0x00000000
        /*0114*/ 	.short	0x000a
        /*0116*/ 	.short	0x003c
        /*0118*/ 	.byte	0x00, 0xf0, 0x11, 0x00


	//----- nvinfo : EIATTR_KPARAM_INFO
	.align		4
.L_42:
        /*011c*/ 	.byte	0x04, 0x17
        /*011e*/ 	.short	(.L_44 - .L_43)
.L_43:
        /*0120*/ 	.word	0x00000000
        /*0124*/ 	.short	0x0009
        /*0126*/ 	.short	0x0038
        /*0128*/ 	.byte	0x00, 0xf0, 0x11, 0x00


	//----- nvinfo : EIATTR_KPARAM_INFO
	.align		4
.L_44:
        /*012c*/ 	.byte	0x04, 0x17
        /*012e*/ 	.short	(.L_46 - .L_45)
.L_45:
        /*0130*/ 	.word	0x00000000
        /*0134*/ 	.short	0x0008
        /*0136*/ 	.short	0x0034
        /*0138*/ 	.byte	0x00, 0xf0, 0x11, 0x00


	//----- nvinfo : EIATTR_KPARAM_INFO
	.align		4
.L_46:
        /*013c*/ 	.byte	0x04, 0x17
        /*013e*/ 	.short	(.L_48 - .L_47)
.L_47:
        /*0140*/ 	.word	0x00000000
        /*0144*/ 	.short	0x0007
        /*0146*/ 	.short	0x0030
        /*0148*/ 	.byte	0x00, 0xf0, 0x11, 0x00


	//----- nvinfo : EIATTR_KPARAM_INFO
	.align		4
.L_48:
        /*014c*/ 	.byte	0x04, 0x17
        /*014e*/ 	.short	(.L_50 - .L_49)
.L_49:
        /*0150*/ 	.word	0x00000000
        /*0154*/ 	.short	0x0006
        /*0156*/ 	.short	0x002c
        /*0158*/ 	.byte	0x00, 0xf0, 0x11, 0x00


	//----- nvinfo : EIATTR_KPARAM_INFO
	.align		4
.L_50:
        /*015c*/ 	.byte	0x04, 0x17
        /*015e*/ 	.short	(.L_52 - .L_51)
.L_51:
        /*0160*/ 	.word	0x00000000
        /*0164*/ 	.short	0x0005
        /*0166*/ 	.short	0x0028
        /*0168*/ 	.byte	0x00, 0xf0, 0x11, 0x00


	//----- nvinfo : EIATTR_KPARAM_INFO
	.align		4
.L_52:
        /*016c*/ 	.byte	0x04, 0x17
        /*016e*/ 	.short	(.L_54 - .L_53)
.L_53:
        /*0170*/ 	.word	0x00000000
        /*0174*/ 	.short	0x0004
        /*0176*/ 	.short	0x0020
        /*0178*/ 	.byte	0x00, 0xf4, 0x21, 0x00


	//----- nvinfo : EIATTR_KPARAM_INFO
	.align		4
.L_54:
        /*017c*/ 	.byte	0x04, 0x17
        /*017e*/ 	.short	(.L_56 - .L_55)
.L_55:
        /*0180*/ 	.word	0x00000000
        /*0184*/ 	.short	0x0003
        /*0186*/ 	.short	0x0018
        /*0188*/ 	.byte	0x00, 0xf4, 0x21, 0x00


	//----- nvinfo : EIATTR_KPARAM_INFO
	.align		4
.L_56:
        /*018c*/ 	.byte	0x04, 0x17
        /*018e*/ 	.short	(.L_58 - .L_57)
.L_57:
        /*0190*/ 	.word	0x00000000
        /*0194*/ 	.short	0x0002
        /*0196*/ 	.short	0x0010
        /*0198*/ 	.byte	0x00, 0xf4, 0x21, 0x00


	//----- nvinfo : EIATTR_KPARAM_INFO
	.align		4
.L_58:
        /*019c*/ 	.byte	0x04, 0x17
        /*019e*/ 	.short	(.L_60 - .L_59)
.L_59:
        /*01a0*/ 	.word	0x00000000
        /*01a4*/ 	.short	0x0001
        /*01a6*/ 	.short	0x0008
        /*01a8*/ 	.byte	0x00, 0xf4, 0x21, 0x00


	//----- nvinfo : EIATTR_KPARAM_INFO
	.align		4
.L_60:
        /*01ac*/ 	.byte	0x04, 0x17
        /*01ae*/ 	.short	(.L_62 - .L_61)
.L_61:
        /*01b0*/ 	.word	0x00000000
        /*01b4*/ 	.short	0x0000
        /*01b6*/ 	.short	0x0000
        /*01b8*/ 	.byte	0x00, 0xf4, 0x21, 0x00


	//----- nvinfo : EIATTR_MAXREG_COUNT
	.align		4
.L_62:
        /*01bc*/ 	.byte	0x03, 0x1b
        /*01be*/ 	.short	0x0080


	//----- nvinfo : EIATTR_NUM_BARRIERS
	.align		4
        /*01c0*/ 	.byte	0x02, 0x4c
        /*01c2*/ 	.byte	0x01
	.zero		1


	//----- nvinfo : EIATTR_ANNOTATIONS
	.align		4
        /*01c4*/ 	.byte	0x04, 0x55
        /*01c6*/ 	.short	(.L_64 - .L_63)


	//   ....[0]....
.L_63:
        /*01c8*/ 	.word	0x00000001
        /*01cc*/ 	.byte	0x50, 0x01, 0x00, 0x00, 0x01, 0x00, 0x00, 0x00, 0xa0, 0x02, 0x00, 0x00, 0x01, 0x00, 0x00, 0x00
        /* <DEDUP_REMOVED lines=2324> */
        /*931c*/ 	.byte	0xb0, 0x01, 0x02, 0x00


	//----- nvinfo : EIATTR_MERCURY_ISA_VERSION
	.align		4
.L_64:
        /*9320*/ 	.byte	0x03, 0x5f
        /*9322*/ 	.short	0x0000


	//----- nvinfo : EIATTR_COOP_GROUP_MASK_REGIDS
	.align		4
        /*9324*/ 	.byte	0x04, 0x29
        /*9326*/ 	.short	(.L_66 - .L_65)


	//   ....[0]....
.L_65:
        /*9328*/ 	.word	0xffffffff


	//   ....[1]....
        /*932c*/ 	.word	0xffffffff


	//   ....[2]....
        /*9330*/ 	.word	0xffffffff


	//   ....[3]....
        /*9334*/ 	.word	0xffffffff


	//   ....[4]....
        /*9338*/ 	.word	0xffffffff


	//   ....[5]....
        /*933c*/ 	.word	0xffffffff


	//   ....[6]....
        /*9340*/ 	.word	0xffffffff


	//   ....[7]....
        /*9344*/ 	.word	0xffffffff


	//   ....[8]....
        /*9348*/ 	.word	0xffffffff


	//   ....[9]....
        /*934c*/ 	.word	0xffffffff


	//   ....[10]....
        /*9350*/ 	.word	0xffffffff


	//   ....[11]....
        /*9354*/ 	.word	0xffffffff


	//   ....[12]....
        /*9358*/ 	.word	0xffffffff


	//   ....[13]....
        /*935c*/ 	.word	0xffffffff


	//   ....[14]....
        /*9360*/ 	.word	0xffffffff


	//   ....[15]....
        /*9364*/ 	.word	0xffffffff


	//   ....[16]....
        /*9368*/ 	.word	0xffffffff


	//   ....[17]....
        /*936c*/ 	.word	0xffffffff


	//   ....[18]....
        /*9370*/ 	.word	0xffffffff


	//   ....[19]....
        /*9374*/ 	.word	0xffffffff


	//   ....[20]....
        /*9378*/ 	.word	0xffffffff


	//   ....[21]....
        /*937c*/ 	.word	0xffffffff


	//   ....[22]....
        /*9380*/ 	.word	0xffffffff


	//   ....[23]....
        /*9384*/ 	.word	0xffffffff


	//   ....[24]....
        /*9388*/ 	.word	0xffffffff


	//   ....[25]....
        /*938c*/ 	.word	0xffffffff


	//   ....[26]....
        /*9390*/ 	.word	0xffffffff


	//   ....[27]....
        /*9394*/ 	.word	0xffffffff


	//   ....[28]....
        /*9398*/ 	.word	0xffffffff


	//   ....[29]....
        /*939c*/ 	.word	0xffffffff


	//   ....[30]....
        /*93a0*/ 	.word	0xffffffff


	//   ....[31]....
        /*93a4*/ 	.word	0xffffffff


	//   ....[32]....
        /*93a8*/ 	.word	0xffffffff


	//   ....[33]....
        /*93ac*/ 	.word	0xffffffff


	//   ....[34]....
        /*93b0*/ 	.word	0xffffffff


	//   ....[35]....
        /*93b4*/ 	.word	0xffffffff


	//   ....[36]....
        /*93b8*/ 	.word	0xffffffff


	//   ....[37]....
        /*93bc*/ 	.word	0xffffffff


	//   ....[38]....
        /*93c0*/ 	.word	0xffffffff


	//   ....[39]....
        /*93c4*/ 	.word	0xffffffff


	//   ....[40]....
        /*93c8*/ 	.word	0xffffffff


	//   ....[41]....
        /*93cc*/ 	.word	0xffffffff


	//   ....[42]....
        /*93d0*/ 	.word	0xffffffff


	//   ....[43]....
        /*93d4*/ 	.word	0xffffffff


	//   ....[44]....
        /*93d8*/ 	.word	0xffffffff


	//   ....[45]....
        /*93dc*/ 	.word	0xffffffff


	//   ....[46]....
        /*93e0*/ 	.word	0xffffffff


	//   ....[47]....
        /*93e4*/ 	.word	0xffffffff


	//   ....[48]....
        /*93e8*/ 	.word	0xffffffff


	//   ....[49]....
        /*93ec*/ 	.word	0xffffffff


	//   ....[50]....
        /*93f0*/ 	.word	0xffffffff


	//   ....[51]....
        /*93f4*/ 	.word	0xffffffff


	//   ....[52]....
        /*93f8*/ 	.word	0xffffffff


	//   ....[53]....
        /*93fc*/ 	.word	0xffffffff


	//   ....[54]....
        /*9400*/ 	.word	0xffffffff


	//   ....[55]....
        /*9404*/ 	.word	0xffffffff


	//   ....[56]....
        /*9408*/ 	.word	0xffffffff


	//   ....[57]....
        /*940c*/ 	.word	0xffffffff


	//   ....[58]....
        /*9410*/ 	.word	0xffffffff


	//   ....[59]....
        /*9414*/ 	.word	0xffffffff


	//   ....[60]....
        /*9418*/ 	.word	0xffffffff


	//   ....[61]....
        /*941c*/ 	.word	0xffffffff


	//   ....[62]....
        /*9420*/ 	.word	0xffffffff


	//   ....[63]....
        /*9424*/ 	.word	0xffffffff


	//   ....[64]....
        /*9428*/ 	.word	0xffffffff


	//   ....[65]....
        /*942c*/ 	.word	0xffffffff


	//   ....[66]....
        /*9430*/ 	.word	0xffffffff


	//   ....[67]....
        /*9434*/ 	.word	0xffffffff


	//   ....[68]....
        /*9438*/ 	.word	0xffffffff


	//   ....[69]....
        /*943c*/ 	.word	0xffffffff


	//   ....[70]....
        /*9440*/ 	.word	0xffffffff


	//   ....[71]....
        /*9444*/ 	.word	0xffffffff


	//   ....[72]....
        /*9448*/ 	.word	0xffffffff


	//   ....[73]....
        /*944c*/ 	.word	0xffffffff


	//   ....[74]....
        /*9450*/ 	.word	0xffffffff


	//   ....[75]....
        /*9454*/ 	.word	0xffffffff


	//   ....[76]....
        /*9458*/ 	.word	0xffffffff


	//   ....[77]....
        /*945c*/ 	.word	0xffffffff


	//   ....[78]....
        /*9460*/ 	.word	0xffffffff


	//   ....[79]....
        /*9464*/ 	.word	0xffffffff


	//   ....[80]....
        /*9468*/ 	.word	0xffffffff


	//   ....[81]....
        /*946c*/ 	.word	0xffffffff


	//   ....[82]....
        /*9470*/ 	.word	0xffffffff


	//   ....[83]....
        /*9474*/ 	.word	0xffffffff


	//   ....[84]....
        /*9478*/ 	.word	0xffffffff


	//   ....[85]....
        /*947c*/ 	.word	0xffffffff


	//   ....[86]....
        /*9480*/ 	.word	0xffffffff


	//   ....[87]....
        /*9484*/ 	.word	0xffffffff


	//   ....[88]....
        /*9488*/ 	.word	0xffffffff


	//   ....[89]....
        /*948c*/ 	.word	0xffffffff


	//   ....[90]....
        /*9490*/ 	.word	0xffffffff


	//   ....[91]....
        /*9494*/ 	.word	0xffffffff


	//   ....[92]....
        /*9498*/ 	.word	0xffffffff


	//   ....[93]....
        /*949c*/ 	.word	0xffffffff


	//   ....[94]....
        /*94a0*/ 	.word	0xffffffff


	//   ....[95]....
        /*94a4*/ 	.word	0xffffffff


	//   ....[96]....
        /*94a8*/ 	.word	0xffffffff


	//   ....[97]....
        /*94ac*/ 	.word	0xffffffff


	//   ....[98]....
        /*94b0*/ 	.word	0xffffffff


	//   ....[99]....
        /*94b4*/ 	.word	0xffffffff


	//   ....[100]....
        /*94b8*/ 	.word	0xffffffff


	//   ....[101]....
        /*94bc*/ 	.word	0xffffffff


	//   ....[102]....
        /*94c0*/ 	.word	0xffffffff


	//   ....[103]....
        /*94c4*/ 	.word	0xffffffff


	//   ....[104]....
        /*94c8*/ 	.word	0xffffffff


	//   ....[105]....
        /*94cc*/ 	.word	0xffffffff


	//   ....[106]....
        /*94d0*/ 	.word	0xffffffff


	//   ....[107]....
        /*94d4*/ 	.word	0xffffffff


	//   ....[108]....
        /*94d8*/ 	.word	0xffffffff


	//   ....[109]....
        /*94dc*/ 	.word	0xffffffff


	//   ....[110]....
        /*94e0*/ 	.word	0xffffffff


	//   ....[111]....
        /*94e4*/ 	.word	0xffffffff


	//   ....[112]....
        /*94e8*/ 	.word	0xffffffff


	//   ....[113]....
        /*94ec*/ 	.word	0xffffffff


	//   ....[114]....
        /*94f0*/ 	.word	0xffffffff


	//   ....[115]....
        /*94f4*/ 	.word	0xffffffff


	//   ....[116]....
        /*94f8*/ 	.word	0xffffffff


	//   ....[117]....
        /*94fc*/ 	.word	0xffffffff


	//   ....[118]....
        /*9500*/ 	.word	0xffffffff


	//   ....[119]....
        /*9504*/ 	.word	0xffffffff


	//   ....[120]....
        /*9508*/ 	.word	0xffffffff


	//   ....[121]....
        /*950c*/ 	.word	0xffffffff


	//   ....[122]....
        /*9510*/ 	.word	0xffffffff


	//   ....[123]....
        /*9514*/ 	.word	0xffffffff


	//   ....[124]....
        /*9518*/ 	.word	0xffffffff


	//   ....[125]....
        /*951c*/ 	.word	0xffffffff


	//   ....[126]....
        /*9520*/ 	.word	0xffffffff


	//   ....[127]....
        /*9524*/ 	.word	0xffffffff


	//   ....[128]....
        /*9528*/ 	.word	0xffffffff


	//   ....[129]....
        /*952c*/ 	.word	0xffffffff


	//   ....[130]....
        /*9530*/ 	.word	0xffffffff


	//   ....[131]....
        /*9534*/ 	.word	0xffffffff


	//   ....[132]....
        /*9538*/ 	.word	0xffffffff


	//   ....[133]....
        /*953c*/ 	.word	0xffffffff


	//   ....[134]....
        /*9540*/ 	.word	0xffffffff


	//   ....[135]....
        /*9544*/ 	.word	0xffffffff


	//   ....[136]....
        /*9548*/ 	.word	0xffffffff


	//   ....[137]....
        /*954c*/ 	.word	0xffffffff


	//   ....[138]....
        /*9550*/ 	.word	0xffffffff


	//   ....[139]....
        /*9554*/ 	.word	0xffffffff


	//   ....[140]....
        /*9558*/ 	.word	0xffffffff


	//   ....[141]....
        /*955c*/ 	.word	0xffffffff


	//   ....[142]....
        /*9560*/ 	.word	0xffffffff


	//   ....[143]....
        /*9564*/ 	.word	0xffffffff


	//   ....[144]....
        /*9568*/ 	.word	0xffffffff


	//   ....[145]....
        /*956c*/ 	.word	0xffffffff


	//   ....[146]....
        /*9570*/ 	.word	0xffffffff


	//   ....[147]....
        /*9574*/ 	.word	0xffffffff


	//   ....[148]....
        /*9578*/ 	.word	0xffffffff


	//   ....[149]....
        /*957c*/ 	.word	0xffffffff


	//   ....[150]....
        /*9580*/ 	.word	0xffffffff


	//   ....[151]....
        /*9584*/ 	.word	0xffffffff


	//----- nvinfo : EIATTR_COOP_GROUP_INSTR_OFFSETS
	.align		4
.L_66:
        /*9588*/ 	.byte	0x04, 0x28
        /*958a*/ 	.short	(.L_68 - .L_67)


	//   ....[0]....
.L_67:
        /*958c*/ 	.word	0x0002e0c0


	//   ....[1]....
        /*9590*/ 	.word	0x0002e0d0


	//   ....[2]....
        /*9594*/ 	.word	0x0002e0e0


	//   ....[3]....
        /*9598*/ 	.word	0x0002e130


	//   ....[4]....
        /*959c*/ 	.word	0x0002e140


	//   ....[5]....
        /*95a0*/ 	.word	0x0002e160


	//   ....[6]....
        /*95a4*/ 	.word	0x0002e170


	//   ....[7]....
        /*95a8*/ 	.word	0x0002e260


	//   ....[8]....
        /*95ac*/ 	.word	0x0002e290


	//   ....[9]....
        /*95b0*/ 	.word	0x0002e2a0


	//   ....[10]....
        /*95b4*/ 	.word	0x0002e2b0


	//   ....[11]....
        /*95b8*/ 	.word	0x0002e2c0


	//   ....[12]....
        /*95bc*/ 	.word	0x0002e2d0


	//   ....[13]....
        /*95c0*/ 	.word	0x0002e2e0


	//   ....[14]....
        /*95c4*/ 	.word	0x0002e300


	//   ....[15]....
        /*95c8*/ 	.word	0x0002e340


	//   ....[16]....
        /*95cc*/ 	.word	0x0002e360


	//   ....[17]....
        /*95d0*/ 	.word	0x0002e370


	//   ....[18]....
        /*95d4*/ 	.word	0x0002e380


	//   ....[19]....
        /*95d8*/ 	.word	0x0002e4d0


	//   ....[20]....
        /*95dc*/ 	.word	0x0002e730


	//   ....[21]....
        /*95e0*/ 	.word	0x0002e7b0


	//   ....[22]....
        /*95e4*/ 	.word	0x0002e7c0


	//   ....[23]....
        /*95e8*/ 	.word	0x0002e7d0


	//   ....[24]....
        /*95ec*/ 	.word	0x0002e7e0


	//   ....[25]....
        /*95f0*/ 	.word	0x0002eca0


	//   ....[26]....
        /*95f4*/ 	.word	0x0002ecf0


	//   ....[27]....
        /*95f8*/ 	.word	0x0002ed20


	//   ....[28]....
        /*95fc*/ 	.word	0x0002ed40


	//   ....[29]....
        /*9600*/ 	.word	0x0002ed70


	//   ....[30]....
        /*9604*/ 	.word	0x0002eda0


	//   ....[31]....
        /*9608*/ 	.word	0x0002edc0


	//   ....[32]....
        /*960c*/ 	.word	0x0002ee10


	//   ....[33]....
        /*9610*/ 	.word	0x0002ee50


	//   ....[34]....
        /*9614*/ 	.word	0x0002ee70


	//   ....[35]....
        /*9618*/ 	.word	0x0002eea0


	//   ....[36]....
        /*961c*/ 	.word	0x0002eed0


	//   ....[37]....
        /*9620*/ 	.word	0x0002eee0


	//   ....[38]....
        /*9624*/ 	.word	0x0002eef0


	//   ....[39]....
        /*9628*/ 	.word	0x0002ef00


	//   ....[40]....
        /*962c*/ 	.word	0x0002ef10


	//   ....[41]....
        /*9630*/ 	.word	0x0002ef20


	//   ....[42]....
        /*9634*/ 	.word	0x0002ef30


	//   ....[43]....
        /*9638*/ 	.word	0x0002ef50


	//   ....[44]....
        /*963c*/ 	.word	0x0002f0d0


	//   ....[45]....
        /*9640*/ 	.word	0x0002f150


	//   ....[46]....
        /*9644*/ 	.word	0x0002f160


	//   ....[47]....
        /*9648*/ 	.word	0x0002f1a0


	//   ....[48]....
        /*964c*/ 	.word	0x0002f1b0


	//   ....[49]....
        /*9650*/ 	.word	0x0002f1c0


	//   ....[50]....
        /*9654*/ 	.word	0x0002f200


	//   ....[51]....
        /*9658*/ 	.word	0x0002f220


	//   ....[52]....
        /*965c*/ 	.word	0x0002f240


	//   ....[53]....
        /*9660*/ 	.word	0x0002f250


	//   ....[54]....
        /*9664*/ 	.word	0x0002f2f0


	//   ....[55]....
        /*9668*/ 	.word	0x0002f4c0


	//   ....[56]....
        /*966c*/ 	.word	0x0002f4d0


	//   ....[57]....
        /*9670*/ 	.word	0x0002f4e0


	//   ....[58]....
        /*9674*/ 	.word	0x0002f4f0


	//   ....[59]....
        /*9678*/ 	.word	0x0002f500


	//   ....[60]....
        /*967c*/ 	.word	0x0002f510


	//   ....[61]....
        /*9680*/ 	.word	0x0002f520


	//   ....[62]....
        /*9684*/ 	.word	0x0002f530


	//   ....[63]....
        /*9688*/ 	.word	0x0002f540


	//   ....[64]....
        /*968c*/ 	.word	0x0002fae0


	//   ....[65]....
        /*9690*/ 	.word	0x0002fb00


	//   ....[66]....
        /*9694*/ 	.word	0x0002fb20


	//   ....[67]....
        /*9698*/ 	.word	0x0002fb80


	//   ....[68]....
        /*969c*/ 	.word	0x0002fb90


	//   ....[69]....
        /*96a0*/ 	.word	0x0002fba0


	//   ....[70]....
        /*96a4*/ 	.word	0x0002fbe0


	//   ....[71]....
        /*96a8*/ 	.word	0x0002fbf0


	//   ....[72]....
        /*96ac*/ 	.word	0x0002fc00


	//   ....[73]....
        /*96b0*/ 	.word	0x0002fc40


	//   ....[74]....
        /*96b4*/ 	.word	0x0002fc50


	//   ....[75]....
        /*96b8*/ 	.word	0x0002fc60


	//   ....[76]....
        /*96bc*/ 	.word	0x0002ffd0


	//   ....[77]....
        /*96c0*/ 	.word	0x00030070


	//   ....[78]....
        /*96c4*/ 	.word	0x000300b0


	//   ....[79]....
        /*96c8*/ 	.word	0x000300c0


	//   ....[80]....
        /*96cc*/ 	.word	0x00030a90


	//   ....[81]....
        /*96d0*/ 	.word	0x00030b50


	//   ....[82]....
        /*96d4*/ 	.word	0x00030b60


	//   ....[83]....
        /*96d8*/ 	.word	0x00030d20


	//   ....[84]....
        /*96dc*/ 	.word	0x00030d40


	//   ....[85]....
        /*96e0*/ 	.word	0x00031020


	//   ....[86]....
        /*96e4*/ 	.word	0x000310d0


	//   ....[87]....
        /*96e8*/ 	.word	0x00031210


	//   ....[88]....
        /*96ec*/ 	.word	0x00031220


	//   ....[89]....
        /*96f0*/ 	.word	0x00031230


	//   ....[90]....
        /*96f4*/ 	.word	0x00031240


	//   ....[91]....
        /*96f8*/ 	.word	0x00031260


	//   ....[92]....
        /*96fc*/ 	.word	0x00031320


	//   ....[93]....
        /*9700*/ 	.word	0x00031330


	//   ....[94]....
        /*9704*/ 	.word	0x00031500


	//   ....[95]....
        /*9708*/ 	.word	0x00031510


	//   ....[96]....
        /*970c*/ 	.word	0x00031520


	//   ....[97]....
        /*9710*/ 	.word	0x00031530


	//   ....[98]....
        /*9714*/ 	.word	0x00031580


	//   ....[99]....
        /*9718*/ 	.word	0x00031690


	//   ....[100]....
        /*971c*/ 	.word	0x000316a0


	//   ....[101]....
        /*9720*/ 	.word	0x000318d0


	//   ....[102]....
        /*9724*/ 	.word	0x00031ac0


	//   ....[103]....
        /*9728*/ 	.word	0x00031c80


	//   ....[104]....
        /*972c*/ 	.word	0x00031c90


	//   ....[105]....
        /*9730*/ 	.word	0x00031ec0


	//   ....[106]....
        /*9734*/ 	.word	0x00031f30


	//   ....[107]....
        /*9738*/ 	.word	0x00031fd0


	//   ....[108]....
        /*973c*/ 	.word	0x00032240


	//   ....[109]....
        /*9740*/ 	.word	0x000322f0


	//   ....[110]....
        /*9744*/ 	.word	0x00032590


	//   ....[111]....
        /*9748*/ 	.word	0x000325c0


	//   ....[112]....
        /*974c*/ 	.word	0x00032790


	//   ....[113]....
        /*9750*/ 	.word	0x000327a0


	//   ....[114]....
        /*9754*/ 	.word	0x00032810


	//   ....[115]....
        /*9758*/ 	.word	0x00032820


	//   ....[116]....
        /*975c*/ 	.word	0x00032990


	//   ....[117]....
        /*9760*/ 	.word	0x000329a0


	//   ....[118]....
        /*9764*/ 	.word	0x000329b0


	//   ....[119]....
        /*9768*/ 	.word	0x00032a90


	//   ....[120]....
        /*976c*/ 	.word	0x00032b10


	//   ....[121]....
        /*9770*/ 	.word	0x00032b40


	//   ....[122]....
        /*9774*/ 	.word	0x00032c00


	//   ....[123]....
        /*9778*/ 	.word	0x00032c20


	//   ....[124]....
        /*977c*/ 	.word	0x00032c30


	//   ....[125]....
        /*9780*/ 	.word	0x00032c50


	//   ....[126]....
        /*9784*/ 	.word	0x00032c60


	//   ....[127]....
        /*9788*/ 	.word	0x00032cd0


	//   ....[128]....
        /*978c*/ 	.word	0x00032ce0


	//   ....[129]....
        /*9790*/ 	.word	0x00032d00


	//   ....[130]....
        /*9794*/ 	.word	0x00032d40


	//   ....[131]....
        /*9798*/ 	.word	0x00032d70


	//   ....[132]....
        /*979c*/ 	.word	0x00032d80


	//   ....[133]....
        /*97a0*/ 	.word	0x00032e20


	//   ....[134]....
        /*97a4*/ 	.word	0x00032e50


	//   ....[135]....
        /*97a8*/ 	.word	0x00032e60


	//   ....[136]....
        /*97ac*/ 	.word	0x00032e70


	//   ....[137]....
        /*97b0*/ 	.word	0x00032e80


	//   ....[138]....
        /*97b4*/ 	.word	0x00032e90


	//   ....[139]....
        /*97b8*/ 	.word	0x00032ea0


	//   ....[140]....
        /*97bc*/ 	.word	0x00033070


	//   ....[141]....
        /*97c0*/ 	.word	0x00033090


	//   ....[142]....
        /*97c4*/ 	.word	0x000330b0


	//   ....[143]....
        /*97c8*/ 	.word	0x00033110


	//   ....[144]....
        /*97cc*/ 	.word	0x00033120


	//   ....[145]....
        /*97d0*/ 	.word	0x00033130


	//   ....[146]....
        /*97d4*/ 	.word	0x00033170


	//   ....[147]....
        /*97d8*/ 	.word	0x00033180


	//   ....[148]....
        /*97dc*/ 	.word	0x00033190


	//   ....[149]....
        /*97e0*/ 	.word	0x000331d0


	//   ....[150]....
        /*97e4*/ 	.word	0x000331e0


	//   ....[151]....
        /*97e8*/ 	.word	0x000331f0


	//----- nvinfo : EIATTR_EXIT_INSTR_OFFSETS
	.align		4
.L_68:
        /*97ec*/ 	.byte	0x04, 0x1c
        /*97ee*/ 	.short	(.L_70 - .L_69)


	//   ....[0]....
.L_69:
        /*97f0*/ 	.word	0x0005ebe0


	//   ....[1]....
        /*97f4*/ 	.word	0x0005ecd0


	//----- nvinfo : EIATTR_REQNTID
	.align		4
.L_70:
        /*97f8*/ 	.byte	0x04, 0x10
        /*97fa*/ 	.short	(.L_72 - .L_71)
.L_71:
        /*97fc*/ 	.word	0x00000200
        /*9800*/ 	.word	0x00000001
        /*9804*/ 	.word	0x00000001
.L_72:


//--------------------- .nv.callgraph             --------------------------
	.section	.nv.callgraph,"",@"SHT_CUDA_CALLGRAPH"
	.align	4
	.sectionentsize	8
	.align		4
        /*0000*/ 	.word	0x00000000
	.align		4
        /*0004*/ 	.word	0xffffffff
	.align		4
        /*0008*/ 	.word	0x00000000
	.align		4
        /*000c*/ 	.word	0xfffffffe
	.align		4
        /*0010*/ 	.word	0x00000000
	.align		4
        /*0014*/ 	.word	0xfffffffd
	.align		4
        /*0018*/ 	.word	0x00000000
	.align		4
        /*001c*/ 	.word	0xfffffffc


//--------------------- .nv.rel.action            --------------------------
	.section	.nv.rel.action,"",@"SHT_CUDA_RELOCINFO"
	.align	8
	.sectionentsize	8
        /*0000*/ 	.byte	0x73, 0x00, 0x00, 0x00, 0x00, 0x00, 0x00, 0x00, 0x00, 0x00, 0x00, 0x11, 0x25, 0x00, 0x05, 0x36


//--------------------- .nv.constant4             --------------------------
	.section	.nv.constant4,"a",@progbits
	.align	8
	.align		8
.nv.constant4:
        /*0000*/ 	.dword	_$_str


//--------------------- .nv.constant0.attn_fwd    --------------------------
	.section	.nv.constant0.attn_fwd,"a",@progbits
	.sectionflags	@""
	.align	4
.nv.constant0.attn_fwd:
	.zero		488


//--------------------- .text.attn_fwd            --------------------------
	.section	.text.attn_fwd,"ax",@progbits
	.sectioninfo	@"SHI_REGISTERS=32"
	.align	128
        .global         attn_fwd
        .type           attn_fwd,@function
        .size           attn_fwd,(.L_x_3 - attn_fwd)
        .other          attn_fwd,@"STO_CUDA_ENTRY STV_DEFAULT"
attn_fwd:
.text.attn_fwd:
[----:B------:R-:W-:-:S04]  /*0000*/  IMAD.MOV.U32 R1, RZ, RZ, c[0x0][0x28] ;  /* 0x00000a00ff017624 */ /* 0x000fc800078e00ff */
[----:B------:R-:W0:Y:S01]  /*0010*/  S2R R12, SR_TID.X ;  /* 0x00000000000c7919 */ /* 0x000e220000002100 */
[----:B------:R-:W-:Y:S01]  /*0020*/  IADD3 R1, R1, -0x3960, RZ ;  /* 0xffffc6a001017810 */ /* 0x000fe20007ffe0ff */
[----:B------:R-:W-:Y:S02]  /*0030*/  ULDC.64 UR6, c[0x0][0x118] ;  /* 0x0000460000067ab9 */ /* 0x000fe40000000a00 */
[----:B------:R-:W1:Y:S01]  /*0040*/  S2R R14, SR_CTAID.X ;  /* 0x00000000000e7919 */ /* 0x000e620000002500 */
[----:B0-----:R-:W-:-:S04]  /*0050*/  SHF.R.U32.HI R0, RZ, 0x8, R12 ;  /* 0x00000008ff007819 */ /* 0x001fc8000001160c */
[----:B------:R-:W-:Y:S01]  /*0060*/  SGXT.U32 R2, R0, 0x1 ;  /* 0x000000010002781a */ /* 0x000fe20000000000 */
[----:B------:R-:W-:Y:S01]  /*0070*/  IMAD.MOV.U32 R0, RZ, RZ, c[0x0][0x198] ;  /* 0x00006600ff007624 */ /* 0x000fe200078e00ff */
[C---:B-1----:R-:W-:Y:S02]  /*0080*/  PRMT R14, R12.reuse, 0x6540, R14 ;  /* 0x000065400c0e7816 */ /* 0x042fe4000000000e */
[----:B------:R-:W-:Y:S01]  /*0090*/  LOP3.LUT R12, R12, 0xff, RZ, 0xc0, !PT ;  /* 0x000000ff0c0c7812 */ /* 0x000fe200078ec0ff */
[----:B------:R-:W-:Y:S02]  /*00a0*/  IMAD R11, R2, c[0x0][0x198], RZ ;  /* 0x00006600020b7a24 */ /* 0x000fe400078e02ff */
[----:B------:R-:W-:Y:S02]  /*00b0*/  IMAD R27, R14, c[0x0][0x194], RZ ;  /* 0x000065000e1b7a24 */ /* 0x000fe400078e02ff */
[----:B------:R-:W-:Y:S01]  /*00c0*/  IMAD.SHL.U32 R12, R12, 0x2, RZ ;  /* 0x000000020c0c7824 */ /* 0x000fe200078e00ff */
[----:B------:R-:W-:Y:S01]  /*00d0*/  LEA R13, R0, R11, 0x1 ;  /* 0x0000000b000d7211 */ /* 0x000fe200078e08ff */
[----:B------:R-:W-:-:S02]  /*00e0*/  IMAD.SHL.U32 R26, R27, 0x2, RZ ;  /* 0x000000021b1a7824 */ /* 0x000fc400078e00ff */
[----:B------:R-:W-:-:S04]  /*00f0*/  IMAD.HI R27, R27, 0x2, RZ ;  /* 0x000000021b1b7827 */ /* 0x000fc800078e02ff */
[----:B------:R-:W-:-:S04]  /*0100*/  IMAD R15, R0, 0x2, R13 ;  /* 0x00000002000f7824 */ /* 0x000fc800078e020d */
[----:B------:R-:W-:-:S05]  /*0110*/  IMAD R23, R0, 0x2, R15 ;  /* 0x0000000200177824 */ /* 0x000fca00078e020f */
[----:B------:R-:W-:-:S05]  /*0120*/  LEA R29, R0, R23, 0x1 ;  /* 0x00000017001d7211 */ /* 0x000fca00078e08ff */
[----:B------:R-:W-:-:S04]  /*0130*/  IMAD R21, R0, 0x2, R29 ;  /* 0x0000000200157824 */ /* 0x000fc800078e021d */
[----:B------:R-:W-:Y:S01]  /*0140*/  IMAD R19, R0, 0x2, R21 ;  /* 0x0000000200137824 */ /* 0x000fe200078e0215 */
[----:B------:R0:W-:Y:S04]  /*0150*/  STL [R1+0x10c0], R21 ;  /* 0x0010c01501007387 */ /* 0x0001e80000100800 */
[----:B------:R-:W1:Y:S01]  /*0160*/  S2R R0, SR_CTAID.Y ;  /* 0x0000000000007919 */ /* 0x000e620000002600 */
[----:B0-----:R-:W-:-:S05]  /*0170*/  MOV R21, c[0x0][0x198] ;  /* 0x0000660000157a02 */ /* 0x001fca0000000f00 */
[----:B------:R-:W-:-:S04]  /*0180*/  IMAD R17, R21, 0x2, R19 ;  /* 0x0000000215117824 */ /* 0x000fc800078e0213 */
[----:B------:R-:W-:-:S05]  /*0190*/  IMAD R16, R21, 0x2, R17 ;  /* 0x0000000215107824 */ /* 0x000fca00078e0211 */
[----:B------:R-:W-:Y:S01]  /*01a0*/  LEA R18, R21, R16, 0x1 ;  /* 0x0000001015127211 */ /* 0x000fe200078e08ff */
[----:B-1----:R-:W-:-:S04]  /*01b0*/  IMAD R0, R0, c[0x0][0x190], RZ ;  /* 0x0000640000007a24 */ /* 0x002fc800078e02ff */
[----:B------:R-:W-:-:S04]  /*01c0*/  IMAD R20, R21, 0x2, R18 ;  /* 0x0000000215147824 */ /* 0x000fc800078e0212 */
[----:B------:R-:W-:-:S05]  /*01d0*/  IMAD R24, R21, 0x2, R20 ;  /* 0x0000000215187824 */ /* 0x000fca00078e0214 */
[----:B------:R-:W-:-:S05]  /*01e0*/  LEA R22, R21, R24, 0x1 ;  /* 0x0000001815167211 */ /* 0x000fca00078e08ff */
        /* <DEDUP_REMOVED lines=11> */
[----:B------:R0:W-:Y:S02]  /*02a0*/  STL [R1], R10 ;  /* 0x0000000a01007387 */ /* 0x0001e40000100800 */
[----:B0-----:R-:W-:-:S05]  /*02b0*/  LEA R10, R21, R10, 0x1 ;  /* 0x0000000a150a7211 */ /* 0x001fca00078e08ff */
[----:B------:R0:W-:Y:S02]  /*02c0*/  STL [R1+0x8], R10 ;  /* 0x0000080a01007387 */ /* 0x0001e40000100800 */
[----:B0-----:R-:W-:-:S05]  /*02d0*/  IMAD R10, R21, 0x2, R10 ;  /* 0x00000002150a7824 */ /* 0x001fca00078e020a */
[----:B------:R0:W-:Y:S02]  /*02e0*/  STL [R1+0x4], R10 ;  /* 0x0000040a01007387 */ /* 0x0001e40000100800 */
[----:B0-----:R-:W-:-:S05]  /*02f0*/  IMAD R10, R21, 0x2, R10 ;  /* 0x00000002150a7824 */ /* 0x001fca00078e020a */
[C---:B------:R-:W-:Y:S01]  /*0300*/  LEA R14, R21.reuse, R10, 0x1 ;  /* 0x0000000a150e7211 */ /* 0x040fe200078e08ff */
[----:B------:R0:W-:Y:S04]  /*0310*/  STL [R1+0xc], R10 ;  /* 0x00000c0a01007387 */ /* 0x0001e80000100800 */
[----:B------:R1:W-:Y:S01]  /*0320*/  STL [R1+0x20], R14 ;  /* 0x0000200e01007387 */ /* 0x0003e20000100800 */
[C---:B0-----:R-:W-:Y:S02]  /*0330*/  IMAD.SHL.U32 R10, R0.reuse, 0x2, RZ ;  /* 0x00000002000a7824 */ /* 0x041fe400078e00ff */
[----:B------:R-:W-:Y:S01]  /*0340*/  IMAD.HI R0, R0, 0x2, RZ ;  /* 0x0000000200007827 */ /* 0x000fe200078e02ff */
[----:B-1----:R-:W-:Y:S02]  /*0350*/  LEA R14, R21, R14, 0x1 ;  /* 0x0000000e150e7211 */ /* 0x002fe400078e08ff */
[----:B------:R-:W-:-:S03]  /*0360*/  IADD3 R26, P0, P1, R26, c[0x0][0x160], R10 ;  /* 0x000058001a1a7a10 */ /* 0x000fc6000791e00a */
[----:B------:R0:W-:Y:S01]  /*0370*/  STL [R1+0x1c], R14 ;  /* 0x00001c0e01007387 */ /* 0x0001e20000100800 */
[----:B------:R-:W-:Y:S02]  /*0380*/  IADD3.X R27, R27, c[0x0][0x164], R0, P0, P1 ;  /* 0x000059001b1b7a10 */ /* 0x000fe400007e2400 */
[----:B------:R-:W-:-:S04]  /*0390*/  LEA R10, P0, R11, R26, 0x1 ;  /* 0x0000001a0b0a7211 */ /* 0x000fc800078008ff */
[----:B------:R-:W-:Y:S01]  /*03a0*/  LEA.HI.X.SX32 R11, R11, R27, 0x1, P0 ;  /* 0x0000001b0b0b7211 */ /* 0x000fe200000f0eff */
[----:B0-----:R-:W-:-:S04]  /*03b0*/  IMAD R14, R21, 0x2, R14 ;  /* 0x00000002150e7824 */ /* 0x001fc800078e020e */
[----:B------:R0:W2:Y:S01]  /*03c0*/  LDG.E.U16 R10, [R10.64] ;  /* 0x000000060a0a7981 */ /* 0x0000a2000c1e1500 */
[----:B------:R-:W-:-:S03]  /*03d0*/  LEA R21, R21, R14, 0x1 ;  /* 0x0000000e15157211 */ /* 0x000fc600078e08ff */
[----:B------:R1:W-:Y:S04]  /*03e0*/  STL [R1+0x24], R14 ;  /* 0x0000240e01007387 */ /* 0x0003e80000100800 */
[----:B-1----:R-:W1:Y:S02]  /*03f0*/  S2R R14, SR_TID.X ;  /* 0x00000000000e7919 */ /* 0x002e640000002100 */
[----:B-1----:R-:W-:-:S04]  /*0400*/  SHF.R.S32.HI R14, RZ, 0x8, R14 ;  /* 0x00000008ff0e7819 */ /* 0x002fc8000001140e */
[----:B------:R-:W-:-:S04]  /*0410*/  SGXT R14, R14, 0x1 ;  /* 0x000000010e0e781a */ /* 0x000fc80000000200 */
[----:B------:R-:W-:Y:S02]  /*0420*/  LOP3.LUT R0, R12, 0x210, R14, 0x78, !PT ;  /* 0x000002100c007812 */ /* 0x000fe400078e780e */
[-C--:B------:R-:W-:Y:S02]  /*0430*/  LEA R12, P1, R13, R26.reuse, 0x1 ;  /* 0x0000001a0d0c7211 */ /* 0x080fe400078208ff */
[----:B------:R-:W-:Y:S01]  /*0440*/  LEA R14, P0, R15, R26, 0x1 ;  /* 0x0000001a0f0e7211 */ /* 0x000fe200078008ff */
[----:B------:R1:W-:Y:S01]  /*0450*/  STL [R1+0x1050], R0 ;  /* 0x0010500001007387 */ /* 0x0003e20000100800 */
[----:B------:R-:W-:-:S03]  /*0460*/  LEA.HI.X.SX32 R13, R13, R27, 0x1, P1 ;  /* 0x0000001b0d0d7211 */ /* 0x000fc600008f0eff */
[----:B------:R3:W-:Y:S04]  /*0470*/  STL [R1+0x40], R21 ;  /* 0x0000401501007387 */ /* 0x0007e80000100800 */
[----:B------:R4:W5:Y:S01]  /*0480*/  LDG.E.U16 R12, [R12.64] ;  /* 0x000000060c0c7981 */ /* 0x000962000c1e1500 */
[----:B-1----:R-:W-:-:S04]  /*0490*/  IMAD.MOV.U32 R0, RZ, RZ, c[0x0][0x198] ;  /* 0x00006600ff007624 */ /* 0x002fc800078e00ff */
[----:B---3--:R-:W-:-:S05]  /*04a0*/  IMAD R21, R0, 0x2, R21 ;  /* 0x0000000200157824 */ /* 0x008fca00078e0215 */
[----:B------:R1:W-:Y:S01]  /*04b0*/  STL [R1+0x38], R21 ;  /* 0x0000381501007387 */ /* 0x0003e20000100800 */
[----:B------:R-:W-:-:S06]  /*04c0*/  LEA.HI.X.SX32 R15, R15, R27, 0x1, P0 ;  /* 0x0000001b0f0f7211 */ /* 0x000fcc00000f0eff */
[----:B------:R-:W3:Y:S01]  /*04d0*/  LDG.E.U16 R15, [R14.64] ;  /* 0x000000060e0f7981 */ /* 0x000ee2000c1e1500 */
[----:B-1----:R-:W-:-:S05]  /*04e0*/  LEA R21, R0, R21, 0x1 ;  /* 0x0000001500157211 */ /* 0x002fca00078e08ff */
[C---:B0-----:R-:W-:Y:S01]  /*04f0*/  IMAD R11, R0.reuse, 0x2, R21 ;  /* 0x00000002000b7824 */ /* 0x041fe200078e0215 */
[----:B------:R0:W-:Y:S03]  /*0500*/  STL [R1+0x48], R21 ;  /* 0x0000481501007387 */ /* 0x0001e60000100800 */
[----:B----4-:R-:W-:Y:S01]  /*0510*/  IMAD.MOV.U32 R13, RZ, RZ, R11 ;  /* 0x000000ffff0d7224 */ /* 0x010fe200078e000b */
[----:B0-----:R-:W4:Y:S04]  /*0520*/  LDL.LU R21, [R1+0x10c0] ;  /* 0x0010c00001157983 */ /* 0x001f280000300800 */
[----:B------:R0:W-:Y:S02]  /*0530*/  STL [R1+0x60], R11 ;  /* 0x0000600b01007387 */ /* 0x0001e40000100800 */
[----:B0-----:R-:W-:-:S05]  /*0540*/  LEA R11, R0, R13, 0x1 ;  /* 0x0000000d000b7211 */ /* 0x001fca00078e08ff */
[----:B------:R-:W-:Y:S01]  /*0550*/  IMAD.MOV.U32 R13, RZ, RZ, R11 ;  /* 0x000000ffff0d7224 */ /* 0x000fe200078e000b */
[----:B--2---:R0:W-:Y:S02]  /*0560*/  STL [R1+0x4b8], R10 ;  /* 0x0004b80a01007387 */ /* 0x0041e40000100800 */
[C---:B0-----:R-:W-:Y:S02]  /*0570*/  LEA R10, P0, R23.reuse, R26, 0x1 ;  /* 0x0000001a170a7211 */ /* 0x041fe400078008ff */
[----:B-----5:R-:W-:Y:S04]  /*0580*/  STL [R1+0x4b4], R12 ;  /* 0x0004b40c01007387 */ /* 0x020fe80000100800 */
[----:B------:R0:W-:Y:S02]  /*0590*/  STL [R1+0x54], R11 ;  /* 0x0000540b01007387 */ /* 0x0001e40000100800 */
[----:B0-----:R-:W-:-:S06]  /*05a0*/  LEA.HI.X.SX32 R11, R23, R27, 0x1, P0 ;  /* 0x0000001b170b7211 */ /* 0x001fcc00000f0eff */
[----:B------:R0:W2:Y:S01]  /*05b0*/  LDG.E.U16 R11, [R10.64] ;  /* 0x000000060a0b7981 */ /* 0x0000a2000c1e1500 */
[----:B------:R-:W-:Y:S01]  /*05c0*/  LEA R12, P1, R29, R26, 0x1 ;  /* 0x0000001a1d0c7211 */ /* 0x000fe200078208ff */
[----:B------:R-:W-:-:S03]  /*05d0*/  IMAD R23, R0, 0x2, R13 ;  /* 0x0000000200177824 */ /* 0x000fc600078e020d */
[----:B------:R-:W-:-:S06]  /*05e0*/  LEA.HI.X.SX32 R13, R29, R27, 0x1, P1 ;  /* 0x0000001b1d0d7211 */ /* 0x000fcc00008f0eff */
[----:B------:R1:W5:Y:S04]  /*05f0*/  LDG.E.U16 R13, [R12.64] ;  /* 0x000000060c0d7981 */ /* 0x000368000c1e1500 */
[----:B---3--:R-:W-:Y:S04]  /*0600*/  STL [R1+0x4b0], R15 ;  /* 0x0004b00f01007387 */ /* 0x008fe80000100800 */
[----:B------:R3:W-:Y:S01]  /*0610*/  STL [R1+0xcc], R23 ;  /* 0x0000cc1701007387 */ /* 0x0007e20000100800 */
[----:B----4-:R-:W-:Y:S02]  /*0620*/  LEA R14, P0, R21, R26, 0x1 ;  /* 0x0000001a150e7211 */ /* 0x010fe400078008ff */
[----:B---3--:R-:W-:-:S02]  /*0630*/  LEA R23, R0, R23, 0x1 ;  /* 0x0000001700177211 */ /* 0x008fc400078e08ff */
[----:B------:R-:W-:-:S03]  /*0640*/  LEA.HI.X.SX32 R15, R21, R27, 0x1, P0 ;  /* 0x0000001b150f7211 */ /* 0x000fc600000f0eff */
[----:B------:R-:W-:Y:S01]  /*0650*/  IMAD R29, R0, 0x2, R23 ;  /* 0x00000002001d7824 */ /* 0x000fe200078e0217 */
[----:B0-----:R-:W-:-:S03]  /*0660*/  LEA R10, P0, R19, R26, 0x1 ;  /* 0x0000001a130a7211 */ /* 0x001fc600078008ff */
[----:B------:R-:W-:Y:S01]  /*0670*/  IMAD R21, R0, 0x2, R29 ;  /* 0x0000000200157824 */ /* 0x000fe200078e021d */
[----:B--2---:R0:W-:Y:S04]  /*0680*/  STL [R1+0x4ac], R11 ;  /* 0x0004ac0b01007387 */ /* 0x0041e80000100800 */
[----:B------:R2:W-:Y:S01]  /*0690*/  STL [R1+0x5c], R29 ;  /* 0x00005c1d01007387 */ /* 0x0005e20000100800 */
[----:B0-----:R-:W-:-:S03]  /*06a0*/  LEA.HI.X.SX32 R11, R19, R27, 0x1, P0 ;  /* 0x0000001b130b7211 */ /* 0x001fc600000f0eff */
[----:B--2---:R0:W2:Y:S01]  /*06b0*/  LDG.E.U16 R29, [R14.64] ;  /* 0x000000060e1d7981 */ /* 0x0040a2000c1e1500 */
[----:B------:R-:W-:-:S03]  /*06c0*/  LEA R19, R0, R21, 0x1 ;  /* 0x0000001500137211 */ /* 0x000fc600078e08ff */
[----:B------:R3:W-:Y:S04]  /*06d0*/  STL [R1+0x50], R21 ;  /* 0x0000501501007387 */ /* 0x0007e80000100800 */
[----:B---3--:R3:W4:Y:S01]  /*06e0*/  LDG.E.U16 R21, [R10.64] ;  /* 0x000000060a157981 */ /* 0x008722000c1e1500 */
[----:B-1----:R-:W-:-:S03]  /*06f0*/  LEA R12, P0, R17, R26, 0x1 ;  /* 0x0000001a110c7211 */ /* 0x002fc600078008ff */
[----:B-----5:R1:W-:Y:S04]  /*0700*/  STL [R1+0x4a8], R13 ;  /* 0x0004a80d01007387 */ /* 0x0203e80000100800 */
[----:B------:R5:W-:Y:S01]  /*0710*/  STL [R1+0xc8], R19 ;  /* 0x0000c81301007387 */ /* 0x000be20000100800 */
[----:B-1----:R-:W-:Y:S01]  /*0720*/  LEA.HI.X.SX32 R13, R17, R27, 0x1, P0 ;  /* 0x0000001b110d7211 */ /* 0x002fe200000f0eff */
[----:B-----5:R-:W-:-:S04]  /*0730*/  IMAD R19, R0, 0x2, R19 ;  /* 0x0000000200137824 */ /* 0x020fc800078e0213 */
[----:B------:R-:W-:Y:S01]  /*0740*/  IMAD R17, R0, 0x2, R19 ;  /* 0x0000000200117824 */ /* 0x000fe200078e0213 */
[----:B------:R1:W-:Y:S04]  /*0750*/  STL [R1+0x4c], R19 ;  /* 0x00004c1301007387 */ /* 0x0003e80000100800 */
[----:B-1----:R1:W5:Y:S01]  /*0760*/  LDG.E.U16 R19, [R12.64] ;  /* 0x000000060c137981 */ /* 0x002362000c1e1500 */
[----:B0-----:R-:W-:-:S04]  /*0770*/  LEA R14, P1, R16, R26, 0x1 ;  /* 0x0000001a100e7211 */ /* 0x001fc800078208ff */
[----:B------:R-:W-:Y:S02]  /*0780*/  LEA.HI.X.SX32 R15, R16, R27, 0x1, P1 ;  /* 0x0000001b100f7211 */ /* 0x000fe400008f0eff */
[----:B------:R-:W-:Y:S01]  /*0790*/  LEA R16, R0, R17, 0x1 ;  /* 0x0000001100107211 */ /* 0x000fe200078e08ff */
[----:B------:R-:W-:Y:S04]  /*07a0*/  STL [R1+0x58], R17 ;  /* 0x0000581101007387 */ /* 0x000fe80000100800 */
[----:B------:R0:W-:Y:S01]  /*07b0*/  STL [R1+0x44], R16 ;  /* 0x0000441001007387 */ /* 0x0001e20000100800 */
[----:B---3--:R-:W-:Y:S01]  /*07c0*/  LEA R10, P0, R18, R26, 0x1 ;  /* 0x0000001a120a7211 */ /* 0x008fe200078008ff */
[----:B0-----:R-:W-:-:S03]  /*07d0*/  IMAD R16, R0, 0x2, R16 ;  /* 0x0000000200107824 */ /* 0x001fc600078e0210 */
[----:B------:R-:W-:Y:S02]  /*07e0*/  LEA.HI.X.SX32 R11, R18, R27, 0x1, P0 ;  /* 0x0000001b120b7211 */ /* 0x000fe400000f0eff */
[----:B-1----:R-:W-:-:S04]  /*07f0*/  LEA R12, P0, R20, R26, 0x1 ;  /* 0x0000001a140c7211 */ /* 0x002fc800078008ff */
[----:B------:R-:W-:-:S05]  /*0800*/  LEA.HI.X.SX32 R13, R20, R27, 0x1, P0 ;  /* 0x0000001b140d7211 */ /* 0x000fca00000f0eff */
[----:B------:R0:W3:Y:S04]  /*0810*/  LDG.E.U16 R18, [R12.64] ;  /* 0x000000060c127981 */ /* 0x0000e8000c1e1500 */
[----:B--2---:R1:W-:Y:S04]  /*0820*/  STL [R1+0x4a4], R29 ;  /* 0x0004a41d01007387 */ /* 0x0043e80000100800 */
[----:B------:R2:W-:Y:S04]  /*0830*/  STL [R1+0xc4], R16 ;  /* 0x0000c41001007387 */ /* 0x0005e80000100800 */
[----:B-1----:R1:W3:Y:S01]  /*0840*/  LDG.E.U16 R29, [R14.64] ;  /* 0x000000060e1d7981 */ /* 0x0022e2000c1e1500 */
[----:B--2---:R-:W-:-:S03]  /*0850*/  IMAD R16, R0, 0x2, R16 ;  /* 0x0000000200107824 */ /* 0x004fc600078e0210 */
[----:B----4-:R2:W-:Y:S04]  /*0860*/  STL [R1+0x4a0], R21 ;  /* 0x0004a01501007387 */ /* 0x0105e80000100800 */
[----:B------:R4:W-:Y:S04]  /*0870*/  STL [R1+0x3c], R16 ;  /* 0x00003c1001007387 */ /* 0x0009e80000100800 */
[----:B--2---:R2:W3:Y:S01]  /*0880*/  LDG.E.U16 R21, [R10.64] ;  /* 0x000000060a157981 */ /* 0x0044e2000c1e1500 */
[----:B----4-:R-:W-:-:S05]  /*0890*/  LEA R16, R0, R16, 0x1 ;  /* 0x0000001000107211 */ /* 0x010fca00078e08ff */
[----:B------:R4:W-:Y:S01]  /*08a0*/  STL [R1+0x64], R16 ;  /* 0x0000641001007387 */ /* 0x0009e20000100800 */
[----:B--2---:R-:W-:Y:S01]  /*08b0*/  LEA R10, P0, R24, R26, 0x1 ;  /* 0x0000001a180a7211 */ /* 0x004fe200078008ff */
[----:B----4-:R-:W-:-:S03]  /*08c0*/  IMAD R16, R0, 0x2, R16 ;  /* 0x0000000200107824 */ /* 0x010fc600078e0210 */
[-C--:B------:R-:W-:Y:S02]  /*08d0*/  LEA.HI.X.SX32 R11, R24, R27.reuse, 0x1, P0 ;  /* 0x0000001b180b7211 */ /* 0x080fe400000f0eff */
[----:B------:R2:W-:Y:S01]  /*08e0*/  STL [R1+0x34], R16 ;  /* 0x0000341001007387 */ /* 0x0005e20000100800 */
[-C--:B-1----:R-:W-:Y:S02]  /*08f0*/  LEA R14, P1, R22, R26.reuse, 0x1 ;  /* 0x0000001a160e7211 */ /* 0x082fe400078208ff */
[----:B0-----:R-:W-:Y:S01]  /*0900*/  LEA R12, P0, R2, R26, 0x1 ;  /* 0x0000001a020c7211 */ /* 0x001fe200078008ff */
[----:B------:R0:W4:Y:S01]  /*0910*/  LDG.E.U16 R17, [R10.64] ;  /* 0x000000060a117981 */ /* 0x000122000c1e1500 */
[----:B--2---:R-:W-:Y:S01]  /*0920*/  IMAD R16, R0, 0x2, R16 ;  /* 0x0000000200107824 */ /* 0x004fe200078e0210 */
[----:B------:R-:W-:-:S04]  /*0930*/  LEA.HI.X.SX32 R15, R22, R27, 0x1, P1 ;  /* 0x0000001b160f7211 */ /* 0x000fc800008f0eff */
[----:B------:R1:W-:Y:S01]  /*0940*/  STL [R1+0xc0], R16 ;  /* 0x0000c01001007387 */ /* 0x0003e20000100800 */
[-C--:B------:R-:W-:Y:S02]  /*0950*/  LEA.HI.X.SX32 R13, R2, R27.reuse, 0x1, P0 ;  /* 0x0000001b020d7211 */ /* 0x080fe400000f0eff */
[C---:B------:R-:W-:Y:S01]  /*0960*/  LEA R2, P0, R3.reuse, R26, 0x1 ;  /* 0x0000001a03027211 */ /* 0x040fe200078008ff */
[----:B-----5:R2:W-:Y:S04]  /*0970*/  STL [R1+0x49c], R19 ;  /* 0x00049c1301007387 */ /* 0x0205e80000100800 */
[----:B------:R5:W4:Y:S01]  /*0980*/  LDG.E.U16 R20, [R14.64] ;  /* 0x000000060e147981 */ /* 0x000b22000c1e1500 */
[C---:B-1----:R-:W-:Y:S02]  /*0990*/  LEA R16, R0.reuse, R16, 0x1 ;  /* 0x0000001000107211 */ /* 0x042fe400078e08ff */
[----:B------:R-:W-:Y:S01]  /*09a0*/  LEA.HI.X.SX32 R3, R3, R27, 0x1, P0 ;  /* 0x0000001b03037211 */ /* 0x000fe200000f0eff */
[----:B--2---:R1:W2:Y:S04]  /*09b0*/  LDG.E.U16 R19, [R12.64] ;  /* 0x000000060c137981 */ /* 0x0042a8000c1e1500 */
[----:B------:R0:W-:Y:S02]  /*09c0*/  STL [R1+0x2c], R16 ;  /* 0x00002c1001007387 */ /* 0x0001e40000100800 */
[----:B0-----:R-:W-:-:S04]  /*09d0*/  IMAD R16, R0, 0x2, R16 ;  /* 0x0000000200107824 */ /* 0x001fc800078e0210 */
[----:B-----5:R-:W-:Y:S01]  /*09e0*/  IMAD R14, R0, 0x2, R16 ;  /* 0x00000002000e7824 */ /* 0x020fe200078e0210 */
[----:B------:R0:W-:Y:S04]  /*09f0*/  STL [R1+0x30], R16 ;  /* 0x0000301001007387 */ /* 0x0001e80000100800 */
[----:B0-----:R0:W5:Y:S01]  /*0a00*/  LDG.E.U16 R16, [R2.64] ;  /* 0x0000000602107981 */ /* 0x001162000c1e1500 */
[CC--:B------:R-:W-:Y:S02]  /*0a10*/  LEA R10, P0, R4.reuse, R26.reuse, 0x1 ;  /* 0x0000001a040a7211 */ /* 0x0c0fe400078008ff */
[----:B-1----:R-:W-:Y:S02]  /*0a20*/  LEA R12, P1, R5, R26, 0x1 ;  /* 0x0000001a050c7211 */ /* 0x002fe400078208ff */
[----:B------:R-:W-:-:S02]  /*0a30*/  LEA.HI.X.SX32 R11, R4, R27, 0x1, P0 ;  /* 0x0000001b040b7211 */ /* 0x000fc400000f0eff */
[----:B------:R-:W-:-:S03]  /*0a40*/  LEA.HI.X.SX32 R13, R5, R27, 0x1, P1 ;  /* 0x0000001b050d7211 */ /* 0x000fc600008f0eff */
[----:B------:R1:W5:Y:S01]  /*0a50*/  LDG.E.U16 R15, [R10.64] ;  /* 0x000000060a0f7981 */ /* 0x000362000c1e1500 */
[----:B0-----:R-:W-:-:S03]  /*0a60*/  LEA R2, P0, R6, R26, 0x1 ;  /* 0x0000001a06027211 */ /* 0x001fc600078008ff */
[----:B------:R-:W5:Y:S01]  /*0a70*/  LDG.E.U16 R12, [R12.64] ;  /* 0x000000060c0c7981 */ /* 0x000f62000c1e1500 */
[----:B------:R-:W-:-:S05]  /*0a80*/  LEA.HI.X.SX32 R3, R6, R27, 0x1, P0 ;  /* 0x0000001b06037211 */ /* 0x000fca00000f0eff */
[----:B-1----:R0:W5:Y:S02]  /*0a90*/  LDG.E.U16 R11, [R2.64] ;  /* 0x00000006020b7981 */ /* 0x002164000c1e1500 */
[----:B0-----:R-:W-:-:S04]  /*0aa0*/  LEA R2, P1, R9, R26, 0x1 ;  /* 0x0000001a09027211 */ /* 0x001fc800078208ff */
[----:B------:R-:W-:Y:S01]  /*0ab0*/  LEA.HI.X.SX32 R3, R9, R27, 0x1, P1 ;  /* 0x0000001b09037211 */ /* 0x000fe200008f0eff */
[----:B---3--:R-:W-:Y:S04]  /*0ac0*/  STL [R1+0x498], R29 ;  /* 0x0004981d01007387 */ /* 0x008fe80000100800 */
[----:B------:R0:W-:Y:S02]  /*0ad0*/  STL [R1+0x28], R14 ;  /* 0x0000280e01007387 */ /* 0x0001e40000100800 */
[C---:B0-----:R-:W-:Y:S02]  /*0ae0*/  LEA R14, R0.reuse, R14, 0x1 ;  /* 0x0000000e000e7211 */ /* 0x041fe400078e08ff */
[----:B------:R-:W-:Y:S03]  /*0af0*/  STL [R1+0x494], R21 ;  /* 0x0004941501007387 */ /* 0x000fe60000100800 */
[C---:B------:R-:W-:Y:S01]  /*0b00*/  IMAD R4, R0.reuse, 0x2, R14 ;  /* 0x0000000200047824 */ /* 0x040fe200078e020e */
[----:B------:R0:W-:Y:S04]  /*0b10*/  STL [R1+0xbc], R14 ;  /* 0x0000bc0e01007387 */ /* 0x0001e80000100800 */
[----:B------:R1:W-:Y:S01]  /*0b20*/  STL [R1+0x490], R18 ;  /* 0x0004901201007387 */ /* 0x0003e20000100800 */
[----:B0-----:R-:W-:-:S03]  /*0b30*/  IMAD R14, R0, 0x2, R4 ;  /* 0x00000002000e7824 */ /* 0x001fc600078e0204 */
[----:B------:R0:W-:Y:S02]  /*0b40*/  STL [R1+0x14], R4 ;  /* 0x0000140401007387 */ /* 0x0001e40000100800 */
[C---:B------:R-:W-:Y:S02]  /*0b50*/  LEA R6, R0.reuse, R14, 0x1 ;  /* 0x0000000e00067211 */ /* 0x040fe400078e08ff */
[----:B-1----:R-:W3:Y:S04]  /*0b60*/  LDL.LU R18, [R1] ;  /* 0x0000000001127983 */ /* 0x002ee80000300800 */
[----:B------:R-:W-:Y:S01]  /*0b70*/  STL [R1+0x18], R14 ;  /* 0x0000180e01007387 */ /* 0x000fe20000100800 */
[----:B0-----:R-:W-:Y:S01]  /*0b80*/  LEA R4, P0, R7, R26, 0x1 ;  /* 0x0000001a07047211 */ /* 0x001fe200078008ff */
[----:B------:R-:W-:-:S02]  /*0b90*/  IMAD R10, R0, 0x2, R6 ;  /* 0x00000002000a7824 */ /* 0x000fc400078e0206 */
[----:B----4-:R0:W-:Y:S01]  /*0ba0*/  STL [R1+0x48c], R17 ;  /* 0x00048c1101007387 */ /* 0x0101e20000100800 */
[----:B------:R-:W-:Y:S01]  /*0bb0*/  LEA.HI.X.SX32 R5, R7, R27, 0x1, P0 ;  /* 0x0000001b07057211 */ /* 0x000fe200000f0eff */
[C---:B------:R-:W-:Y:S02]  /*0bc0*/  IMAD R29, R0.reuse, 0x2, R10 ;  /* 0x00000002001d7824 */ /* 0x040fe400078e020a */
[----:B0-----:R-:W4:Y:S04]  /*0bd0*/  LDL.LU R17, [R1+0x8] ;  /* 0x0000080001117983 */ /* 0x001f280000300800 */
[----:B------:R0:W-:Y:S01]  /*0be0*/  STL [R1+0x10], R6 ;  /* 0x0000100601007387 */ /* 0x0001e20000100800 */
[----:B------:R-:W-:-:S03]  /*0bf0*/  LEA R24, R0, R29, 0x1 ;  /* 0x0000001d00187211 */ /* 0x000fc600078e08ff */
[----:B------:R-:W-:Y:S01]  /*0c00*/  STL [R1+0x488], R20 ;  /* 0x0004881401007387 */ /* 0x000fe20000100800 */
[----:B0-----:R-:W-:-:S03]  /*0c10*/  LEA R6, P0, R8, R26, 0x1 ;  /* 0x0000001a08067211 */ /* 0x001fc600078008ff */
[----:B------:R0:W-:Y:S01]  /*0c20*/  STL [R1+0xb8], R10 ;  /* 0x0000b80a01007387 */ /* 0x0001e20000100800 */
[----:B------:R-:W-:-:S03]  /*0c30*/  LEA.HI.X.SX32 R7, R8, R27, 0x1, P0 ;  /* 0x0000001b08077211 */ /* 0x000fc600000f0eff */
[----:B--2---:R1:W-:Y:S04]  /*0c40*/  STL [R1+0x484], R19 ;  /* 0x0004841301007387 */ /* 0x0043e80000100800 */
[----:B------:R2:W4:Y:S04]  /*0c50*/  LDG.E.U16 R9, [R6.64] ;  /* 0x0000000606097981 */ /* 0x000528000c1e1500 */
[----:B0-----:R0:W4:Y:S04]  /*0c60*/  LDG.E.U16 R10, [R4.64] ;  /* 0x00000006040a7981 */ /* 0x001128000c1e1500 */
[----:B-1----:R-:W4:Y:S04]  /*0c70*/  LDL.LU R19, [R1+0x4] ;  /* 0x0000040001137983 */ /* 0x002f280000300800 */
[----:B------:R-:W4:Y:S04]  /*0c80*/  LDL.LU R21, [R1+0xc] ;  /* 0x00000c0001157983 */ /* 0x000f280000300800 */
[----:B------:R-:W-:Y:S04]  /*0c90*/  STL [R1+0x10a8], R29 ;  /* 0x0010a81d01007387 */ /* 0x000fe80000100800 */
[----:B-----5:R1:W-:Y:S04]  /*0ca0*/  STL [R1+0x480], R16 ;  /* 0x0004801001007387 */ /* 0x0203e80000100800 */
[----:B------:R5:W-:Y:S01]  /*0cb0*/  STL [R1+0x10a4], R24 ;  /* 0x0010a41801007387 */ /* 0x000be20000100800 */
[----:B-1----:R-:W-:-:S03]  /*0cc0*/  IMAD R16, R0, 0x2, R24 ;  /* 0x0000000200107824 */ /* 0x002fc600078e0218 */
[----:B-----5:R4:W5:Y:S01]  /*0cd0*/  LDG.E.U16 R24, [R2.64] ;  /* 0x0000000602187981 */ /* 0x020962000c1e1500 */
[----:B------:R-:W-:Y:S01]  /*0ce0*/  IMAD R8, R0, 0x2, R16 ;  /* 0x0000000200087824 */ /* 0x000fe200078e0210 */
[C---:B0-----:R-:W-:Y:S02]  /*0cf0*/  LEA R4, P0, R28.reuse, R26, 0x1 ;  /* 0x0000001a1c047211 */ /* 0x041fe400078008ff */
[----:B------:R-:W-:Y:S04]  /*0d00*/  STL [R1+0x47c], R15 ;  /* 0x00047c0f01007387 */ /* 0x000fe80000100800 */
[----:B------:R-:W-:Y:S01]  /*0d10*/  STL [R1+0x10a0], R16 ;  /* 0x0010a01001007387 */ /* 0x000fe20000100800 */
[----:B------:R-:W-:-:S03]  /*0d20*/  LEA.HI.X.SX32 R5, R28, R27, 0x1, P0 ;  /* 0x0000001b1c057211 */ /* 0x000fc600000f0eff */
[----:B------:R-:W5:Y:S01]  /*0d30*/  LDL.LU R14, [R1+0x20] ;  /* 0x00002000010e7983 */ /* 0x000f620000300800 */
[----:B--2---:R-:W-:-:S03]  /*0d40*/  LEA R6, P0, R25, R26, 0x1 ;  /* 0x0000001a19067211 */ /* 0x004fc600078008ff */
[----:B------:R0:W-:Y:S04]  /*0d50*/  STL [R1+0xb4], R8 ;  /* 0x0000b40801007387 */ /* 0x0001e80000100800 */
[----:B------:R-:W-:Y:S04]  /*0d60*/  STL [R1+0x478], R12 ;  /* 0x0004780c01007387 */ /* 0x000fe80000100800 */
[----:B------:R-:W2:Y:S01]  /*0d70*/  LDL.LU R22, [R1+0x1c] ;  /* 0x00001c0001167983 */ /* 0x000ea20000300800 */
[C---:B0-----:R-:W-:Y:S02]  /*0d80*/  LEA R8, R0.reuse, R8, 0x1 ;  /* 0x0000000800087211 */ /* 0x041fe400078e08ff */
[----:B------:R-:W-:Y:S01]  /*0d90*/  LEA.HI.X.SX32 R7, R25, R27, 0x1, P0 ;  /* 0x0000001b19077211 */ /* 0x000fe200000f0eff */
[----:B------:R-:W2:Y:S02]  /*0da0*/  LDL.LU R15, [R1+0x24] ;  /* 0x00002400010f7983 */ /* 0x000ea40000300800 */
[----:B------:R-:W-:-:S02]  /*0db0*/  IMAD R25, R0, 0x2, R8 ;  /* 0x0000000200197824 */ /* 0x000fc400078e0208 */
[----:B------:R-:W-:Y:S04]  /*0dc0*/  STL [R1+0x474], R11 ;  /* 0x0004740b01007387 */ /* 0x000fe80000100800 */
[----:B------:R0:W-:Y:S04]  /*0dd0*/  STL [R1+0x10ac], R8 ;  /* 0x0010ac0801007387 */ /* 0x0001e80000100800 */
[----:B------:R3:W2:Y:S04]  /*0de0*/  LDG.E.U16 R28, [R4.64] ;  /* 0x00000006041c7981 */ /* 0x0006a8000c1e1500 */
[----:B0-----:R0:W2:Y:S04]  /*0df0*/  LDG.E.U16 R8, [R6.64] ;  /* 0x0000000606087981 */ /* 0x0010a8000c1e1500 */
[----:B------:R-:W-:Y:S01]  /*0e00*/  STL [R1+0x10b0], R25 ;  /* 0x0010b01901007387 */ /* 0x000fe20000100800 */
[----:B0-----:R-:W-:-:S05]  /*0e10*/  IMAD R6, R0, 0x2, R25 ;  /* 0x0000000200067824 */ /* 0x001fca00078e0219 */
[----:B------:R-:W-:Y:S02]  /*0e20*/  LEA R7, R0, R6, 0x1 ;  /* 0x0000000600077211 */ /* 0x000fe400078e08ff */
[----:B---3--:R-:W-:-:S04]  /*0e30*/  LEA R4, P0, R18, R26, 0x1 ;  /* 0x0000001a12047211 */ /* 0x008fc800078008ff */
[----:B------:R-:W-:-:S05]  /*0e40*/  LEA.HI.X.SX32 R5, R18, R27, 0x1, P0 ;  /* 0x0000001b12057211 */ /* 0x000fca00000f0eff */
[----:B------:R2:W3:Y:S01]  /*0e50*/  LDG.E.U16 R16, [R4.64] ;  /* 0x0000000604107981 */ /* 0x0004e2000c1e1500 */
[----:B----4-:R-:W-:-:S04]  /*0e60*/  LEA R2, P1, R17, R26, 0x1 ;  /* 0x0000001a11027211 */ /* 0x010fc800078208ff */
[----:B------:R-:W-:Y:S01]  /*0e70*/  LEA.HI.X.SX32 R3, R17, R27, 0x1, P1 ;  /* 0x0000001b11037211 */ /* 0x000fe200008f0eff */
[----:B------:R-:W-:Y:S04]  /*0e80*/  STL [R1+0x470], R10 ;  /* 0x0004700a01007387 */ /* 0x000fe80000100800 */
[----:B------:R-:W4:Y:S01]  /*0e90*/  LDL.LU R29, [R1+0x40] ;  /* 0x00004000011d7983 */ /* 0x000f220000300800 */
[----:B------:R-:W-:-:S03]  /*0ea0*/  LEA R12, P0, R19, R26, 0x1 ;  /* 0x0000001a130c7211 */ /* 0x000fc600078008ff */
[----:B------:R-:W4:Y:S01]  /*0eb0*/  LDL.LU R20, [R1+0x38] ;  /* 0x0000380001147983 */ /* 0x000f220000300800 */
[----:B------:R-:W-:-:S03]  /*0ec0*/  LEA.HI.X.SX32 R13, R19, R27, 0x1, P0 ;  /* 0x0000001b130d7211 */ /* 0x000fc600000f0eff */
[----:B------:R0:W-:Y:S04]  /*0ed0*/  STL [R1+0x10b4], R6 ;  /* 0x0010b40601007387 */ /* 0x0001e80000100800 */
[----:B------:R-:W-:Y:S04]  /*0ee0*/  STL [R1+0x46c], R9 ;  /* 0x00046c0901007387 */ /* 0x000fe80000100800 */
[----:B------:R-:W-:Y:S04]  /*0ef0*/  STL [R1+0xb0], R7 ;  /* 0x0000b00701007387 */ /* 0x000fe80000100800 */
[----:B------:R-:W4:Y:S04]  /*0f00*/  LDL.LU R19, [R1+0x48] ;  /* 0x0000480001137983 */ /* 0x000f280000300800 */
[----:B0-----:R0:W4:Y:S04]  /*0f10*/  LDG.E.U16 R6, [R12.64] ;  /* 0x000000060c067981 */ /* 0x001128000c1e1500 */
[----:B-----5:R1:W-:Y:S04]  /*0f20*/  STL [R1+0x468], R24 ;  /* 0x0004681801007387 */ /* 0x0203e80000100800 */
[----:B-1----:R1:W5:Y:S01]  /*0f30*/  LDG.E.U16 R24, [R2.64] ;  /* 0x0000000602187981 */ /* 0x002362000c1e1500 */
[----:B------:R-:W-:Y:S01]  /*0f40*/  LEA R10, P0, R21, R26, 0x1 ;  /* 0x0000001a150a7211 */ /* 0x000fe200078008ff */
[----:B------:R-:W-:-:S03]  /*0f50*/  IMAD R9, R0, 0x2, R7 ;  /* 0x0000000200097824 */ /* 0x000fc600078e0207 */
[----:B------:R-:W-:Y:S01]  /*0f60*/  LEA.HI.X.SX32 R11, R21, R27, 0x1, P0 ;  /* 0x0000001b150b7211 */ /* 0x000fe200000f0eff */
[----:B------:R-:W-:-:S05]  /*0f70*/  IMAD R21, R0, 0x2, R9 ;  /* 0x0000000200157824 */ /* 0x000fca00078e0209 */
[----:B-1----:R-:W-:Y:S02]  /*0f80*/  LEA R2, R0, R21, 0x1 ;  /* 0x0000001500027211 */ /* 0x002fe400078e08ff */
[----:B--2---:R-:W-:-:S03]  /*0f90*/  LEA R4, P1, R22, R26, 0x1 ;  /* 0x0000001a16047211 */ /* 0x004fc600078208ff */
[----:B------:R-:W-:Y:S01]  /*0fa0*/  IMAD R3, R0, 0x2, R2 ;  /* 0x0000000200037824 */ /* 0x000fe200078e0202 */
[-C--:B------:R-:W-:Y:S01]  /*0fb0*/  LEA.HI.X.SX32 R5, R22, R27.reuse, 0x1, P1 ;  /* 0x0000001b16057211 */ /* 0x080fe200008f0eff */
[----:B------:R1:W-:Y:S02]  /*0fc0*/  STL [R1+0x10b8], R9 ;  /* 0x0010b80901007387 */ /* 0x0003e40000100800 */
[----:B------:R-:W-:Y:S01]  /*0fd0*/  IMAD R22, R0, 0x2, R3 ;  /* 0x0000000200167824 */ /* 0x000fe200078e0203 */
[----:B0-----:R-:W-:Y:S01]  /*0fe0*/  LEA R12, P0, R14, R26, 0x1 ;  /* 0x0000001a0e0c7211 */ /* 0x001fe200078008ff */
[----:B------:R-:W2:Y:S03]  /*0ff0*/  LDL.LU R18, [R1+0x60] ;  /* 0x0000600001127983 */ /* 0x000ea60000300800 */
[----:B------:R-:W-:Y:S01]  /*1000*/  LEA R7, R0, R22, 0x1 ;  /* 0x0000001600077211 */ /* 0x000fe200078e08ff */
[----:B------:R-:W2:Y:S01]  /*1010*/  LDL.LU R17, [R1+0x54] ;  /* 0x0000540001117983 */ /* 0x000ea20000300800 */
[----:B------:R-:W-:-:S03]  /*1020*/  LEA.HI.X.SX32 R13, R14, R27, 0x1, P0 ;  /* 0x0000001b0e0d7211 */ /* 0x000fc600000f0eff */
[----:B------:R0:W-:Y:S04]  /*1030*/  STL [R1+0x464], R28 ;  /* 0x0004641c01007387 */ /* 0x0001e80000100800 */
[----:B------:R0:W-:Y:S04]  /*1040*/  STL [R1+0x10bc], R21 ;  /* 0x0010bc1501007387 */ /* 0x0001e80000100800 */
[----:B-1----:R1:W2:Y:S04]  /*1050*/  LDG.E.U16 R9, [R4.64] ;  /* 0x0000000604097981 */ /* 0x0022a8000c1e1500 */
[----:B0-----:R0:W2:Y:S04]  /*1060*/  LDG.E.U16 R28, [R12.64] ;  /* 0x000000060c1c7981 */ /* 0x0010a8000c1e1500 */
[----:B------:R0:W2:Y:S01]  /*1070*/  LDG.E.U16 R21, [R10.64] ;  /* 0x000000060a157981 */ /* 0x0000a2000c1e1500 */
[----:B-1----:R-:W-:-:S03]  /*1080*/  IMAD R5, R0, 0x2, R7 ;  /* 0x0000000200057824 */ /* 0x002fc600078e0207 */
[----:B------:R1:W-:Y:S01]  /*1090*/  STL [R1+0x460], R8 ;  /* 0x0004600801007387 */ /* 0x0003e20000100800 */
[----:B0-----:R-:W-:-:S03]  /*10a0*/  LEA R10, P0, R15, R26, 0x1 ;  /* 0x0000001a0f0a7211 */ /* 0x001fc600078008ff */
[----:B------:R0:W-:Y:S01]  /*10b0*/  STL [R1+0xac], R3 ;  /* 0x0000ac0301007387 */ /* 0x0001e20000100800 */
[----:B------:R-:W-:-:S03]  /*10c0*/  LEA.HI.X.SX32 R11, R15, R27, 0x1, P0 ;  /* 0x0000001b0f0b7211 */ /* 0x000fc600000f0eff */
[----:B------:R-:W2:Y:S04]  /*10d0*/  LDL.LU R25, [R1+0x5c] ;  /* 0x00005c0001197983 */ /* 0x000ea80000300800 */
[----:B-1----:R-:W2:Y:S01]  /*10e0*/  LDL.LU R8, [R1+0x50] ;  /* 0x0000500001087983 */ /* 0x002ea20000300800 */
[----:B0-----:R-:W-:-:S03]  /*10f0*/  IMAD R3, R0, 0x2, R5 ;  /* 0x0000000200037824 */ /* 0x001fc600078e0205 */
[----:B---3--:R0:W-:Y:S04]  /*1100*/  STL [R1+0x45c], R16 ;  /* 0x00045c1001007387 */ /* 0x0081e80000100800 */
[----:B0-----:R0:W3:Y:S01]  /*1110*/  LDG.E.U16 R16, [R10.64] ;  /* 0x000000060a107981 */ /* 0x0010e2000c1e1500 */
[----:B----4-:R-:W-:-:S04]  /*1120*/  LEA R14, P0, R29, R26, 0x1 ;  /* 0x0000001a1d0e7211 */ /* 0x010fc800078008ff */
[----:B------:R-:W-:Y:S01]  /*1130*/  LEA.HI.X.SX32 R15, R29, R27, 0x1, P0 ;  /* 0x0000001b1d0f7211 */ /* 0x000fe200000f0eff */
[----:B-----5:R1:W-:Y:S04]  /*1140*/  STL [R1+0x458], R24 ;  /* 0x0004581801007387 */ /* 0x0203e80000100800 */
[----:B------:R-:W-:Y:S04]  /*1150*/  STL [R1+0xa8], R3 ;  /* 0x0000a80301007387 */ /* 0x000fe80000100800 */
[----:B-1----:R-:W4:Y:S04]  /*1160*/  LDL.LU R24, [R1+0x4c] ;  /* 0x00004c0001187983 */ /* 0x002f280000300800 */
[----:B------:R1:W-:Y:S04]  /*1170*/  STL [R1+0x454], R6 ;  /* 0x0004540601007387 */ /* 0x0003e80000100800 */
[----:B-1----:R2:W5:Y:S01]  /*1180*/  LDG.E.U16 R6, [R14.64] ;  /* 0x000000060e067981 */ /* 0x002562000c1e1500 */
[----:B------:R-:W-:-:S02]  /*1190*/  LEA R12, P1, R20, R26, 0x1 ;  /* 0x0000001a140c7211 */ /* 0x000fc400078208ff */
[----:B------:R-:W-:Y:S02]  /*11a0*/  LEA R4, R0, R3, 0x1 ;  /* 0x0000000300047211 */ /* 0x000fe400078e08ff */
[----:B------:R-:W-:Y:S02]  /*11b0*/  LEA.HI.X.SX32 R13, R20, R27, 0x1, P1 ;  /* 0x0000001b140d7211 */ /* 0x000fe400008f0eff */
[----:B0-----:R-:W-:Y:S01]  /*11c0*/  LEA R10, P0, R19, R26, 0x1 ;  /* 0x0000001a130a7211 */ /* 0x001fe200078008ff */
[----:B------:R-:W-:-:S03]  /*11d0*/  IMAD R20, R0, 0x2, R4 ;  /* 0x0000000200147824 */ /* 0x000fc600078e0204 */
[----:B------:R-:W-:Y:S01]  /*11e0*/  LEA.HI.X.SX32 R11, R19, R27, 0x1, P0 ;  /* 0x0000001b130b7211 */ /* 0x000fe200000f0eff */
[----:B------:R-:W-:Y:S01]  /*11f0*/  IMAD R19, R0, 0x2, R20 ;  /* 0x0000000200137824 */ /* 0x000fe200078e0214 */
[----:B--2---:R-:W-:-:S04]  /*1200*/  LEA R14, P0, R18, R26, 0x1 ;  /* 0x0000001a120e7211 */ /* 0x004fc800078008ff */
[----:B------:R-:W-:Y:S02]  /*1210*/  LEA R3, R0, R19, 0x1 ;  /* 0x0000001300037211 */ /* 0x000fe400078e08ff */
[----:B------:R-:W-:Y:S01]  /*1220*/  LEA.HI.X.SX32 R15, R18, R27, 0x1, P0 ;  /* 0x0000001b120f7211 */ /* 0x000fe200000f0eff */
[----:B------:R0:W-:Y:S04]  /*1230*/  STL [R1+0x450], R21 ;  /* 0x0004501501007387 */ /* 0x0001e80000100800 */
[----:B------:R-:W2:Y:S04]  /*1240*/  LDL.LU R29, [R1+0x58] ;  /* 0x00005800011d7983 */ /* 0x000ea80000300800 */
[----:B------:R1:W-:Y:S04]  /*1250*/  STL [R1+0x44c], R28 ;  /* 0x00044c1c01007387 */ /* 0x0003e80000100800 */
[----:B0-----:R0:W2:Y:S01]  /*1260*/  LDG.E.U16 R21, [R12.64] ;  /* 0x000000060c157981 */ /* 0x0010a2000c1e1500 */
[----:B------:R-:W-:-:S03]  /*1270*/  IMAD R18, R0, 0x2, R3 ;  /* 0x0000000200127824 */ /* 0x000fc600078e0203 */
[----:B-1----:R-:W4:Y:S01]  /*1280*/  LDL.LU R28, [R1+0x44] ;  /* 0x00004400011c7983 */ /* 0x002f220000300800 */
[----:B0-----:R-:W-:-:S03]  /*1290*/  LEA R12, P1, R17, R26, 0x1 ;  /* 0x0000001a110c7211 */ /* 0x001fc600078208ff */
[----:B------:R0:W-:Y:S01]  /*12a0*/  STL [R1+0x448], R9 ;  /* 0x0004480901007387 */ /* 0x0001e20000100800 */
[----:B------:R-:W-:-:S03]  /*12b0*/  LEA.HI.X.SX32 R13, R17, R27, 0x1, P1 ;  /* 0x0000001b110d7211 */ /* 0x000fc600008f0eff */
[----:B------:R1:W-:Y:S04]  /*12c0*/  STL [R1+0xa4], R3 ;  /* 0x0000a40301007387 */ /* 0x0003e80000100800 */
[----:B0-----:R0:W4:Y:S04]  /*12d0*/  LDG.E.U16 R9, [R10.64] ;  /* 0x000000060a097981 */ /* 0x001128000c1e1500 */
[----:B-1----:R1:W4:Y:S01]  /*12e0*/  LDG.E.U16 R3, [R14.64] ;  /* 0x000000060e037981 */ /* 0x002322000c1e1500 */
[----:B0-----:R-:W-:-:S04]  /*12f0*/  LEA R10, P0, R23, R26, 0x1 ;  /* 0x0000001a170a7211 */ /* 0x001fc800078008ff */
[----:B------:R-:W-:Y:S01]  /*1300*/  LEA.HI.X.SX32 R11, R23, R27, 0x1, P0 ;  /* 0x0000001b170b7211 */ /* 0x000fe200000f0eff */
[----:B---3--:R0:W-:Y:S04]  /*1310*/  STL [R1+0x444], R16 ;  /* 0x0004441001007387 */ /* 0x0081e80000100800 */
[----:B0-----:R-:W3:Y:S04]  /*1320*/  LDL.LU R16, [R1+0x3c] ;  /* 0x00003c0001107983 */ /* 0x001ee80000300800 */
[----:B-----5:R0:W-:Y:S04]  /*1330*/  STL [R1+0x440], R6 ;  /* 0x0004400601007387 */ /* 0x0201e80000100800 */
[----:B0-----:R0:W5:Y:S02]  /*1340*/  LDG.E.U16 R6, [R12.64] ;  /* 0x000000060c067981 */ /* 0x001164000c1e1500 */
[----:B0-----:R-:W-:-:S04]  /*1350*/  LEA R12, P0, R25, R26, 0x1 ;  /* 0x0000001a190c7211 */ /* 0x001fc800078008ff */
[----:B------:R-:W-:Y:S02]  /*1360*/  LEA.HI.X.SX32 R13, R25, R27, 0x1, P0 ;  /* 0x0000001b190d7211 */ /* 0x000fe400000f0eff */
[----:B------:R4:W3:Y:S04]  /*1370*/  LDG.E.U16 R25, [R10.64] ;  /* 0x000000060a197981 */ /* 0x0008e8000c1e1500 */
[----:B------:R0:W3:Y:S01]  /*1380*/  LDG.E.U16 R13, [R12.64] ;  /* 0x000000060c0d7981 */ /* 0x0000e2000c1e1500 */
[----:B------:R-:W-:-:S03]  /*1390*/  IMAD R23, R0, 0x2, R18 ;  /* 0x0000000200177824 */ /* 0x000fc600078e0212 */
[----:B--2---:R2:W-:Y:S02]  /*13a0*/  STL [R1+0x43c], R21 ;  /* 0x00043c1501007387 */ /* 0x0045e40000100800 */
[----:B------:R-:W-:Y:S02]  /*13b0*/  LEA R17, R0, R23, 0x1 ;  /* 0x0000001700117211 */ /* 0x000fe400078e08ff */
[CC--:B-1----:R-:W-:Y:S01]  /*13c0*/  LEA R14, P1, R8.reuse, R26.reuse, 0x1 ;  /* 0x0000001a080e7211 */ /* 0x0c2fe200078208ff */
[----:B--2---:R-:W2:Y:S03]  /*13d0*/  LDL.LU R21, [R1+0x64] ;  /* 0x0000640001157983 */ /* 0x004ea60000300800 */
[----:B------:R-:W-:Y:S02]  /*13e0*/  LEA.HI.X.SX32 R15, R8, R27, 0x1, P1 ;  /* 0x0000001b080f7211 */ /* 0x000fe400008f0eff */
[----:B----4-:R-:W-:-:S04]  /*13f0*/  LEA R10, P0, R24, R26, 0x1 ;  /* 0x0000001a180a7211 */ /* 0x010fc800078008ff */
[----:B------:R1:W4:Y:S04]  /*1400*/  LDG.E.U16 R15, [R14.64] ;  /* 0x000000060e0f7981 */ /* 0x000328000c1e1500 */
[----:B------:R0:W-:Y:S04]  /*1410*/  STL [R1+0x438], R9 ;  /* 0x0004380901007387 */ /* 0x0001e80000100800 */
[----:B0-----:R-:W2:Y:S04]  /*1420*/  LDL.LU R9, [R1+0x34] ;  /* 0x0000340001097983 */ /* 0x001ea80000300800 */
[----:B------:R0:W-:Y:S02]  /*1430*/  STL [R1+0x434], R3 ;  /* 0x0004340301007387 */ /* 0x0001e40000100800 */
[----:B0-----:R-:W-:Y:S01]  /*1440*/  IMAD R3, R0, 0x2, R17 ;  /* 0x0000000200037824 */ /* 0x001fe200078e0211 */
[----:B------:R-:W-:-:S02]  /*1450*/  LEA.HI.X.SX32 R11, R24, R27, 0x1, P0 ;  /* 0x0000001b180b7211 */ /* 0x000fc400000f0eff */
[----:B------:R-:W-:-:S04]  /*1460*/  LEA R12, P0, R29, R26, 0x1 ;  /* 0x0000001a1d0c7211 */ /* 0x000fc800078008ff */
[----:B------:R0:W2:Y:S04]  /*1470*/  LDG.E.U16 R11, [R10.64] ;  /* 0x000000060a0b7981 */ /* 0x0000a8000c1e1500 */
[----:B-----5:R5:W-:Y:S04]  /*1480*/  STL [R1+0x430], R6 ;  /* 0x0004300601007387 */ /* 0x020be80000100800 */
[----:B-----5:R-:W5:Y:S04]  /*1490*/  LDL.LU R6, [R1+0x2c] ;  /* 0x00002c0001067983 */ /* 0x020f680000300800 */
[----:B------:R0:W-:Y:S02]  /*14a0*/  STL [R1+0xa0], R3 ;  /* 0x0000a00301007387 */ /* 0x0001e40000100800 */
[----:B0-----:R-:W-:-:S02]  /*14b0*/  IMAD R3, R0, 0x2, R3 ;  /* 0x0000000200037824 */ /* 0x001fc400078e0203 */
[----:B---3--:R0:W-:Y:S03]  /*14c0*/  STL [R1+0x42c], R25 ;  /* 0x00042c1901007387 */ /* 0x0081e60000100800 */
[----:B------:R-:W-:Y:S01]  /*14d0*/  LEA R24, R0, R3, 0x1 ;  /* 0x0000000300187211 */ /* 0x000fe200078e08ff */
[----:B0-----:R-:W3:Y:S04]  /*14e0*/  LDL.LU R25, [R1+0x30] ;  /* 0x0000300001197983 */ /* 0x001ee80000300800 */
[----:B------:R-:W3:Y:S04]  /*14f0*/  LDL.LU R8, [R1+0x28] ;  /* 0x0000280001087983 */ /* 0x000ee80000300800 */
[----:B------:R-:W-:Y:S04]  /*1500*/  STL [R1+0x48], R24 ;  /* 0x0000481801007387 */ /* 0x000fe80000100800 */
[----:B------:R0:W-:Y:S02]  /*1510*/  STL [R1+0x428], R13 ;  /* 0x0004280d01007387 */ /* 0x0001e40000100800 */
[----:B0-----:R-:W-:-:S06]  /*1520*/  LEA.HI.X.SX32 R13, R29, R27, 0x1, P0 ;  /* 0x0000001b1d0d7211 */ /* 0x001fcc00000f0eff */
[----:B------:R0:W3:Y:S01]  /*1530*/  LDG.E.U16 R13, [R12.64] ;  /* 0x000000060c0d7981 */ /* 0x0000e2000c1e1500 */
[----:B------:R-:W-:Y:S01]  /*1540*/  IMAD R24, R0, 0x2, R24 ;  /* 0x0000000200187824 */ /* 0x000fe200078e0218 */
[-C--:B-1----:R-:W-:Y:S02]  /*1550*/  LEA R14, P1, R28, R26.reuse, 0x1 ;  /* 0x0000001a1c0e7211 */ /* 0x082fe400078208ff */
[----:B----4-:R1:W-:Y:S04]  /*1560*/  STL [R1+0x424], R15 ;  /* 0x0004240f01007387 */ /* 0x0103e80000100800 */
[----:B------:R4:W-:Y:S01]  /*1570*/  STL [R1+0x8], R24 ;  /* 0x0000081801007387 */ /* 0x0009e20000100800 */
[----:B------:R-:W-:-:S03]  /*1580*/  LEA R10, P0, R16, R26, 0x1 ;  /* 0x0000001a100a7211 */ /* 0x000fc600078008ff */
[----:B------:R-:W5:Y:S01]  /*1590*/  LDL.LU R29, [R1+0x14] ;  /* 0x00001400011d7983 */ /* 0x000f620000300800 */
[----:B-1----:R-:W-:Y:S01]  /*15a0*/  LEA.HI.X.SX32 R15, R28, R27, 0x1, P1 ;  /* 0x0000001b1c0f7211 */ /* 0x002fe200008f0eff */
[----:B----4-:R-:W-:-:S05]  /*15b0*/  IMAD R24, R0, 0x2, R24 ;  /* 0x0000000200187824 */ /* 0x010fca00078e0218 */
[----:B------:R1:W4:Y:S04]  /*15c0*/  LDG.E.U16 R15, [R14.64] ;  /* 0x000000060e0f7981 */ /* 0x000328000c1e1500 */
[----:B------:R0:W-:Y:S01]  /*15d0*/  STL [R1+0x9c], R24 ;  /* 0x00009c1801007387 */ /* 0x0001e20000100800 */
[----:B------:R-:W-:-:S03]  /*15e0*/  LEA R28, R0, R24, 0x1 ;  /* 0x00000018001c7211 */ /* 0x000fc600078e08ff */
[----:B--2---:R2:W-:Y:S04]  /*15f0*/  STL [R1+0x420], R11 ;  /* 0x0004200b01007387 */ /* 0x0045e80000100800 */
[----:B0-----:R-:W5:Y:S01]  /*1600*/  LDL.LU R24, [R1+0x18] ;  /* 0x0000180001187983 */ /* 0x001f620000300800 */
[----:B--2---:R-:W-:-:S03]  /*1610*/  LEA.HI.X.SX32 R11, R16, R27, 0x1, P0 ;  /* 0x0000001b100b7211 */ /* 0x004fc600000f0eff */
[----:B------:R-:W-:Y:S01]  /*1620*/  STL [R1+0x1c], R28 ;  /* 0x00001c1c01007387 */ /* 0x000fe20000100800 */
[----:B------:R-:W-:-:S03]  /*1630*/  LEA R12, P0, R21, R26, 0x1 ;  /* 0x0000001a150c7211 */ /* 0x000fc600078008ff */
[----:B------:R-:W2:Y:S04]  /*1640*/  LDL.LU R16, [R1+0x10] ;  /* 0x0000100001107983 */ /* 0x000ea80000300800 */
[----:B------:R5:W2:Y:S04]  /*1650*/  LDG.E.U16 R11, [R10.64] ;  /* 0x000000060a0b7981 */ /* 0x000aa8000c1e1500 */
[----:B---3--:R0:W-:Y:S02]  /*1660*/  STL [R1+0x41c], R13 ;  /* 0x00041c0d01007387 */ /* 0x0081e40000100800 */
[----:B0-----:R-:W-:-:S06]  /*1670*/  LEA.HI.X.SX32 R13, R21, R27, 0x1, P0 ;  /* 0x0000001b150d7211 */ /* 0x001fcc00000f0eff */
[----:B------:R-:W3:Y:S01]  /*1680*/  LDG.E.U16 R13, [R12.64] ;  /* 0x000000060c0d7981 */ /* 0x000ee2000c1e1500 */
[----:B------:R-:W-:-:S05]  /*1690*/  IMAD R28, R0, 0x2, R28 ;  /* 0x00000002001c7824 */ /* 0x000fca00078e021c */
[----:B------:R0:W-:Y:S01]  /*16a0*/  STL [R1+0x4c], R28 ;  /* 0x00004c1c01007387 */ /* 0x0001e20000100800 */
[----:B-1----:R-:W-:-:S03]  /*16b0*/  LEA R14, P1, R9, R26, 0x1 ;  /* 0x0000001a090e7211 */ /* 0x002fc600078208ff */
[----:B----4-:R1:W-:Y:S04]  /*16c0*/  STL [R1+0x418], R15 ;  /* 0x0004180f01007387 */ /* 0x0103e80000100800 */
[----:B------:R-:W4:Y:S01]  /*16d0*/  LDL.LU R21, [R1+0x10bc] ;  /* 0x0010bc0001157983 */ /* 0x000f220000300800 */
[----:B0-----:R-:W-:-:S05]  /*16e0*/  IMAD R28, R0, 0x2, R28 ;  /* 0x00000002001c7824 */ /* 0x001fca00078e021c */
[----:B------:R0:W-:Y:S01]  /*16f0*/  STL [R1+0x38], R28 ;  /* 0x0000381c01007387 */ /* 0x0001e20000100800 */
[----:B-1----:R-:W-:-:S03]  /*1700*/  LEA.HI.X.SX32 R15, R9, R27, 0x1, P1 ;  /* 0x0000001b090f7211 */ /* 0x002fc600008f0eff */
[----:B------:R-:W4:Y:S01]  /*1710*/  LDL.LU R9, [R1+0x10b8] ;  /* 0x0010b80001097983 */ /* 0x000f220000300800 */
[----:B-----5:R-:W-:Y:S02]  /*1720*/  LEA R10, P0, R6, R26, 0x1 ;  /* 0x0000001a060a7211 */ /* 0x020fe400078008ff */
[----:B0-----:R-:W-:Y:S01]  /*1730*/  LEA R28, R0, R28, 0x1 ;  /* 0x0000001c001c7211 */ /* 0x001fe200078e08ff */
[----:B--2---:R0:W-:Y:S04]  /*1740*/  STL [R1+0x414], R11 ;  /* 0x0004140b01007387 */ /* 0x0041e80000100800 */
[----:B------:R1:W-:Y:S01]  /*1750*/  STL [R1+0x98], R28 ;  /* 0x0000981c01007387 */ /* 0x0003e20000100800 */
[----:B0-----:R-:W-:-:S03]  /*1760*/  LEA.HI.X.SX32 R11, R6, R27, 0x1, P0 ;  /* 0x0000001b060b7211 */ /* 0x001fc600000f0eff */
[----:B------:R-:W2:Y:S01]  /*1770*/  LDL.LU R6, [R1+0x10b4] ;  /* 0x0010b40001067983 */ /* 0x000ea20000300800 */
[----:B-1----:R-:W-:-:S03]  /*1780*/  IMAD R28, R0, 0x2, R28 ;  /* 0x00000002001c7824 */ /* 0x002fc600078e021c */
[----:B------:R0:W5:Y:S04]  /*1790*/  LDG.E.U16 R11, [R10.64] ;  /* 0x000000060a0b7981 */ /* 0x000168000c1e1500 */
[----:B------:R-:W-:Y:S04]  /*17a0*/  STL [R1+0x34], R28 ;  /* 0x0000341c01007387 */ /* 0x000fe80000100800 */
[----:B---3--:R1:W-:Y:S04]  /*17b0*/  STL [R1+0x410], R13 ;  /* 0x0004100d01007387 */ /* 0x0083e80000100800 */
[----:B-1----:R1:W3:Y:S01]  /*17c0*/  LDG.E.U16 R13, [R14.64] ;  /* 0x000000060e0d7981 */ /* 0x0022e2000c1e1500 */
[----:B------:R-:W-:-:S05]  /*17d0*/  IMAD R12, R0, 0x2, R28 ;  /* 0x00000002000c7824 */ /* 0x000fca00078e021c */
[----:B------:R0:W-:Y:S01]  /*17e0*/  STL [R1+0x50], R12 ;  /* 0x0000500c01007387 */ /* 0x0001e20000100800 */
[C---:B-1----:R-:W-:Y:S02]  /*17f0*/  LEA R14, P0, R25.reuse, R26, 0x1 ;  /* 0x0000001a190e7211 */ /* 0x042fe400078008ff */
[----:B------:R-:W-:Y:S02]  /*1800*/  LEA R28, R0, R12, 0x1 ;  /* 0x0000000c001c7211 */ /* 0x000fe400078e08ff */
[-C--:B------:R-:W-:Y:S02]  /*1810*/  LEA.HI.X.SX32 R15, R25, R27.reuse, 0x1, P0 ;  /* 0x0000001b190f7211 */ /* 0x080fe400000f0eff */
[CC--:B0-----:R-:W-:Y:S02]  /*1820*/  LEA R12, P1, R8.reuse, R26.reuse, 0x1 ;  /* 0x0000001a080c7211 */ /* 0x0c1fe400078208ff */
[----:B------:R-:W-:Y:S02]  /*1830*/  LEA R10, P0, R29, R26, 0x1 ;  /* 0x0000001a1d0a7211 */ /* 0x000fe400078008ff */
[----:B------:R0:W2:Y:S04]  /*1840*/  LDG.E.U16 R15, [R14.64] ;  /* 0x000000060e0f7981 */ /* 0x0000a8000c1e1500 */
[----:B---3--:R1:W-:Y:S04]  /*1850*/  STL [R1+0x40c], R13 ;  /* 0x00040c0d01007387 */ /* 0x0083e80000100800 */
[----:B------:R-:W3:Y:S04]  /*1860*/  LDL.LU R25, [R1+0x10b0] ;  /* 0x0010b00001197983 */ /* 0x000ee80000300800 */
[----:B------:R0:W-:Y:S01]  /*1870*/  STL [R1+0x40], R28 ;  /* 0x0000401c01007387 */ /* 0x0001e20000100800 */
[----:B-1----:R-:W-:-:S03]  /*1880*/  LEA.HI.X.SX32 R13, R8, R27, 0x1, P1 ;  /* 0x0000001b080d7211 */ /* 0x002fc600008f0eff */
[----:B------:R-:W3:Y:S04]  /*1890*/  LDL.LU R8, [R1+0x10ac] ;  /* 0x0010ac0001087983 */ /* 0x000ee80000300800 */
[----:B-----5:R1:W-:Y:S01]  /*18a0*/  STL [R1+0x408], R11 ;  /* 0x0004080b01007387 */ /* 0x0203e20000100800 */
[----:B0-----:R-:W-:-:S03]  /*18b0*/  IMAD R28, R0, 0x2, R28 ;  /* 0x00000002001c7824 */ /* 0x001fc600078e021c */
[----:B------:R0:W5:Y:S04]  /*18c0*/  LDG.E.U16 R13, [R12.64] ;  /* 0x000000060c0d7981 */ /* 0x000168000c1e1500 */
[----:B------:R0:W-:Y:S01]  /*18d0*/  STL [R1+0x94], R28 ;  /* 0x0000941c01007387 */ /* 0x0001e20000100800 */
[----:B-1----:R-:W-:-:S03]  /*18e0*/  LEA.HI.X.SX32 R11, R29, R27, 0x1, P0 ;  /* 0x0000001b1d0b7211 */ /* 0x002fc600000f0eff */
[----:B------:R-:W3:Y:S04]  /*18f0*/  LDL.LU R29, [R1+0x10a8] ;  /* 0x0010a800011d7983 */ /* 0x000ee80000300800 */
[----:B------:R3:W4:Y:S01]  /*1900*/  LDG.E.U16 R11, [R10.64] ;  /* 0x000000060a0b7981 */ /* 0x000722000c1e1500 */
[----:B0-----:R-:W-:Y:S01]  /*1910*/  IMAD R28, R0, 0x2, R28 ;  /* 0x00000002001c7824 */ /* 0x001fe200078e021c */
[----:B------:R-:W-:-:S04]  /*1920*/  LEA R14, P0, R24, R26, 0x1 ;  /* 0x0000001a180e7211 */ /* 0x000fc800078008ff */
[----:B------:R0:W-:Y:S01]  /*1930*/  STL [R1+0x30], R28 ;  /* 0x0000301c01007387 */ /* 0x0001e20000100800 */
[----:B------:R-:W-:-:S03]  /*1940*/  LEA R12, P1, R16, R26, 0x1 ;  /* 0x0000001a100c7211 */ /* 0x000fc600078208ff */
[----:B--2---:R1:W-:Y:S01]  /*1950*/  STL [R1+0x404], R15 ;  /* 0x0004040f01007387 */ /* 0x0043e20000100800 */
[----:B0-----:R-:W-:-:S05]  /*1960*/  LEA R28, R0, R28, 0x1 ;  /* 0x0000001c001c7211 */ /* 0x001fca00078e08ff */
[----:B------:R0:W-:Y:S01]  /*1970*/  STL [R1+0x44], R28 ;  /* 0x0000441c01007387 */ /* 0x0001e20000100800 */
[----:B-1----:R-:W-:-:S06]  /*1980*/  LEA.HI.X.SX32 R15, R24, R27, 0x1, P0 ;  /* 0x0000001b180f7211 */ /* 0x002fcc00000f0eff */
[----:B------:R-:W2:Y:S01]  /*1990*/  LDG.E.U16 R15, [R14.64] ;  /* 0x000000060e0f7981 */ /* 0x000ea2000c1e1500 */
[----:B0-----:R-:W-:-:S03]  /*19a0*/  IMAD R28, R0, 0x2, R28 ;  /* 0x00000002001c7824 */ /* 0x001fc600078e021c */
[----:B-----5:R0:W-:Y:S04]  /*19b0*/  STL [R1+0x400], R13 ;  /* 0x0004000d01007387 */ /* 0x0201e80000100800 */
[----:B------:R-:W5:Y:S01]  /*19c0*/  LDL.LU R24, [R1+0x10a4] ;  /* 0x0010a40001187983 */ /* 0x000f620000300800 */
[----:B---3--:R-:W-:-:S03]  /*19d0*/  LEA R10, P0, R29, R26, 0x1 ;  /* 0x0000001a1d0a7211 */ /* 0x008fc600078008ff */
[----:B------:R-:W-:Y:S01]  /*19e0*/  STL [R1+0x2c], R28 ;  /* 0x00002c1c01007387 */ /* 0x000fe20000100800 */
[----:B0-----:R-:W-:-:S03]  /*19f0*/  LEA.HI.X.SX32 R13, R16, R27, 0x1, P1 ;  /* 0x0000001b100d7211 */ /* 0x001fc600008f0eff */
[----:B------:R-:W3:Y:S04]  /*1a00*/  LDL.LU R16, [R1+0x10a0] ;  /* 0x0010a00001107983 */ /* 0x000ee80000300800 */
[----:B----4-:R0:W-:Y:S02]  /*1a10*/  STL [R1+0x3fc], R11 ;  /* 0x0003fc0b01007387 */ /* 0x0101e40000100800 */
[----:B0-----:R-:W-:Y:S02]  /*1a20*/  LEA.HI.X.SX32 R11, R29, R27, 0x1, P0 ;  /* 0x0000001b1d0b7211 */ /* 0x001fe400000f0eff */
[----:B------:R-:W4:Y:S01]  /*1a30*/  LDG.E.U16 R29, [R12.64] ;  /* 0x000000060c1d7981 */ /* 0x000f22000c1e1500 */
[----:B------:R-:W-:-:S05]  /*1a40*/  IMAD R28, R0, 0x2, R28 ;  /* 0x00000002001c7824 */ /* 0x000fca00078e021c */
[----:B------:R0:W-:Y:S02]  /*1a50*/  STL [R1+0x90], R28 ;  /* 0x0000901c01007387 */ /* 0x0001e40000100800 */
[----:B0-----:R-:W-:-:S05]  /*1a60*/  LEA R28, R0, R28, 0x1 ;  /* 0x0000001c001c7211 */ /* 0x001fca00078e08ff */
[----:B------:R0:W-:Y:S02]  /*1a70*/  STL [R1+0x28], R28 ;  /* 0x0000281c01007387 */ /* 0x0001e40000100800 */
[----:B0-----:R-:W-:-:S05]  /*1a80*/  IMAD R28, R0, 0x2, R28 ;  /* 0x00000002001c7824 */ /* 0x001fca00078e021c */
[----:B------:R0:W-:Y:S04]  /*1a90*/  STL [R1+0x3c], R28 ;  /* 0x00003c1c01007387 */ /* 0x0001e80000100800 */
[----:B--2---:R-:W-:Y:S01]  /*1aa0*/  STL [R1+0x3f8], R15 ;  /* 0x0003f80f01007387 */ /* 0x004fe20000100800 */
[----:B0-----:R-:W-:-:S05]  /*1ab0*/  IMAD R28, R0, 0x2, R28 ;  /* 0x00000002001c7824 */ /* 0x001fca00078e021c */
[----:B------:R-:W-:Y:S04]  /*1ac0*/  STL [R1+0x24], R28 ;  /* 0x0000241c01007387 */ /* 0x000fe80000100800 */
[----:B----4-:R0:W-:Y:S04]  /*1ad0*/  STL [R1+0x3f4], R29 ;  /* 0x0003f41d01007387 */ /* 0x0101e80000100800 */
[----:B0-----:R0:W2:Y:S01]  /*1ae0*/  LDG.E.U16 R29, [R10.64] ;  /* 0x000000060a1d7981 */ /* 0x0010a2000c1e1500 */
[----:B-----5:R-:W-:Y:S02]  /*1af0*/  LEA R12, P0, R24, R26, 0x1 ;  /* 0x0000001a180c7211 */ /* 0x020fe400078008ff */
[----:B------:R-:W-:-:S02]  /*1b00*/  LEA R28, R0, R28, 0x1 ;  /* 0x0000001c001c7211 */ /* 0x000fc400078e08ff */
[----:B------:R-:W-:-:S03]  /*1b10*/  LEA.HI.X.SX32 R13, R24, R27, 0x1, P0 ;  /* 0x0000001b180d7211 */ /* 0x000fc600000f0eff */
[----:B------:R1:W-:Y:S01]  /*1b20*/  STL [R1+0x88], R28 ;  /* 0x0000881c01007387 */ /* 0x0003e20000100800 */
[-C--:B---3--:R-:W-:Y:S01]  /*1b30*/  LEA R14, P1, R16, R26.reuse, 0x1 ;  /* 0x0000001a100e7211 */ /* 0x088fe200078208ff */
[----:B------:R-:W-:Y:S01]  /*1b40*/  IMAD R24, R0, 0x2, R28 ;  /* 0x0000000200187824 */ /* 0x000fe200078e021c */
[----:B0-----:R-:W-:Y:S02]  /*1b50*/  LEA R10, P0, R8, R26, 0x1 ;  /* 0x0000001a080a7211 */ /* 0x001fe400078008ff */
[-C--:B------:R-:W-:Y:S01]  /*1b60*/  LEA.HI.X.SX32 R15, R16, R27.reuse, 0x1, P1 ;  /* 0x0000001b100f7211 */ /* 0x080fe200008f0eff */
[----:B------:R-:W-:Y:S01]  /*1b70*/  IMAD R16, R0, 0x2, R24 ;  /* 0x0000000200107824 */ /* 0x000fe200078e0218 */
[----:B------:R-:W-:-:S03]  /*1b80*/  LEA.HI.X.SX32 R11, R8, R27, 0x1, P0 ;  /* 0x0000001b080b7211 */ /* 0x000fc600000f0eff */
[----:B-1----:R0:W3:Y:S01]  /*1b90*/  LDG.E.U16 R28, [R14.64] ;  /* 0x000000060e1c7981 */ /* 0x0020e2000c1e1500 */
[----:B------:R-:W-:Y:S02]  /*1ba0*/  LEA R8, R0, R16, 0x1 ;  /* 0x0000001000087211 */ /* 0x000fe400078e08ff */
[----:B0-----:R-:W-:-:S04]  /*1bb0*/  LEA R14, P1, R6, R26, 0x1 ;  /* 0x0000001a060e7211 */ /* 0x001fc800078208ff */
[----:B------:R-:W-:-:S06]  /*1bc0*/  LEA.HI.X.SX32 R15, R6, R27, 0x1, P1 ;  /* 0x0000001b060f7211 */ /* 0x000fcc00008f0eff */
[----:B------:R0:W4:Y:S04]  /*1bd0*/  LDG.E.U16 R15, [R14.64] ;  /* 0x000000060e0f7981 */ /* 0x000128000c1e1500 */
[----:B--2---:R1:W-:Y:S04]  /*1be0*/  STL [R1+0x3f0], R29 ;  /* 0x0003f01d01007387 */ /* 0x0043e80000100800 */
[----:B-1----:R1:W2:Y:S02]  /*1bf0*/  LDG.E.U16 R29, [R12.64] ;  /* 0x000000060c1d7981 */ /* 0x0022a4000c1e1500 */
[----:B-1----:R-:W-:-:S04]  /*1c00*/  LEA R12, P0, R25, R26, 0x1 ;  /* 0x0000001a190c7211 */ /* 0x002fc800078008ff */
[----:B------:R-:W-:Y:S02]  /*1c10*/  LEA.HI.X.SX32 R13, R25, R27, 0x1, P0 ;  /* 0x0000001b190d7211 */ /* 0x000fe400000f0eff */
[----:B------:R1:W5:Y:S04]  /*1c20*/  LDG.E.U16 R25, [R10.64] ;  /* 0x000000060a197981 */ /* 0x000368000c1e1500 */
[----:B------:R0:W-:Y:S04]  /*1c30*/  STL [R1+0x18], R24 ;  /* 0x0000181801007387 */ /* 0x0001e80000100800 */
[----:B------:R1:W-:Y:S04]  /*1c40*/  STL [R1+0x20], R16 ;  /* 0x0000201001007387 */ /* 0x0003e80000100800 */
[----:B------:R3:W-:Y:S04]  /*1c50*/  STL [R1+0x14], R8 ;  /* 0x0000140801007387 */ /* 0x0007e80000100800 */
[----:B0-----:R0:W4:Y:S01]  /*1c60*/  LDG.E.U16 R24, [R12.64] ;  /* 0x000000060c187981 */ /* 0x001122000c1e1500 */
[----:B-1----:R-:W-:Y:S01]  /*1c70*/  IMAD R16, R0, 0x2, R8 ;  /* 0x0000000200107824 */ /* 0x002fe200078e0208 */
[----:B---3--:R-:W-:-:S04]  /*1c80*/  LEA R8, P0, R9, R26, 0x1 ;  /* 0x0000001a09087211 */ /* 0x008fc800078008ff */
[-C--:B------:R-:W-:Y:S02]  /*1c90*/  LEA.HI.X.SX32 R9, R9, R27.reuse, 0x1, P0 ;  /* 0x0000001b09097211 */ /* 0x080fe400000f0eff */
[CC--:B------:R-:W-:Y:S02]  /*1ca0*/  LEA R10, P0, R21.reuse, R26.reuse, 0x1 ;  /* 0x0000001a150a7211 */ /* 0x0c0fe400078008ff */
[C---:B0-----:R-:W-:Y:S02]  /*1cb0*/  LEA R12, P1, R2.reuse, R26, 0x1 ;  /* 0x0000001a020c7211 */ /* 0x041fe400078208ff */
[-C--:B------:R-:W-:Y:S02]  /*1cc0*/  LEA.HI.X.SX32 R11, R21, R27.reuse, 0x1, P0 ;  /* 0x0000001b150b7211 */ /* 0x080fe400000f0eff */
[----:B------:R-:W-:Y:S01]  /*1cd0*/  LEA.HI.X.SX32 R13, R2, R27, 0x1, P1 ;  /* 0x0000001b020d7211 */ /* 0x000fe200008f0eff */
[----:B------:R0:W3:Y:S04]  /*1ce0*/  LDG.E.U16 R21, [R8.64] ;  /* 0x0000000608157981 */ /* 0x0000e8000c1e1500 */
[----:B------:R1:W3:Y:S04]  /*1cf0*/  LDG.E.U16 R14, [R10.64] ;  /* 0x000000060a0e7981 */ /* 0x0002e8000c1e1500 */
[----:B------:R0:W3:Y:S04]  /*1d00*/  LDG.E.U16 R13, [R12.64] ;  /* 0x000000060c0d7981 */ /* 0x0000e8000c1e1500 */
[----:B------:R0:W-:Y:S02]  /*1d10*/  STL [R1+0x8c], R16 ;  /* 0x00008c1001007387 */ /* 0x0001e40000100800 */
[----:B0-----:R-:W-:-:S05]  /*1d20*/  IMAD R16, R0, 0x2, R16 ;  /* 0x0000000200107824 */ /* 0x001fca00078e0210 */
[C---:B------:R-:W-:Y:S01]  /*1d30*/  LEA R6, R0.reuse, R16, 0x1 ;  /* 0x0000001000067211 */ /* 0x040fe200078e08ff */
[----:B------:R-:W-:Y:S04]  /*1d40*/  STL [R1+0x10], R16 ;  /* 0x0000101001007387 */ /* 0x000fe80000100800 */
[----:B------:R0:W-:Y:S02]  /*1d50*/  STL [R1+0x60], R6 ;  /* 0x0000600601007387 */ /* 0x0001e40000100800 */
[----:B0-----:R-:W-:-:S05]  /*1d60*/  IMAD R6, R0, 0x2, R6 ;  /* 0x0000000200067824 */ /* 0x001fca00078e0206 */
[----:B------:R0:W-:Y:S02]  /*1d70*/  STL [R1+0xc], R6 ;  /* 0x00000c0601007387 */ /* 0x0001e40000100800 */
[----:B0-----:R-:W-:Y:S01]  /*1d80*/  IMAD R6, R0, 0x2, R6 ;  /* 0x0000000200067824 */ /* 0x001fe200078e0206 */
[----:B------:R-:W-:-:S04]  /*1d90*/  LEA R8, P0, R22, R26, 0x1 ;  /* 0x0000001a16087211 */ /* 0x000fc800078008ff */
[----:B------:R-:W-:Y:S02]  /*1da0*/  LEA.HI.X.SX32 R9, R22, R27, 0x1, P0 ;  /* 0x0000001b16097211 */ /* 0x000fe400000f0eff */
[----:B-1----:R-:W-:-:S03]  /*1db0*/  LEA R10, P0, R7, R26, 0x1 ;  /* 0x0000001a070a7211 */ /* 0x002fc600078008ff */
[----:B------:R0:W3:Y:S01]  /*1dc0*/  LDG.E.U16 R16, [R8.64] ;  /* 0x0000000608107981 */ /* 0x0000e2000c1e1500 */
[----:B------:R-:W-:-:S05]  /*1dd0*/  LEA.HI.X.SX32 R11, R7, R27, 0x1, P0 ;  /* 0x0000001b070b7211 */ /* 0x000fca00000f0eff */
[----:B------:R1:W3:Y:S01]  /*1de0*/  LDG.E.U16 R22, [R10.64] ;  /* 0x000000060a167981 */ /* 0x0002e2000c1e1500 */
[----:B0-----:R-:W-:-:S04]  /*1df0*/  LEA R8, P0, R4, R26, 0x1 ;  /* 0x0000001a04087211 */ /* 0x001fc800078008ff */
[----:B------:R-:W-:Y:S02]  /*1e00*/  LEA.HI.X.SX32 R9, R4, R27, 0x1, P0 ;  /* 0x0000001b04097211 */ /* 0x000fe400000f0eff */
[----:B-1----:R-:W-:-:S04]  /*1e10*/  LEA R10, P0, R20, R26, 0x1 ;  /* 0x0000001a140a7211 */ /* 0x002fc800078008ff */
[----:B------:R-:W-:Y:S01]  /*1e20*/  LEA.HI.X.SX32 R11, R20, R27, 0x1, P0 ;  /* 0x0000001b140b7211 */ /* 0x000fe200000f0eff */
[----:B--2---:R-:W-:Y:S04]  /*1e30*/  STL [R1+0x3ec], R29 ;  /* 0x0003ec1d01007387 */ /* 0x004fe80000100800 */
[----:B------:R0:W-:Y:S02]  /*1e40*/  STL [R1+0x80], R6 ;  /* 0x0000800601007387 */ /* 0x0001e40000100800 */
[----:B0-----:R-:W-:-:S05]  /*1e50*/  LEA R6, R0, R6, 0x1 ;  /* 0x0000000600067211 */ /* 0x001fca00078e08ff */
[C---:B------:R-:W-:Y:S01]  /*1e60*/  IMAD R2, R0.reuse, 0x2, R6 ;  /* 0x0000000200027824 */ /* 0x040fe200078e0206 */
[----:B------:R-:W-:Y:S03]  /*1e70*/  STL [R1+0x3e8], R28 ;  /* 0x0003e81c01007387 */ /* 0x000fe60000100800 */
[C---:B------:R-:W-:Y:S01]  /*1e80*/  IMAD R29, R0.reuse, 0x2, R2 ;  /* 0x00000002001d7824 */ /* 0x040fe200078e0202 */
[----:B------:R-:W-:Y:S04]  /*1e90*/  STL [R1], R6 ;  /* 0x0000000601007387 */ /* 0x000fe80000100800 */
[----:B------:R0:W-:Y:S04]  /*1ea0*/  STL [R1+0x4], R2 ;  /* 0x0000040201007387 */ /* 0x0001e80000100800 */
[----:B-----5:R1:W-:Y:S01]  /*1eb0*/  STL [R1+0x3e4], R25 ;  /* 0x0003e41901007387 */ /* 0x0203e20000100800 */
[----:B0-----:R-:W-:-:S05]  /*1ec0*/  LEA R2, R0, R29, 0x1 ;  /* 0x0000001d00027211 */ /* 0x001fca00078e08ff */
[----:B-1----:R-:W-:Y:S01]  /*1ed0*/  IMAD R25, R0, 0x2, R2 ;  /* 0x0000000200197824 */ /* 0x002fe200078e0202 */
[----:B------:R-:W-:-:S03]  /*1ee0*/  LEA R6, P1, R5, R26, 0x1 ;  /* 0x0000001a05067211 */ /* 0x000fc600078208ff */
[C---:B------:R-:W-:Y:S01]  /*1ef0*/  IMAD R28, R0.reuse, 0x2, R25 ;  /* 0x00000002001c7824 */ /* 0x040fe200078e0219 */
[----:B------:R-:W-:Y:S01]  /*1f00*/  LEA.HI.X.SX32 R7, R5, R27, 0x1, P1 ;  /* 0x0000001b05077211 */ /* 0x000fe200008f0eff */
[----:B------:R-:W-:Y:S03]  /*1f10*/  STL [R1+0x1084], R29 ;  /* 0x0010841d01007387 */ /* 0x000fe60000100800 */
[C---:B------:R-:W-:Y:S01]  /*1f20*/  LEA R4, R0.reuse, R28, 0x1 ;  /* 0x0000001c00047211 */ /* 0x040fe200078e08ff */
[----:B----4-:R-:W-:Y:S04]  /*1f30*/  STL [R1+0x3e0], R24 ;  /* 0x0003e01801007387 */ /* 0x010fe80000100800 */
[----:B------:R0:W-:Y:S04]  /*1f40*/  STL [R1+0x78], R2 ;  /* 0x0000780201007387 */ /* 0x0001e80000100800 */
[----:B------:R1:W-:Y:S04]  /*1f50*/  STL [R1+0x3dc], R15 ;  /* 0x0003dc0f01007387 */ /* 0x0003e80000100800 */
[----:B------:R-:W-:Y:S01]  /*1f60*/  STL [R1+0x1080], R25 ;  /* 0x0010801901007387 */ /* 0x000fe20000100800 */
[----:B0-----:R-:W-:-:S03]  /*1f70*/  IMAD R2, R0, 0x2, R4 ;  /* 0x0000000200027824 */ /* 0x001fc600078e0204 */
[----:B------:R-:W-:Y:S04]  /*1f80*/  STL [R1+0x107c], R28 ;  /* 0x00107c1c01007387 */ /* 0x000fe80000100800 */
[----:B-1----:R0:W2:Y:S01]  /*1f90*/  LDG.E.U16 R15, [R6.64] ;  /* 0x00000006060f7981 */ /* 0x0020a2000c1e1500 */
[----:B------:R-:W-:-:S03]  /*1fa0*/  IMAD R5, R0, 0x2, R2 ;  /* 0x0000000200057824 */ /* 0x000fc600078e0202 */
[----:B---3--:R1:W-:Y:S04]  /*1fb0*/  STL [R1+0x3d8], R21 ;  /* 0x0003d81501007387 */ /* 0x0083e80000100800 */
[----:B------:R-:W-:Y:S01]  /*1fc0*/  STL [R1+0x1088], R4 ;  /* 0x0010880401007387 */ /* 0x000fe20000100800 */
[----:B0-----:R-:W-:-:S03]  /*1fd0*/  LEA R6, P1, R19, R26, 0x1 ;  /* 0x0000001a13067211 */ /* 0x001fc600078208ff */
[----:B------:R-:W3:Y:S04]  /*1fe0*/  LDL.LU R12, [R1+0x48] ;  /* 0x00004800010c7983 */ /* 0x000ee80000300800 */
[----:B-1----:R0:W4:Y:S01]  /*1ff0*/  LDG.E.U16 R21, [R8.64] ;  /* 0x0000000608157981 */ /* 0x002122000c1e1500 */
[----:B------:R-:W-:-:S03]  /*2000*/  LEA.HI.X.SX32 R7, R19, R27, 0x1, P1 ;  /* 0x0000001b13077211 */ /* 0x000fc600008f0eff */
[----:B------:R-:W-:Y:S04]  /*2010*/  STL [R1+0x3d4], R14 ;  /* 0x0003d40e01007387 */ /* 0x000fe80000100800 */
[----:B------:R-:W-:Y:S01]  /*2020*/  STL [R1+0x70], R2 ;  /* 0x0000700201007387 */ /* 0x000fe20000100800 */
[----:B0-----:R-:W-:-:S03]  /*2030*/  LEA R8, P0, R18, R26, 0x1 ;  /* 0x0000001a12087211 */ /* 0x001fc600078008ff */
[----:B------:R0:W-:Y:S04]  /*2040*/  STL [R1+0x3d0], R13 ;  /* 0x0003d00d01007387 */ /* 0x0001e80000100800 */
[----:B------:R-:W5:Y:S04]  /*2050*/  LDL.LU R29, [R1+0x8] ;  /* 0x00000800011d7983 */ /* 0x000f680000300800 */
[----:B------:R-:W-:Y:S01]  /*2060*/  STL [R1+0x108c], R5 ;  /* 0x00108c0501007387 */ /* 0x000fe20000100800 */
[----:B------:R-:W-:-:S03]  /*2070*/  LEA.HI.X.SX32 R9, R18, R27, 0x1, P0 ;  /* 0x0000001b12097211 */ /* 0x000fc600000f0eff */
[----:B0-----:R-:W5:Y:S04]  /*2080*/  LDL.LU R13, [R1+0x1c] ;  /* 0x00001c00010d7983 */ /* 0x001f680000300800 */
[----:B------:R0:W5:Y:S04]  /*2090*/  LDG.E.U16 R28, [R10.64] ;  /* 0x000000060a1c7981 */ /* 0x000168000c1e1500 */
[----:B------:R1:W5:Y:S04]  /*20a0*/  LDG.E.U16 R4, [R6.64] ;  /* 0x0000000606047981 */ /* 0x000368000c1e1500 */
[----:B------:R-:W5:Y:S01]  /*20b0*/  LDL.LU R14, [R1+0x4c] ;  /* 0x00004c00010e7983 */ /* 0x000f620000300800 */
[----:B0-----:R-:W-:-:S03]  /*20c0*/  LEA R10, P0, R23, R26, 0x1 ;  /* 0x0000001a170a7211 */ /* 0x001fc600078008ff */
[----:B------:R0:W5:Y:S01]  /*20d0*/  LDG.E.U16 R25, [R8.64] ;  /* 0x0000000608197981 */ /* 0x000162000c1e1500 */
[----:B-1----:R-:W-:Y:S02]  /*20e0*/  LEA R6, P1, R17, R26, 0x1 ;  /* 0x0000001a11067211 */ /* 0x002fe400078208ff */
[-C--:B------:R-:W-:Y:S02]  /*20f0*/  LEA.HI.X.SX32 R11, R23, R27.reuse, 0x1, P0 ;  /* 0x0000001b170b7211 */ /* 0x080fe400000f0eff */
[----:B------:R-:W-:-:S03]  /*2100*/  LEA.HI.X.SX32 R7, R17, R27, 0x1, P1 ;  /* 0x0000001b11077211 */ /* 0x000fc600008f0eff */
[----:B------:R1:W5:Y:S01]  /*2110*/  LDG.E.U16 R17, [R10.64] ;  /* 0x000000060a117981 */ /* 0x000362000c1e1500 */
[----:B------:R-:W-:-:S03]  /*2120*/  LEA R18, R0, R5, 0x1 ;  /* 0x0000000500127211 */ /* 0x000fc600078e08ff */
[----:B------:R1:W-:Y:S01]  /*2130*/  STL [R1+0x3cc], R16 ;  /* 0x0003cc1001007387 */ /* 0x0003e20000100800 */
[----:B0-----:R-:W-:-:S03]  /*2140*/  LEA R8, P0, R3, R26, 0x1 ;  /* 0x0000001a03087211 */ /* 0x001fc600078008ff */
[----:B------:R-:W5:Y:S01]  /*2150*/  LDL.LU R24, [R1+0x38] ;  /* 0x0000380001187983 */ /* 0x000f620000300800 */
[----:B-1----:R-:W-:-:S04]  /*2160*/  IMAD R16, R0, 0x2, R18 ;  /* 0x0000000200107824 */ /* 0x002fc800078e0212 */
[C---:B------:R-:W-:Y:S01]  /*2170*/  IMAD R2, R0.reuse, 0x2, R16 ;  /* 0x0000000200027824 */ /* 0x040fe200078e0210 */
[----:B------:R-:W-:Y:S04]  /*2180*/  STL [R1+0x1090], R18 ;  /* 0x0010901201007387 */ /* 0x000fe80000100800 */
[C---:B------:R-:W-:Y:S01]  /*2190*/  LEA R20, R0.reuse, R2, 0x1 ;  /* 0x0000000200147211 */ /* 0x040fe200078e08ff */
[----:B------:R0:W-:Y:S04]  /*21a0*/  STL [R1+0x3c8], R22 ;  /* 0x0003c81601007387 */ /* 0x0001e80000100800 */
[----:B------:R1:W-:Y:S01]  /*21b0*/  STL [R1+0x1094], R16 ;  /* 0x0010941001007387 */ /* 0x0003e20000100800 */
[----:B------:R-:W-:Y:S01]  /*21c0*/  LEA.HI.X.SX32 R9, R3, R27, 0x1, P0 ;  /* 0x0000001b03097211 */ /* 0x000fe200000f0eff */
[----:B0-----:R-:W-:-:S02]  /*21d0*/  IMAD R22, R0, 0x2, R20 ;  /* 0x0000000200167824 */ /* 0x001fc400078e0214 */
[----:B-1----:R3:W5:Y:S04]  /*21e0*/  LDG.E.U16 R16, [R6.64] ;  /* 0x0000000606107981 */ /* 0x002768000c1e1500 */
[----:B--2---:R0:W-:Y:S04]  /*21f0*/  STL [R1+0x3c4], R15 ;  /* 0x0003c40f01007387 */ /* 0x0041e80000100800 */
[----:B------:R-:W-:Y:S04]  /*2200*/  STL [R1+0x84], R2 ;  /* 0x0000840201007387 */ /* 0x000fe80000100800 */
[----:B0-----:R-:W2:Y:S01]  /*2210*/  LDL.LU R15, [R1+0x34] ;  /* 0x00003400010f7983 */ /* 0x001ea20000300800 */
[----:B---3--:R-:W-:-:S03]  /*2220*/  LEA R6, P0, R12, R26, 0x1 ;  /* 0x0000001a0c067211 */ /* 0x008fc600078008ff */
[----:B----4-:R0:W-:Y:S01]  /*2230*/  STL [R1+0x3c0], R21 ;  /* 0x0003c01501007387 */ /* 0x0101e20000100800 */
[----:B------:R-:W-:-:S03]  /*2240*/  LEA.HI.X.SX32 R7, R12, R27, 0x1, P0 ;  /* 0x0000001b0c077211 */ /* 0x000fc600000f0eff */
[----:B------:R-:W-:Y:S04]  /*2250*/  STL [R1+0x1098], R20 ;  /* 0x0010981401007387 */ /* 0x000fe80000100800 */
[----:B------:R-:W3:Y:S01]  /*2260*/  LDL.LU R5, [R1+0x50] ;  /* 0x0000500001057983 */ /* 0x000ee20000300800 */
[----:B0-----:R-:W-:-:S03]  /*2270*/  IMAD R21, R0, 0x2, R22 ;  /* 0x0000000200157824 */ /* 0x001fc600078e0216 */
[----:B------:R-:W4:Y:S02]  /*2280*/  LDL.LU R19, [R1+0x40] ;  /* 0x0000400001137983 */ /* 0x000f240000300800 */
[C---:B------:R-:W-:Y:S02]  /*2290*/  LEA R12, R0.reuse, R21, 0x1 ;  /* 0x00000015000c7211 */ /* 0x040fe400078e08ff */
[----:B------:R0:W-:Y:S01]  /*22a0*/  STL [R1+0x109c], R22 ;  /* 0x00109c1601007387 */ /* 0x0001e20000100800 */
[-C--:B-----5:R-:W-:Y:S02]  /*22b0*/  LEA R2, P1, R29, R26.reuse, 0x1 ;  /* 0x0000001a1d027211 */ /* 0x0a0fe400078208ff */
[----:B------:R-:W-:Y:S01]  /*22c0*/  IMAD R23, R0, 0x2, R12 ;  /* 0x0000000200177824 */ /* 0x000fe200078e020c */
[----:B------:R-:W-:Y:S01]  /*22d0*/  LEA R10, P0, R13, R26, 0x1 ;  /* 0x0000001a0d0a7211 */ /* 0x000fe200078008ff */
[----:B0-----:R0:W5:Y:S01]  /*22e0*/  LDG.E.U16 R22, [R6.64] ;  /* 0x0000000606167981 */ /* 0x001162000c1e1500 */
[----:B------:R-:W-:-:S03]  /*22f0*/  LEA.HI.X.SX32 R3, R29, R27, 0x1, P1 ;  /* 0x0000001b1d037211 */ /* 0x000fc600008f0eff */
[----:B------:R1:W-:Y:S01]  /*2300*/  STL [R1+0x3bc], R28 ;  /* 0x0003bc1c01007387 */ /* 0x0003e20000100800 */
[----:B------:R-:W-:-:S03]  /*2310*/  LEA.HI.X.SX32 R11, R13, R27, 0x1, P0 ;  /* 0x0000001b0d0b7211 */ /* 0x000fc600000f0eff */
[----:B------:R0:W-:Y:S04]  /*2320*/  STL [R1+0x3b8], R4 ;  /* 0x0003b80401007387 */ /* 0x0001e80000100800 */
[----:B------:R0:W5:Y:S04]  /*2330*/  LDG.E.U16 R18, [R2.64] ;  /* 0x0000000602127981 */ /* 0x000168000c1e1500 */
[----:B-1----:R1:W5:Y:S04]  /*2340*/  LDG.E.U16 R28, [R8.64] ;  /* 0x00000006081c7981 */ /* 0x002368000c1e1500 */
[----:B0-----:R-:W5:Y:S04]  /*2350*/  LDL.LU R4, [R1+0x30] ;  /* 0x0000300001047983 */ /* 0x001f680000300800 */
[----:B------:R0:W-:Y:S04]  /*2360*/  STL [R1+0x7c], R12 ;  /* 0x00007c0c01007387 */ /* 0x0001e80000100800 */
[----:B------:R1:W-:Y:S04]  /*2370*/  STL [R1+0x3b4], R25 ;  /* 0x0003b41901007387 */ /* 0x0003e80000100800 */
[----:B------:R2:W5:Y:S01]  /*2380*/  LDG.E.U16 R20, [R10.64] ;  /* 0x000000060a147981 */ /* 0x000562000c1e1500 */
[----:B0-----:R-:W-:-:S04]  /*2390*/  LEA R12, P0, R14, R26, 0x1 ;  /* 0x0000001a0e0c7211 */ /* 0x001fc800078008ff */
[----:B------:R-:W-:Y:S01]  /*23a0*/  LEA.HI.X.SX32 R13, R14, R27, 0x1, P0 ;  /* 0x0000001b0e0d7211 */ /* 0x000fe200000f0eff */
[----:B-1----:R-:W5:Y:S04]  /*23b0*/  LDL.LU R25, [R1+0x44] ;  /* 0x0000440001197983 */ /* 0x002f680000300800 */
[----:B------:R-:W5:Y:S04]  /*23c0*/  LDL.LU R29, [R1+0x2c] ;  /* 0x00002c00011d7983 */ /* 0x000f680000300800 */
[----:B------:R0:W-:Y:S04]  /*23d0*/  STL [R1+0x3b0], R17 ;  /* 0x0003b01101007387 */ /* 0x0001e80000100800 */
[----:B0-----:R3:W5:Y:S01]  /*23e0*/  LDG.E.U16 R17, [R12.64] ;  /* 0x000000060c117981 */ /* 0x001762000c1e1500 */
[----:B------:R-:W-:-:S05]  /*23f0*/  IMAD R8, R0, 0x2, R23 ;  /* 0x0000000200087824 */ /* 0x000fca00078e0217 */
[----:B------:R-:W-:-:S05]  /*2400*/  LEA R7, R0, R8, 0x1 ;  /* 0x0000000800077211 */ /* 0x000fca00078e08ff */
[----:B------:R-:W-:Y:S01]  /*2410*/  IMAD R6, R0, 0x2, R7 ;  /* 0x0000000200067824 */ /* 0x000fe200078e0207 */
[----:B------:R-:W-:-:S03]  /*2420*/  LEA R2, P1, R24, R26, 0x1 ;  /* 0x0000001a18027211 */ /* 0x000fc600078208ff */
[----:B------:R-:W-:Y:S01]  /*2430*/  IMAD R9, R0, 0x2, R6 ;  /* 0x0000000200097824 */ /* 0x000fe200078e0206 */
[----:B------:R-:W-:Y:S01]  /*2440*/  LEA.HI.X.SX32 R3, R24, R27, 0x1, P1 ;  /* 0x0000001b18037211 */ /* 0x000fe200008f0eff */
[----:B------:R0:W-:Y:S04]  /*2450*/  STL [R1+0x74], R6 ;  /* 0x0000740601007387 */ /* 0x0001e80000100800 */
[----:B------:R1:W-:Y:S04]  /*2460*/  STL [R1+0x3ac], R16 ;  /* 0x0003ac1001007387 */ /* 0x0003e80000100800 */
[----:B------:R-:W5:Y:S01]  /*2470*/  LDL.LU R24, [R1+0x28] ;  /* 0x0000280001187983 */ /* 0x000f620000300800 */
[----:B0-----:R-:W-:-:S03]  /*2480*/  LEA R6, R0, R9, 0x1 ;  /* 0x0000000900067211 */ /* 0x001fc600078e08ff */
[----:B-1----:R0:W5:Y:S02]  /*2490*/  LDG.E.U16 R16, [R2.64] ;  /* 0x0000000602107981 */ /* 0x002164000c1e1500 */
[----:B0-----:R-:W-:-:S04]  /*24a0*/  IMAD R3, R0, 0x2, R6 ;  /* 0x0000000200037824 */ /* 0x001fc800078e0206 */
[----:B------:R-:W-:Y:S01]  /*24b0*/  IMAD R2, R0, 0x2, R3 ;  /* 0x0000000200027824 */ /* 0x000fe200078e0203 */
[----:B--2---:R-:W-:-:S04]  /*24c0*/  LEA R10, P0, R15, R26, 0x1 ;  /* 0x0000001a0f0a7211 */ /* 0x004fc800078008ff */
[-C--:B------:R-:W-:Y:S02]  /*24d0*/  LEA.HI.X.SX32 R11, R15, R27.reuse, 0x1, P0 ;  /* 0x0000001b0f0b7211 */ /* 0x080fe400000f0eff */
[-C--:B---3--:R-:W-:Y:S02]  /*24e0*/  LEA R12, P0, R5, R26.reuse, 0x1 ;  /* 0x0000001a050c7211 */ /* 0x088fe400078008ff */
[----:B----4-:R-:W-:Y:S02]  /*24f0*/  LEA R14, P1, R19, R26, 0x1 ;  /* 0x0000001a130e7211 */ /* 0x010fe400078208ff */
[-C--:B------:R-:W-:Y:S02]  /*2500*/  LEA.HI.X.SX32 R13, R5, R27.reuse, 0x1, P0 ;  /* 0x0000001b050d7211 */ /* 0x080fe400000f0eff */
[----:B------:R-:W-:-:S03]  /*2510*/  LEA.HI.X.SX32 R15, R19, R27, 0x1, P1 ;  /* 0x0000001b130f7211 */ /* 0x000fc600008f0eff */
[----:B------:R0:W2:Y:S04]  /*2520*/  LDG.E.U16 R5, [R12.64] ;  /* 0x000000060c057981 */ /* 0x0000a8000c1e1500 */
[----:B-----5:R1:W-:Y:S04]  /*2530*/  STL [R1+0x3a8], R28 ;  /* 0x0003a81c01007387 */ /* 0x0203e80000100800 */
[----:B-1----:R-:W3:Y:S04]  /*2540*/  LDL.LU R28, [R1+0x3c] ;  /* 0x00003c00011c7983 */ /* 0x002ee80000300800 */
[----:B------:R1:W-:Y:S04]  /*2550*/  STL [R1+0x3a4], R22 ;  /* 0x0003a41601007387 */ /* 0x0003e80000100800 */
[----:B-1----:R-:W4:Y:S04]  /*2560*/  LDL.LU R22, [R1+0x24] ;  /* 0x0000240001167983 */ /* 0x002f280000300800 */
[----:B------:R1:W-:Y:S04]  /*2570*/  STL [R1+0x3a0], R18 ;  /* 0x0003a01201007387 */ /* 0x0003e80000100800 */
[----:B------:R-:W-:Y:S04]  /*2580*/  STL [R1+0x6c], R2 ;  /* 0x00006c0201007387 */ /* 0x000fe80000100800 */
[----:B------:R5:W-:Y:S04]  /*2590*/  STL [R1+0x39c], R20 ;  /* 0x00039c1401007387 */ /* 0x000be80000100800 */
[----:B-1----:R1:W2:Y:S04]  /*25a0*/  LDG.E.U16 R18, [R10.64] ;  /* 0x000000060a127981 */ /* 0x0022a8000c1e1500 */
[----:B-----5:R-:W5:Y:S01]  /*25b0*/  LDL.LU R20, [R1+0x18] ;  /* 0x0000180001147983 */ /* 0x020f620000300800 */
[----:B-1----:R-:W-:-:S03]  /*25c0*/  LEA R10, P0, R4, R26, 0x1 ;  /* 0x0000001a040a7211 */ /* 0x002fc600078008ff */
[----:B------:R1:W-:Y:S01]  /*25d0*/  STL [R1+0x398], R17 ;  /* 0x0003981101007387 */ /* 0x0003e20000100800 */
[----:B------:R-:W-:-:S03]  /*25e0*/  LEA.HI.X.SX32 R11, R4, R27, 0x1, P0 ;  /* 0x0000001b040b7211 */ /* 0x000fc600000f0eff */
[----:B-1----:R1:W3:Y:S02]  /*25f0*/  LDG.E.U16 R17, [R14.64] ;  /* 0x000000060e117981 */ /* 0x0022e4000c1e1500 */
[----:B-1----:R-:W-:-:S04]  /*2600*/  LEA R14, P0, R25, R26, 0x1 ;  /* 0x0000001a190e7211 */ /* 0x002fc800078008ff */
[----:B------:R-:W-:Y:S02]  /*2610*/  LEA.HI.X.SX32 R15, R25, R27, 0x1, P0 ;  /* 0x0000001b190f7211 */ /* 0x000fe400000f0eff */
[----:B------:R1:W4:Y:S01]  /*2620*/  LDG.E.U16 R25, [R10.64] ;  /* 0x000000060a197981 */ /* 0x000322000c1e1500 */
[----:B------:R-:W-:-:S05]  /*2630*/  LEA R2, R0, R2, 0x1 ;  /* 0x0000000200027211 */ /* 0x000fca00078e08ff */
[C---:B------:R-:W-:Y:S01]  /*2640*/  IMAD R4, R0.reuse, 0x2, R2 ;  /* 0x0000000200047824 */ /* 0x040fe200078e0202 */
[----:B------:R1:W-:Y:S03]  /*2650*/  STL [R1+0x394], R16 ;  /* 0x0003941001007387 */ /* 0x0003e60000100800 */
[----:B------:R-:W-:Y:S01]  /*2660*/  IMAD R19, R0, 0x2, R4 ;  /* 0x0000000200137824 */ /* 0x000fe200078e0204 */
[C---:B0-----:R-:W-:Y:S01]  /*2670*/  LEA R12, P1, R29.reuse, R26, 0x1 ;  /* 0x0000001a1d0c7211 */ /* 0x041fe200078208ff */
[----:B-1----:R-:W5:Y:S04]  /*2680*/  LDL.LU R16, [R1+0x20] ;  /* 0x0000200001107983 */ /* 0x002f680000300800 */
[----:B------:R0:W-:Y:S01]  /*2690*/  STL [R1+0x5c], R4 ;  /* 0x00005c0401007387 */ /* 0x0001e20000100800 */
[----:B------:R-:W-:-:S02]  /*26a0*/  LEA.HI.X.SX32 R13, R29, R27, 0x1, P1 ;  /* 0x0000001b1d0d7211 */ /* 0x000fc400008f0eff */
[----:B0-----:R-:W-:Y:S02]  /*26b0*/  LEA R4, R0, R19, 0x1 ;  /* 0x0000001300047211 */ /* 0x001fe400078e08ff */
[----:B------:R-:W-:-:S04]  /*26c0*/  LEA R10, P0, R24, R26, 0x1 ;  /* 0x0000001a180a7211 */ /* 0x000fc800078008ff */
[----:B------:R-:W-:-:S06]  /*26d0*/  LEA.HI.X.SX32 R11, R24, R27, 0x1, P0 ;  /* 0x0000001b180b7211 */ /* 0x000fcc00000f0eff */
[----:B------:R5:W5:Y:S04]  /*26e0*/  LDG.E.U16 R11, [R10.64] ;  /* 0x000000060a0b7981 */ /* 0x000b68000c1e1500 */
[----:B--2---:R0:W-:Y:S04]  /*26f0*/  STL [R1+0x390], R18 ;  /* 0x0003901201007387 */ /* 0x0041e80000100800 */
[----:B0-----:R-:W2:Y:S04]  /*2700*/  LDL.LU R18, [R1+0x14] ;  /* 0x0000140001127983 */ /* 0x001ea80000300800 */
[----:B------:R0:W-:Y:S04]  /*2710*/  STL [R1+0x38c], R5 ;  /* 0x00038c0501007387 */ /* 0x0001e80000100800 */
[----:B0-----:R-:W2:Y:S04]  /*2720*/  LDL.LU R5, [R1+0x10] ;  /* 0x0000100001057983 */ /* 0x001ea80000300800 */
[----:B------:R-:W-:Y:S04]  /*2730*/  STL [R1+0x64], R4 ;  /* 0x0000640401007387 */ /* 0x000fe80000100800 */
[----:B---3--:R-:W-:Y:S04]  /*2740*/  STL [R1+0x388], R17 ;  /* 0x0003881101007387 */ /* 0x008fe80000100800 */
[----:B----4-:R0:W-:Y:S04]  /*2750*/  STL [R1+0x384], R25 ;  /* 0x0003841901007387 */ /* 0x0101e80000100800 */
[----:B0-----:R0:W3:Y:S04]  /*2760*/  LDG.E.U16 R25, [R14.64] ;  /* 0x000000060e197981 */ /* 0x0010e8000c1e1500 */
[----:B0-----:R0:W4:Y:S02]  /*2770*/  LDG.E.U16 R15, [R12.64] ;  /* 0x000000060c0f7981 */ /* 0x001124000c1e1500 */
[----:B0-----:R-:W-:-:S04]  /*2780*/  LEA R12, P0, R28, R26, 0x1 ;  /* 0x0000001a1c0c7211 */ /* 0x001fc800078008ff */
[----:B------:R-:W-:-:S06]  /*2790*/  LEA.HI.X.SX32 R13, R28, R27, 0x1, P0 ;  /* 0x0000001b1c0d7211 */ /* 0x000fcc00000f0eff */
[----:B------:R0:W2:Y:S01]  /*27a0*/  LDG.E.U16 R13, [R12.64] ;  /* 0x000000060c0d7981 */ /* 0x0000a2000c1e1500 */
[----:B------:R-:W-:-:S03]  /*27b0*/  IMAD R17, R0, 0x2, R4 ;  /* 0x0000000200117824 */ /* 0x000fc600078e0204 */
[----:B------:R-:W2:Y:S01]  /*27c0*/  LDL.LU R4, [R1+0x60] ;  /* 0x0000600001047983 */ /* 0x000ea20000300800 */
[----:B------:R-:W-:-:S03]  /*27d0*/  IMAD R14, R0, 0x2, R17 ;  /* 0x00000002000e7824 */ /* 0x000fc600078e0211 */
[----:B------:R-:W2:Y:S02]  /*27e0*/  LDL.LU R29, [R1+0xc] ;  /* 0x00000c00011d7983 */ /* 0x000ea40000300800 */
[----:B------:R-:W-:Y:S02]  /*27f0*/  LEA R24, R0, R14, 0x1 ;  /* 0x0000000e00187211 */ /* 0x000fe400078e08ff */
[----:B-----5:R-:W-:-:S03]  /*2800*/  LEA R10, P0, R20, R26, 0x1 ;  /* 0x0000001a140a7211 */ /* 0x020fc600078008ff */
[----:B------:R-:W-:Y:S01]  /*2810*/  IMAD R28, R0, 0x2, R24 ;  /* 0x00000002001c7824 */ /* 0x000fe200078e0218 */
[----:B----4-:R-:W-:Y:S04]  /*2820*/  STL [R1+0x37c], R15 ;  /* 0x00037c0f01007387 */ /* 0x010fe80000100800 */
[----:B------:R1:W-:Y:S02]  /*2830*/  STL [R1+0x58], R14 ;  /* 0x0000580e01007387 */ /* 0x0003e40000100800 */
[C---:B-1----:R-:W-:Y:S02]  /*2840*/  LEA R14, P1, R22.reuse, R26, 0x1 ;  /* 0x0000001a160e7211 */ /* 0x042fe400078208ff */
[----:B---3--:R1:W-:Y:S02]  /*2850*/  STL [R1+0x380], R25 ;  /* 0x0003801901007387 */ /* 0x0083e40000100800 */
[----:B------:R-:W-:-:S06]  /*2860*/  LEA.HI.X.SX32 R15, R22, R27, 0x1, P1 ;  /* 0x0000001b160f7211 */ /* 0x000fcc00008f0eff */
[----:B------:R3:W4:Y:S04]  /*2870*/  LDG.E.U16 R15, [R14.64] ;  /* 0x000000060e0f7981 */ /* 0x000728000c1e1500 */
[----:B-1----:R-:W5:Y:S04]  /*2880*/  LDL.LU R25, [R1] ;  /* 0x0000000001197983 */ /* 0x002f680000300800 */
[----:B------:R-:W5:Y:S04]  /*2890*/  LDL.LU R22, [R1+0x109c] ;  /* 0x00109c0001167983 */ /* 0x000f680000300800 */
[----:B------:R1:W-:Y:S04]  /*28a0*/  STL [R1+0x378], R11 ;  /* 0x0003780b01007387 */ /* 0x0003e80000100800 */
[----:B------:R-:W-:Y:S01]  /*28b0*/  STL [R1+0x1f4], R28 ;  /* 0x0001f41c01007387 */ /* 0x000fe20000100800 */
[----:B-1----:R-:W-:-:S02]  /*28c0*/  LEA.HI.X.SX32 R11, R20, R27, 0x1, P0 ;  /* 0x0000001b140b7211 */ /* 0x002fc400000f0eff */
[C---:B0-----:R-:W-:Y:S01]  /*28d0*/  LEA R12, P0, R16.reuse, R26, 0x1 ;  /* 0x0000001a100c7211 */ /* 0x041fe200078008ff */
[----:B------:R-:W5:Y:S04]  /*28e0*/  LDL.LU R20, [R1+0x1098] ;  /* 0x0010980001147983 */ /* 0x000f680000300800 */
[----:B------:R0:W5:Y:S04]  /*28f0*/  LDG.E.U16 R11, [R10.64] ;  /* 0x000000060a0b7981 */ /* 0x000168000c1e1500 */
[----:B--2---:R1:W-:Y:S02]  /*2900*/  STL [R1+0x374], R13 ;  /* 0x0003740d01007387 */ /* 0x0043e40000100800 */
[----:B-1----:R-:W-:-:S06]  /*2910*/  LEA.HI.X.SX32 R13, R16, R27, 0x1, P0 ;  /* 0x0000001b100d7211 */ /* 0x002fcc00000f0eff */
[----:B------:R-:W2:Y:S01]  /*2920*/  LDG.E.U16 R13, [R12.64] ;  /* 0x000000060c0d7981 */ /* 0x000ea2000c1e1500 */
[----:B------:R-:W-:-:S05]  /*2930*/  IMAD R28, R0, 0x2, R28 ;  /* 0x00000002001c7824 */ /* 0x000fca00078e021c */
[----:B------:R-:W-:-:S05]  /*2940*/  LEA R28, R0, R28, 0x1 ;  /* 0x0000001c001c7211 */ /* 0x000fca00078e08ff */
[----:B------:R1:W-:Y:S01]  /*2950*/  STL [R1+0x54], R28 ;  /* 0x0000541c01007387 */ /* 0x0003e20000100800 */
[-C--:B---3--:R-:W-:Y:S01]  /*2960*/  LEA R14, P1, R18, R26.reuse, 0x1 ;  /* 0x0000001a120e7211 */ /* 0x088fe200078208ff */
[----:B-1----:R-:W-:Y:S01]  /*2970*/  IMAD R28, R0, 0x2, R28 ;  /* 0x00000002001c7824 */ /* 0x002fe200078e021c */
[----:B0-----:R-:W-:Y:S01]  /*2980*/  LEA R10, P0, R5, R26, 0x1 ;  /* 0x0000001a050a7211 */ /* 0x001fe200078008ff */
[----:B----4-:R0:W-:Y:S04]  /*2990*/  STL [R1+0x370], R15 ;  /* 0x0003700f01007387 */ /* 0x0101e80000100800 */
[----:B------:R-:W3:Y:S04]  /*29a0*/  LDL.LU R16, [R1+0x1094] ;  /* 0x0010940001107983 */ /* 0x000ee80000300800 */
[----:B------:R1:W-:Y:S01]  /*29b0*/  STL [R1+0x44], R28 ;  /* 0x0000441c01007387 */ /* 0x0003e20000100800 */
[----:B0-----:R-:W-:-:S03]  /*29c0*/  LEA.HI.X.SX32 R15, R18, R27, 0x1, P1 ;  /* 0x0000001b120f7211 */ /* 0x001fc600008f0eff */
[----:B------:R-:W4:Y:S01]  /*29d0*/  LDL.LU R18, [R1+0x1090] ;  /* 0x0010900001127983 */ /* 0x000f220000300800 */
[----:B-1----:R-:W-:-:S03]  /*29e0*/  IMAD R28, R0, 0x2, R28 ;  /* 0x00000002001c7824 */ /* 0x002fc600078e021c */
[----:B-----5:R0:W-:Y:S04]  /*29f0*/  STL [R1+0x36c], R11 ;  /* 0x00036c0b01007387 */ /* 0x0201e80000100800 */
[----:B------:R1:W-:Y:S01]  /*2a00*/  STL [R1+0x1ec], R28 ;  /* 0x0001ec1c01007387 */ /* 0x0003e20000100800 */
[----:B0-----:R-:W-:-:S03]  /*2a10*/  LEA.HI.X.SX32 R11, R5, R27, 0x1, P0 ;  /* 0x0000001b050b7211 */ /* 0x001fc600000f0eff */
[----:B------:R-:W5:Y:S01]  /*2a20*/  LDL.LU R5, [R1+0x108c] ;  /* 0x00108c0001057983 */ /* 0x000f620000300800 */
[----:B-1----:R-:W-:-:S03]  /*2a30*/  LEA R28, R0, R28, 0x1 ;  /* 0x0000001c001c7211 */ /* 0x002fc600078e08ff */
[----:B------:R-:W3:Y:S04]  /*2a40*/  LDG.E.U16 R11, [R10.64] ;  /* 0x000000060a0b7981 */ /* 0x000ee8000c1e1500 */
[----:B------:R-:W-:Y:S04]  /*2a50*/  STL [R1+0x2c], R28 ;  /* 0x00002c1c01007387 */ /* 0x000fe80000100800 */
[----:B--2---:R0:W-:Y:S04]  /*2a60*/  STL [R1+0x368], R13 ;  /* 0x0003680d01007387 */ /* 0x0041e80000100800 */
[----:B0-----:R0:W2:Y:S01]  /*2a70*/  LDG.E.U16 R13, [R14.64] ;  /* 0x000000060e0d7981 */ /* 0x0010a2000c1e1500 */
[----:B------:R-:W-:-:S04]  /*2a80*/  IMAD R12, R0, 0x2, R28 ;  /* 0x00000002000c7824 */ /* 0x000fc800078e021c */
[----:B------:R-:W-:Y:S01]  /*2a90*/  IMAD R28, R0, 0x2, R12 ;  /* 0x00000002001c7824 */ /* 0x000fe200078e020c */
[----:B------:R1:W-:Y:S01]  /*2aa0*/  STL [R1+0x50], R12 ;  /* 0x0000500c01007387 */ /* 0x0003e20000100800 */
[----:B0-----:R-:W-:-:S04]  /*2ab0*/  LEA R14, P0, R4, R26, 0x1 ;  /* 0x0000001a040e7211 */ /* 0x001fc800078008ff */
[----:B------:R-:W-:Y:S02]  /*2ac0*/  LEA.HI.X.SX32 R15, R4, R27, 0x1, P0 ;  /* 0x0000001b040f7211 */ /* 0x000fe400000f0eff */
[----:B-1----:R-:W-:-:S03]  /*2ad0*/  LEA R12, P1, R29, R26, 0x1 ;  /* 0x0000001a1d0c7211 */ /* 0x002fc600078208ff */
[----:B------:R0:W3:Y:S04]  /*2ae0*/  LDG.E.U16 R14, [R14.64] ;  /* 0x000000060e0e7981 */ /* 0x0000e8000c1e1500 */
[----:B--2---:R1:W-:Y:S04]  /*2af0*/  STL [R1+0x364], R13 ;  /* 0x0003640d01007387 */ /* 0x0043e80000100800 */
[----:B------:R-:W2:Y:S04]  /*2b00*/  LDL.LU R4, [R1+0x1088] ;  /* 0x0010880001047983 */ /* 0x000ea80000300800 */
[----:B------:R0:W-:Y:S01]  /*2b10*/  STL [R1+0x40], R28 ;  /* 0x0000401c01007387 */ /* 0x0001e20000100800 */
[----:B-1----:R-:W-:-:S03]  /*2b20*/  LEA.HI.X.SX32 R13, R29, R27, 0x1, P1 ;  /* 0x0000001b1d0d7211 */ /* 0x002fc600008f0eff */
[----:B------:R-:W2:Y:S01]  /*2b30*/  LDL.LU R29, [R1+0x1084] ;  /* 0x00108400011d7983 */ /* 0x000ea20000300800 */
[----:B0-----:R-:W-:-:S03]  /*2b40*/  LEA R28, R0, R28, 0x1 ;  /* 0x0000001c001c7211 */ /* 0x001fc600078e08ff */
[----:B---3--:R0:W-:Y:S04]  /*2b50*/  STL [R1+0x360], R11 ;  /* 0x0003600b01007387 */ /* 0x0081e80000100800 */
[----:B------:R1:W-:Y:S01]  /*2b60*/  STL [R1+0x1e0], R28 ;  /* 0x0001e01c01007387 */ /* 0x0003e20000100800 */
[----:B------:R-:W-:-:S03]  /*2b70*/  LEA R10, P0, R25, R26, 0x1 ;  /* 0x0000001a190a7211 */ /* 0x000fc600078008ff */
[----:B------:R3:W2:Y:S04]  /*2b80*/  LDG.E.U16 R12, [R12.64] ;  /* 0x000000060c0c7981 */ /* 0x0006a8000c1e1500 */
[----:B0-----:R-:W2:Y:S01]  /*2b90*/  LDL.LU R11, [R1+0x4] ;  /* 0x00000400010b7983 */ /* 0x001ea20000300800 */
[----:B-1----:R-:W-:Y:S02]  /*2ba0*/  IMAD R28, R0, 0x2, R28 ;  /* 0x00000002001c7824 */ /* 0x002fe400078e021c */
[----:B--2---:R-:W-:Y:S01]  /*2bb0*/  IMAD.MOV.U32 R15, RZ, RZ, R11 ;  /* 0x000000ffff0f7224 */ /* 0x004fe200078e000b */
[----:B------:R-:W-:Y:S02]  /*2bc0*/  LEA.HI.X.SX32 R11, R25, R27, 0x1, P0 ;  /* 0x0000001b190b7211 */ /* 0x000fe400000f0eff */
[----:B------:R-:W2:Y:S01]  /*2bd0*/  LDL.LU R25, [R1+0x1080] ;  /* 0x0010800001197983 */ /* 0x000ea20000300800 */
[----:B---3--:R-:W-:-:S03]  /*2be0*/  IMAD.MOV.U32 R13, RZ, RZ, R15 ;  /* 0x000000ffff0d7224 */ /* 0x008fc600078e000f */
[----:B------:R-:W-:Y:S01]  /*2bf0*/  STL [R1+0x10], R28 ;  /* 0x0000101c01007387 */ /* 0x000fe20000100800 */
[----:B------:R-:W-:-:S03]  /*2c00*/  IMAD.MOV.U32 R15, RZ, RZ, R13 ;  /* 0x000000ffff0f7224 */ /* 0x000fc600078e000d */
[----:B------:R0:W-:Y:S04]  /*2c10*/  STL [R1+0x35c], R14 ;  /* 0x00035c0e01007387 */ /* 0x0001e80000100800 */
[----:B------:R-:W3:Y:S01]  /*2c20*/  LDG.E.U16 R11, [R10.64] ;  /* 0x000000060a0b7981 */ /* 0x000ee2000c1e1500 */
[----:B0-----:R-:W-:-:S04]  /*2c30*/  LEA R14, P0, R13, R26, 0x1 ;  /* 0x0000001a0d0e7211 */ /* 0x001fc800078008ff */
[----:B------:R-:W-:-:S05]  /*2c40*/  LEA.HI.X.SX32 R15, R15, R27, 0x1, P0 ;  /* 0x0000001b0f0f7211 */ /* 0x000fca00000f0eff */
[----:B------:R-:W2:Y:S01]  /*2c50*/  LDG.E.U16 R14, [R14.64] ;  /* 0x000000060e0e7981 */ /* 0x000ea2000c1e1500 */
[----:B------:R-:W-:-:S05]  /*2c60*/  LEA R28, R0, R28, 0x1 ;  /* 0x0000001c001c7211 */ /* 0x000fca00078e08ff */
[----:B------:R0:W-:Y:S04]  /*2c70*/  STL [R1+0x60], R28 ;  /* 0x0000601c01007387 */ /* 0x0001e80000100800 */
[----:B------:R1:W-:Y:S01]  /*2c80*/  STL [R1+0x358], R12 ;  /* 0x0003580c01007387 */ /* 0x0003e20000100800 */
[----:B0-----:R-:W-:Y:S02]  /*2c90*/  LEA R28, R0, R28, 0x1 ;  /* 0x0000001c001c7211 */ /* 0x001fe400078e08ff */
[----:B-1----:R-:W-:-:S03]  /*2ca0*/  LEA R12, P1, R29, R26, 0x1 ;  /* 0x0000001a1d0c7211 */ /* 0x002fc600078208ff */
[----:B------:R-:W-:Y:S01]  /*2cb0*/  IMAD R0, R0, 0x2, R28 ;  /* 0x0000000200007824 */ /* 0x000fe200078e021c */
[----:B------:R0:W-:Y:S01]  /*2cc0*/  STL [R1+0x48], R28 ;  /* 0x0000481c01007387 */ /* 0x0001e20000100800 */
[----:B------:R-:W-:-:S03]  /*2cd0*/  LEA.HI.X.SX32 R13, R29, R27, 0x1, P1 ;  /* 0x0000001b1d0d7211 */ /* 0x000fc600008f0eff */
[----:B0-----:R-:W4:Y:S04]  /*2ce0*/  LDL.LU R28, [R1+0x107c] ;  /* 0x00107c00011c7983 */ /* 0x001f280000300800 */
[----:B------:R-:W-:Y:S04]  /*2cf0*/  STL [R1+0x1dc], R0 ;  /* 0x0001dc0001007387 */ /* 0x000fe80000100800 */
[----:B---3--:R-:W-:Y:S04]  /*2d00*/  STL [R1+0x354], R11 ;  /* 0x0003540b01007387 */ /* 0x008fe80000100800 */
[----:B--2---:R0:W-:Y:S04]  /*2d10*/  STL [R1+0x350], R14 ;  /* 0x0003500e01007387 */ /* 0x0041e80000100800 */
[----:B0-----:R4:W2:Y:S01]  /*2d20*/  LDG.E.U16 R14, [R12.64] ;  /* 0x000000060c0e7981 */ /* 0x0018a2000c1e1500 */
[----:B------:R-:W-:Y:S01]  /*2d30*/  IMAD.MOV.U32 R29, RZ, RZ, c[0x0][0x198] ;  /* 0x00006600ff1d7624 */ /* 0x000fe200078e00ff */
[----:B------:R-:W-:-:S04]  /*2d40*/  LEA R10, P0, R25, R26, 0x1 ;  /* 0x0000001a190a7211 */ /* 0x000fc800078008ff */
[----:B------:R-:W-:Y:S02]  /*2d50*/  LEA R0, R29, R0, 0x1 ;  /* 0x000000001d007211 */ /* 0x000fe400078e08ff */
[----:B------:R-:W-:-:S03]  /*2d60*/  LEA.HI.X.SX32 R11, R25, R27, 0x1, P0 ;  /* 0x0000001b190b7211 */ /* 0x000fc600000f0eff */
[----:B------:R-:W-:-:S03]  /*2d70*/  IMAD R15, R29, 0x2, R0 ;  /* 0x000000021d0f7824 */ /* 0x000fc600078e0200 */
[----:B------:R0:W3:Y:S01]  /*2d80*/  LDG.E.U16 R11, [R10.64] ;  /* 0x000000060a0b7981 */ /* 0x0000e2000c1e1500 */
[----:B------:R-:W-:-:S03]  /*2d90*/  IMAD R25, R29, 0x2, R15 ;  /* 0x000000021d197824 */ /* 0x000fc600078e020f */
[----:B------:R-:W-:Y:S01]  /*2da0*/  STL [R1+0x4c], R15 ;  /* 0x00004c0f01007387 */ /* 0x000fe20000100800 */
[----:B----4-:R-:W-:-:S04]  /*2db0*/  LEA R12, P0, R28, R26, 0x1 ;  /* 0x0000001a1c0c7211 */ /* 0x010fc800078008ff */
[----:B------:R-:W-:-:S06]  /*2dc0*/  LEA.HI.X.SX32 R13, R28, R27, 0x1, P0 ;  /* 0x0000001b1c0d7211 */ /* 0x000fcc00000f0eff */
[----:B------:R-:W4:Y:S04]  /*2dd0*/  LDG.E.U16 R13, [R12.64] ;  /* 0x000000060c0d7981 */ /* 0x000f28000c1e1500 */
[----:B--2---:R1:W-:Y:S04]  /*2de0*/  STL [R1+0x34c], R14 ;  /* 0x00034c0e01007387 */ /* 0x0043e80000100800 */
[----:B------:R2:W-:Y:S04]  /*2df0*/  STL [R1+0x38], R25 ;  /* 0x0000381901007387 */ /* 0x0005e80000100800 */
[----:B------:R-:W2:Y:S01]  /*2e00*/  LDL.LU R28, [R1+0x38] ;  /* 0x00003800011c7983 */ /* 0x000ea20000300800 */
[----:B-1----:R-:W-:-:S04]  /*2e10*/  LEA R14, P1, R4, R26, 0x1 ;  /* 0x0000001a040e7211 */ /* 0x002fc800078208ff */
[----:B------:R-:W-:Y:S02]  /*2e20*/  LEA.HI.X.SX32 R15, R4, R27, 0x1, P1 ;  /* 0x0000001b040f7211 */ /* 0x000fe400008f0eff */
[----:B-----5:R-:W-:-:S04]  /*2e30*/  LEA R4, P0, R5, R26, 0x1 ;  /* 0x0000001a05047211 */ /* 0x020fc800078008ff */
[----:B------:R-:W-:Y:S02]  /*2e40*/  LEA.HI.X.SX32 R5, R5, R27, 0x1, P0 ;  /* 0x0000001b05057211 */ /* 0x000fe400000f0eff */
[----:B0-----:R-:W-:Y:S02]  /*2e50*/  LEA R10, P0, R18, R26, 0x1 ;  /* 0x0000001a120a7211 */ /* 0x001fe400078008ff */
[----:B--2---:R-:W-:-:S05]  /*2e60*/  LEA R25, R29, R28, 0x1 ;  /* 0x0000001c1d197211 */ /* 0x004fca00078e08ff */
[----:B------:R0:W-:Y:S02]  /*2e70*/  STL [R1+0x1d4], R25 ;  /* 0x0001d41901007387 */ /* 0x0001e40000100800 */
[----:B0-----:R-:W-:-:S05]  /*2e80*/  IMAD R25, R29, 0x2, R25 ;  /* 0x000000021d197824 */ /* 0x001fca00078e0219 */
[----:B------:R0:W-:Y:S02]  /*2e90*/  STL [R1+0x28], R25 ;  /* 0x0000281901007387 */ /* 0x0001e40000100800 */
[----:B0-----:R-:W-:Y:S02]  /*2ea0*/  IMAD R25, R29, 0x2, R25 ;  /* 0x000000021d197824 */ /* 0x001fe400078e0219 */
[----:B------:R0:W2:Y:S02]  /*2eb0*/  LDG.E.U16 R29, [R14.64] ;  /* 0x000000060e1d7981 */ /* 0x0000a4000c1e1500 */
[----:B0-----:R-:W-:Y:S02]  /*2ec0*/  MOV R15, c[0x0][0x198] ;  /* 0x00006600000f7a02 */ /* 0x001fe40000000f00 */
[----:B---3--:R0:W-:Y:S03]  /*2ed0*/  STL [R1+0x348], R11 ;  /* 0x0003480b01007387 */ /* 0x0081e60000100800 */
[C---:B------:R-:W-:Y:S01]  /*2ee0*/  IMAD R25, R15.reuse, 0x2, R25 ;  /* 0x000000020f197824 */ /* 0x040fe200078e0219 */
[----:B----4-:R-:W-:Y:S03]  /*2ef0*/  STL [R1+0x344], R13 ;  /* 0x0003440d01007387 */ /* 0x010fe60000100800 */
[----:B------:R-:W-:Y:S01]  /*2f00*/  IMAD R14, R15, 0x2, R25 ;  /* 0x000000020f0e7824 */ /* 0x000fe200078e0219 */
[----:B0-----:R-:W-:Y:S01]  /*2f10*/  LEA.HI.X.SX32 R11, R18, R27, 0x1, P0 ;  /* 0x0000001b120b7211 */ /* 0x001fe200000f0eff */
[----:B------:R0:W-:Y:S04]  /*2f20*/  STL [R1+0x24], R25 ;  /* 0x0000241901007387 */ /* 0x0001e80000100800 */
[----:B------:R1:W3:Y:S04]  /*2f30*/  LDG.E.U16 R18, [R10.64] ;  /* 0x000000060a127981 */ /* 0x0002e8000c1e1500 */
[----:B0-----:R0:W4:Y:S04]  /*2f40*/  LDG.E.U16 R25, [R4.64] ;  /* 0x0000000604197981 */ /* 0x001128000c1e1500 */
[----:B------:R5:W-:Y:S01]  /*2f50*/  STL [R1+0x1cc], R14 ;  /* 0x0001cc0e01007387 */ /* 0x000be20000100800 */
[----:B------:R-:W-:-:S02]  /*2f60*/  LEA R12, P1, R16, R26, 0x1 ;  /* 0x0000001a100c7211 */ /* 0x000fc400078208ff */
[----:B-----5:R-:W-:-:S05]  /*2f70*/  LEA R14, R15, R14, 0x1 ;  /* 0x0000000e0f0e7211 */ /* 0x020fca00078e08ff */
[----:B------:R5:W-:Y:S01]  /*2f80*/  STL [R1+0x1c], R14 ;  /* 0x00001c0e01007387 */ /* 0x000be20000100800 */
[----:B0-----:R-:W-:Y:S02]  /*2f90*/  LEA R4, P0, R20, R26, 0x1 ;  /* 0x0000001a14047211 */ /* 0x001fe400078008ff */
[-C--:B------:R-:W-:Y:S01]  /*2fa0*/  LEA.HI.X.SX32 R13, R16, R27.reuse, 0x1, P1 ;  /* 0x0000001b100d7211 */ /* 0x080fe200008f0eff */
[----:B-----5:R-:W-:Y:S01]  /*2fb0*/  IMAD R14, R15, 0x2, R14 ;  /* 0x000000020f0e7824 */ /* 0x020fe200078e020e */
[----:B------:R-:W-:-:S03]  /*2fc0*/  LEA.HI.X.SX32 R5, R20, R27, 0x1, P0 ;  /* 0x0000001b14057211 */ /* 0x000fc600000f0eff */
[----:B------:R0:W5:Y:S04]  /*2fd0*/  LDG.E.U16 R20, [R12.64] ;  /* 0x000000060c147981 */ /* 0x000168000c1e1500 */
[----:B------:R0:W-:Y:S01]  /*2fe0*/  STL [R1+0x20], R14 ;  /* 0x0000200e01007387 */ /* 0x0001e20000100800 */
[----:B-1----:R-:W-:-:S03]  /*2ff0*/  LEA R10, P0, R22, R26, 0x1 ;  /* 0x0000001a160a7211 */ /* 0x002fc600078008ff */
[----:B------:R1:W5:Y:S01]  /*3000*/  LDG.E.U16 R16, [R4.64] ;  /* 0x0000000604107981 */ /* 0x000362000c1e1500 */
[----:B0-----:R-:W-:Y:S01]  /*3010*/  IMAD R14, R15, 0x2, R14 ;  /* 0x000000020f0e7824 */ /* 0x001fe200078e020e */
[----:B------:R-:W-:-:S04]  /*3020*/  LEA.HI.X.SX32 R11, R22, R27, 0x1, P0 ;  /* 0x0000001b160b7211 */ /* 0x000fc800000f0eff */
[----:B------:R0:W-:Y:S01]  /*3030*/  STL [R1+0x18], R14 ;  /* 0x0000180e01007387 */ /* 0x0001e20000100800 */
[----:B------:R-:W-:Y:S02]  /*3040*/  LEA R12, P1, R21, R26, 0x1 ;  /* 0x0000001a150c7211 */ /* 0x000fe400078208ff */
[----:B0-----:R-:W-:-:S05]  /*3050*/  LEA R14, R15, R14, 0x1 ;  /* 0x0000000e0f0e7211 */ /* 0x001fca00078e08ff */
[----:B------:R0:W-:Y:S01]  /*3060*/  STL [R1+0x1c4], R14 ;  /* 0x0001c40e01007387 */ /* 0x0001e20000100800 */
[----:B------:R-:W-:Y:S02]  /*3070*/  LEA.HI.X.SX32 R13, R21, R27, 0x1, P1 ;  /* 0x0000001b150d7211 */ /* 0x000fe400008f0eff */
[----:B-1----:R-:W-:Y:S01]  /*3080*/  LEA R4, P0, R23, R26, 0x1 ;  /* 0x0000001a17047211 */ /* 0x002fe200078008ff */
[----:B0-----:R-:W-:-:S03]  /*3090*/  IMAD R14, R15, 0x2, R14 ;  /* 0x000000020f0e7824 */ /* 0x001fc600078e020e */
[----:B------:R-:W-:-:S05]  /*30a0*/  LEA.HI.X.SX32 R5, R23, R27, 0x1, P0 ;  /* 0x0000001b17057211 */ /* 0x000fca00000f0eff */
[----:B------:R0:W5:Y:S04]  /*30b0*/  LDG.E.U16 R22, [R4.64] ;  /* 0x0000000604167981 */ /* 0x000168000c1e1500 */
[----:B--2---:R1:W-:Y:S04]  /*30c0*/  STL [R1+0x340], R29 ;  /* 0x0003401d01007387 */ /* 0x0043e80000100800 */
[----:B------:R-:W-:Y:S04]  /*30d0*/  STL [R1+0xc], R14 ;  /* 0x00000c0e01007387 */ /* 0x000fe80000100800 */
[----:B-1----:R1:W2:Y:S04]  /*30e0*/  LDG.E.U16 R29, [R10.64] ;  /* 0x000000060a1d7981 */ /* 0x0022a8000c1e1500 */
[----:B----4-:R4:W-:Y:S04]  /*30f0*/  STL [R1+0x33c], R25 ;  /* 0x00033c1901007387 */ /* 0x0109e80000100800 */
[----:B----4-:R-:W4:Y:S04]  /*3100*/  LDL.LU R25, [R1+0x5c] ;  /* 0x00005c0001197983 */ /* 0x010f280000300800 */
[----:B---3--:R3:W-:Y:S04]  /*3110*/  STL [R1+0x338], R18 ;  /* 0x0003381201007387 */ /* 0x0087e80000100800 */
[----:B---3--:R3:W4:Y:S02]  /*3120*/  LDG.E.U16 R18, [R12.64] ;  /* 0x000000060c127981 */ /* 0x008724000c1e1500 */
[----:B---3--:R-:W-:-:S04]  /*3130*/  LEA R12, P0, R8, R26, 0x1 ;  /* 0x0000001a080c7211 */ /* 0x008fc800078008ff */
[----:B------:R-:W-:-:S05]  /*3140*/  LEA.HI.X.SX32 R13, R8, R27, 0x1, P0 ;  /* 0x0000001b080d7211 */ /* 0x000fca00000f0eff */
[----:B------:R3:W4:Y:S01]  /*3150*/  LDG.E.U16 R21, [R12.64] ;  /* 0x000000060c157981 */ /* 0x000722000c1e1500 */
[----:B------:R-:W-:-:S05]  /*3160*/  IMAD.MOV.U32 R23, RZ, RZ, c[0x0][0x198] ;  /* 0x00006600ff177624 */ /* 0x000fca00078e00ff */
[----:B------:R-:W-:-:S05]  /*3170*/  LEA R14, R23, R14, 0x1 ;  /* 0x0000000e170e7211 */ /* 0x000fca00078e08ff */
[----:B------:R0:W-:Y:S02]  /*3180*/  STL [R1+0x14], R14 ;  /* 0x0000140e01007387 */ /* 0x0001e40000100800 */
[----:B0-----:R-:W-:-:S05]  /*3190*/  IMAD R14, R23, 0x2, R14 ;  /* 0x00000002170e7824 */ /* 0x001fca00078e020e */
[----:B------:R0:W-:Y:S01]  /*31a0*/  STL [R1+0x8], R14 ;  /* 0x0000080e01007387 */ /* 0x0001e20000100800 */
[----:B-1----:R-:W-:Y:S01]  /*31b0*/  LEA R10, P1, R7, R26, 0x1 ;  /* 0x0000001a070a7211 */ /* 0x002fe200078208ff */
[----:B0-----:R-:W-:-:S03]  /*31c0*/  IMAD R14, R23, 0x2, R14 ;  /* 0x00000002170e7824 */ /* 0x001fc600078e020e */
[----:B------:R-:W-:Y:S02]  /*31d0*/  LEA.HI.X.SX32 R11, R7, R27, 0x1, P1 ;  /* 0x0000001b070b7211 */ /* 0x000fe400008f0eff */
[C---:B------:R-:W-:Y:S01]  /*31e0*/  LEA R8, R23.reuse, R14, 0x1 ;  /* 0x0000000e17087211 */ /* 0x040fe200078e08ff */
[----:B------:R-:W-:Y:S04]  /*31f0*/  STL [R1+0x1c0], R14 ;  /* 0x0001c00e01007387 */ /* 0x000fe80000100800 */
[----:B------:R-:W-:Y:S01]  /*3200*/  IMAD R7, R23, 0x2, R8 ;  /* 0x0000000217077824 */ /* 0x000fe200078e0208 */
[----:B-----5:R0:W-:Y:S01]  /*3210*/  STL [R1+0x334], R20 ;  /* 0x0003341401007387 */ /* 0x0201e20000100800 */
[----:B------:R-:W-:-:S03]  /*3220*/  LEA R4, P0, R9, R26, 0x1 ;  /* 0x0000001a09047211 */ /* 0x000fc600078008ff */
[----:B------:R-:W-:Y:S04]  /*3230*/  STL [R1], R8 ;  /* 0x0000000801007387 */ /* 0x000fe80000100800 */
[----:B------:R-:W-:Y:S04]  /*3240*/  STL [R1+0x4], R7 ;  /* 0x0000040701007387 */ /* 0x000fe80000100800 */
[----:B0-----:R0:W5:Y:S04]  /*3250*/  LDG.E.U16 R20, [R10.64] ;  /* 0x000000060a147981 */ /* 0x001168000c1e1500 */
[----:B------:R1:W-:Y:S01]  /*3260*/  STL [R1+0x330], R16 ;  /* 0x0003301001007387 */ /* 0x0003e20000100800 */
[----:B------:R-:W-:-:S02]  /*3270*/  LEA.HI.X.SX32 R5, R9, R27, 0x1, P0 ;  /* 0x0000001b09057211 */ /* 0x000fc400000f0eff */
[----:B---3--:R-:W-:Y:S01]  /*3280*/  LEA R12, P0, R6, R26, 0x1 ;  /* 0x0000001a060c7211 */ /* 0x008fe200078008ff */
[----:B-1----:R-:W-:-:S03]  /*3290*/  IMAD R16, R23, 0x2, R7 ;  /* 0x0000000217107824 */ /* 0x002fc600078e0207 */
[----:B------:R-:W-:Y:S02]  /*32a0*/  LEA.HI.X.SX32 R13, R6, R27, 0x1, P0 ;  /* 0x0000001b060d7211 */ /* 0x000fe400000f0eff */
[----:B------:R-:W-:Y:S01]  /*32b0*/  LEA R7, R23, R16, 0x1 ;  /* 0x0000001017077211 */ /* 0x000fe200078e08ff */
[----:B------:R1:W-:Y:S01]  /*32c0*/  STL [R1+0x1068], R16 ;  /* 0x0010681001007387 */ /* 0x0003e20000100800 */
[----:B0-----:R-:W-:-:S03]  /*32d0*/  LEA R10, P1, R3, R26, 0x1 ;  /* 0x0000001a030a7211 */ /* 0x001fc600078208ff */
[----:B------:R-:W-:Y:S01]  /*32e0*/  IMAD R9, R23, 0x2, R7 ;  /* 0x0000000217097824 */ /* 0x000fe200078e0207 */
[----:B------:R-:W-:Y:S01]  /*32f0*/  LEA.HI.X.SX32 R11, R3, R27, 0x1, P1 ;  /* 0x0000001b030b7211 */ /* 0x000fe200008f0eff */
[----:B-1----:R0:W3:Y:S04]  /*3300*/  LDG.E.U16 R16, [R4.64] ;  /* 0x0000000604107981 */ /* 0x0020e8000c1e1500 */
[----:B------:R1:W3:Y:S01]  /*3310*/  LDG.E.U16 R14, [R10.64] ;  /* 0x000000060a0e7981 */ /* 0x0002e2000c1e1500 */
[----:B0-----:R-:W-:-:S04]  /*3320*/  LEA R4, P0, R2, R26, 0x1 ;  /* 0x0000001a02047211 */ /* 0x001fc800078008ff */
[----:B------:R-:W-:Y:S01]  /*3330*/  LEA.HI.X.SX32 R5, R2, R27, 0x1, P0 ;  /* 0x0000001b02057211 */ /* 0x000fe200000f0eff */
[----:B--2---:R0:W-:Y:S04]  /*3340*/  STL [R1+0x32c], R29 ;  /* 0x00032c1d01007387 */ /* 0x0041e80000100800 */
[----:B0-----:R-:W2:Y:S04]  /*3350*/  LDL.LU R29, [R1+0x58] ;  /* 0x00005800011d7983 */ /* 0x001ea80000300800 */
[----:B------:R0:W-:Y:S04]  /*3360*/  STL [R1+0x1b8], R7 ;  /* 0x0001b80701007387 */ /* 0x0001e80000100800 */
[----:B0-----:R2:W2:Y:S04]  /*3370*/  LDG.E.U16 R7, [R12.64] ;  /* 0x000000060c077981 */ /* 0x0014a8000c1e1500 */
[----:B----4-:R0:W-:Y:S02]  /*3380*/  STL [R1+0x328], R18 ;  /* 0x0003281201007387 */ /* 0x0101e40000100800 */
[----:B0-----:R-:W-:-:S02]  /*3390*/  IMAD R18, R23, 0x2, R9 ;  /* 0x0000000217127824 */ /* 0x001fc400078e0209 */
[----:B------:R0:W-:Y:S03]  /*33a0*/  STL [R1+0x106c], R9 ;  /* 0x00106c0901007387 */ /* 0x0001e60000100800 */
[----:B------:R-:W-:Y:S01]  /*33b0*/  LEA R8, R23, R18, 0x1 ;  /* 0x0000001217087211 */ /* 0x000fe200078e08ff */
[----:B------:R-:W-:Y:S04]  /*33c0*/  STL [R1+0x1060], R18 ;  /* 0x0010601201007387 */ /* 0x000fe80000100800 */
[----:B------:R-:W-:Y:S04]  /*33d0*/  STL [R1+0x324], R22 ;  /* 0x0003241601007387 */ /* 0x000fe80000100800 */
[----:B------:R-:W-:Y:S04]  /*33e0*/  STL [R1+0x1064], R8 ;  /* 0x0010640801007387 */ /* 0x000fe80000100800 */
[----:B------:R4:W-:Y:S04]  /*33f0*/  STL [R1+0x320], R21 ;  /* 0x0003201501007387 */ /* 0x0009e80000100800 */
[----:B0-----:R0:W2:Y:S04]  /*3400*/  LDG.E.U16 R9, [R4.64] ;  /* 0x0000000604097981 */ /* 0x0010a8000c1e1500 */
[----:B----4-:R-:W4:Y:S01]  /*3410*/  LDL.LU R21, [R1+0x54] ;  /* 0x0000540001157983 */ /* 0x010f220000300800 */
[----:B------:R-:W-:Y:S01]  /*3420*/  IMAD.MOV.U32 R18, RZ, RZ, c[0x0][0x198] ;  /* 0x00006600ff127624 */ /* 0x000fe200078e00ff */
[----:B------:R-:W-:-:S03]  /*3430*/  LEA R2, P0, R25, R26, 0x1 ;  /* 0x0000001a19027211 */ /* 0x000fc600078008ff */
[----:B------:R-:W-:Y:S01]  /*3440*/  IMAD R6, R18, 0x2, R8 ;  /* 0x0000000212067824 */ /* 0x000fe200078e0208 */
[----:B-1----:R-:W-:Y:S02]  /*3450*/  LEA R10, P1, R19, R26, 0x1 ;  /* 0x0000001a130a7211 */ /* 0x002fe400078208ff */
[-C--:B------:R-:W-:Y:S02]  /*3460*/  LEA.HI.X.SX32 R3, R25, R27.reuse, 0x1, P0 ;  /* 0x0000001b19037211 */ /* 0x080fe400000f0eff */
[----:B------:R1:W-:Y:S01]  /*3470*/  STL [R1+0x138], R6 ;  /* 0x0001380601007387 */ /* 0x0003e20000100800 */
[----:B------:R-:W-:-:S03]  /*3480*/  LEA.HI.X.SX32 R11, R19, R27, 0x1, P1 ;  /* 0x0000001b130b7211 */ /* 0x000fc600008f0eff */
[----:B------:R-:W4:Y:S01]  /*3490*/  LDL.LU R22, [R1+0x44] ;  /* 0x0000440001167983 */ /* 0x000f220000300800 */
[----:B0-----:R-:W-:-:S03]  /*34a0*/  LEA R4, P0, R17, R26, 0x1 ;  /* 0x0000001a11047211 */ /* 0x001fc600078008ff */
[----:B------:R0:W4:Y:S01]  /*34b0*/  LDG.E.U16 R19, [R10.64] ;  /* 0x000000060a137981 */ /* 0x000122000c1e1500 */
[C---:B-1----:R-:W-:Y:S02]  /*34c0*/  LEA R6, R18.reuse, R6, 0x1 ;  /* 0x0000000612067211 */ /* 0x042fe400078e08ff */
[----:B------:R-:W-:Y:S01]  /*34d0*/  LEA.HI.X.SX32 R5, R17, R27, 0x1, P0 ;  /* 0x0000001b11057211 */ /* 0x000fe200000f0eff */
[----:B-----5:R1:W-:Y:S04]  /*34e0*/  STL [R1+0x31c], R20 ;  /* 0x00031c1401007387 */ /* 0x0203e80000100800 */
[----:B------:R-:W5:Y:S04]  /*34f0*/  LDL.LU R25, [R1+0x2c] ;  /* 0x00002c0001197983 */ /* 0x000f680000300800 */
[----:B-1----:R1:W5:Y:S04]  /*3500*/  LDG.E.U16 R20, [R2.64] ;  /* 0x0000000602147981 */ /* 0x002368000c1e1500 */
[----:B------:R-:W-:Y:S01]  /*3510*/  STL [R1+0x1070], R6 ;  /* 0x0010700601007387 */ /* 0x000fe20000100800 */
[----:B-1----:R-:W-:Y:S01]  /*3520*/  IMAD R3, R18, 0x2, R6 ;  /* 0x0000000212037824 */ /* 0x002fe200078e0206 */
[----:B0-----:R-:W-:-:S02]  /*3530*/  LEA R10, P1, R24, R26, 0x1 ;  /* 0x0000001a180a7211 */ /* 0x001fc400078208ff */
[----:B---3--:R0:W-:Y:S04]  /*3540*/  STL [R1+0x318], R16 ;  /* 0x0003181001007387 */ /* 0x0081e80000100800 */
[----:B------:R-:W3:Y:S04]  /*3550*/  LDL.LU R17, [R1+0x50] ;  /* 0x0000500001117983 */ /* 0x000ee80000300800 */
[----:B0-----:R-:W3:Y:S01]  /*3560*/  LDL.LU R16, [R1+0x40] ;  /* 0x0000400001107983 */ /* 0x001ee20000300800 */
[----:B------:R-:W-:-:S05]  /*3570*/  LEA.HI.X.SX32 R11, R24, R27, 0x1, P1 ;  /* 0x0000001b180b7211 */ /* 0x000fca00008f0eff */
[----:B------:R4:W3:Y:S01]  /*3580*/  LDG.E.U16 R6, [R10.64] ;  /* 0x000000060a067981 */ /* 0x0008e2000c1e1500 */
[----:B--2---:R-:W-:-:S04]  /*3590*/  LEA R12, P0, R29, R26, 0x1 ;  /* 0x0000001a1d0c7211 */ /* 0x004fc800078008ff */
[----:B------:R-:W-:Y:S01]  /*35a0*/  LEA.HI.X.SX32 R13, R29, R27, 0x1, P0 ;  /* 0x0000001b1d0d7211 */ /* 0x000fe200000f0eff */
[----:B------:R-:W-:-:S04]  /*35b0*/  IMAD R29, R15, 0x2, R24 ;  /* 0x000000020f1d7824 */ /* 0x000fc800078e0218 */
[----:B------:R-:W-:Y:S01]  /*35c0*/  IMAD R29, R15, 0x2, R29 ;  /* 0x000000020f1d7824 */ /* 0x000fe200078e021d */
[----:B------:R0:W-:Y:S04]  /*35d0*/  STL [R1+0x314], R7 ;  /* 0x0003140701007387 */ /* 0x0001e80000100800 */
[----:B------:R-:W-:Y:S01]  /*35e0*/  STL [R1+0x1074], R3 ;  /* 0x0010740301007387 */ /* 0x000fe20000100800 */
[----:B0-----:R-:W-:-:S05]  /*35f0*/  IMAD R7, R18, 0x2, R3 ;  /* 0x0000000212077824 */ /* 0x001fca00078e0203 */
[----:B------:R0:W-:Y:S01]  /*3600*/  STL [R1+0x1078], R7 ;  /* 0x0010780701007387 */ /* 0x0001e20000100800 */
[----:B------:R-:W-:-:S03]  /*3610*/  LEA R2, R18, R7, 0x1 ;  /* 0x0000000712027211 */ /* 0x000fc600078e08ff */
[----:B------:R1:W-:Y:S04]  /*3620*/  STL [R1+0x310], R14 ;  /* 0x0003100e01007387 */ /* 0x0003e80000100800 */
[----:B------:R-:W-:Y:S04]  /*3630*/  STL [R1+0x130], R2 ;  /* 0x0001300201007387 */ /* 0x000fe80000100800 */
[----:B0-----:R0:W2:Y:S01]  /*3640*/  LDG.E.U16 R7, [R4.64] ;  /* 0x0000000604077981 */ /* 0x0010a2000c1e1500 */
[----:B-1----:R-:W-:-:S03]  /*3650*/  LEA R14, P0, R29, R26, 0x1 ;  /* 0x0000001a1d0e7211 */ /* 0x002fc600078008ff */
[----:B------:R-:W2:Y:S01]  /*3660*/  LDL.LU R8, [R1+0x10] ;  /* 0x0000100001087983 */ /* 0x000ea20000300800 */
[----:B------:R-:W-:-:S05]  /*3670*/  LEA.HI.X.SX32 R15, R29, R27, 0x1, P0 ;  /* 0x0000001b1d0f7211 */ /* 0x000fca00000f0eff */
[----:B------:R1:W2:Y:S04]  /*3680*/  LDG.E.U16 R24, [R14.64] ;  /* 0x000000060e187981 */ /* 0x0002a8000c1e1500 */
[----:B------:R0:W-:Y:S01]  /*3690*/  STL [R1+0x30c], R9 ;  /* 0x00030c0901007387 */ /* 0x0001e20000100800 */
[----:B----4-:R-:W-:-:S03]  /*36a0*/  LEA R10, P0, R21, R26, 0x1 ;  /* 0x0000001a150a7211 */ /* 0x010fc600078008ff */
[----:B0-----:R0:W4:Y:S01]  /*36b0*/  LDG.E.U16 R9, [R12.64] ;  /* 0x000000060c097981 */ /* 0x001122000c1e1500 */
[----:B------:R-:W-:-:S05]  /*36c0*/  LEA.HI.X.SX32 R11, R21, R27, 0x1, P0 ;  /* 0x0000001b150b7211 */ /* 0x000fca00000f0eff */
[----:B------:R3:W4:Y:S01]  /*36d0*/  LDG.E.U16 R4, [R10.64] ;  /* 0x000000060a047981 */ /* 0x000722000c1e1500 */
[----:B------:R-:W-:-:S03]  /*36e0*/  LEA R5, R18, R2, 0x1 ;  /* 0x0000000212057211 */ /* 0x000fc600078e08ff */
[----:B------:R-:W4:Y:S01]  /*36f0*/  LDL.LU R2, [R1+0x60] ;  /* 0x0000600001027983 */ /* 0x000f220000300800 */
[----:B0-----:R-:W-:-:S04]  /*3700*/  LEA R12, P1, R22, R26, 0x1 ;  /* 0x0000001a160c7211 */ /* 0x001fc800078208ff */
[----:B------:R-:W-:Y:S01]  /*3710*/  LEA.HI.X.SX32 R13, R22, R27, 0x1, P1 ;  /* 0x0000001b160d7211 */ /* 0x000fe200008f0eff */
[----:B-----5:R0:W-:Y:S04]  /*3720*/  STL [R1+0x308], R20 ;  /* 0x0003081401007387 */ /* 0x0201e80000100800 */
[----:B------:R-:W5:Y:S01]  /*3730*/  LDL.LU R29, [R1+0x48] ;  /* 0x00004800011d7983 */ /* 0x000f620000300800 */
[----:B0-----:R-:W-:-:S03]  /*3740*/  IMAD R20, R18, 0x2, R5 ;  /* 0x0000000212147824 */ /* 0x001fc600078e0205 */
[----:B------:R0:W-:Y:S01]  /*3750*/  STL [R1+0x304], R19 ;  /* 0x0003041301007387 */ /* 0x0001e20000100800 */
[----:B-1----:R-:W-:Y:S01]  /*3760*/  LEA R14, P0, R25, R26, 0x1 ;  /* 0x0000001a190e7211 */ /* 0x002fe200078008ff */
[----:B0-----:R-:W-:-:S05]  /*3770*/  IMAD R19, R18, 0x2, R20 ;  /* 0x0000000212137824 */ /* 0x001fca00078e0214 */
[----:B------:R-:W-:Y:S02]  /*3780*/  LEA R3, R18, R19, 0x1 ;  /* 0x0000001312037211 */ /* 0x000fe400078e08ff */
[----:B------:R-:W-:-:S03]  /*3790*/  LEA.HI.X.SX32 R15, R25, R27, 0x1, P0 ;  /* 0x0000001b190f7211 */ /* 0x000fc600000f0eff */
[----:B------:R-:W-:-:S04]  /*37a0*/  IMAD R22, R18, 0x2, R3 ;  /* 0x0000000212167824 */ /* 0x000fc800078e0203 */
[C---:B------:R-:W-:Y:S01]  /*37b0*/  IMAD R25, R18.reuse, 0x2, R22 ;  /* 0x0000000212197824 */ /* 0x040fe200078e0216 */
[----:B------:R0:W-:Y:S04]  /*37c0*/  STL [R1+0x148], R3 ;  /* 0x0001480301007387 */ /* 0x0001e80000100800 */
[----:B------:R-:W-:Y:S02]  /*37d0*/  LEA R21, R18, R25, 0x1 ;  /* 0x0000001912157211 */ /* 0x000fe400078e08ff */
[----:B---3--:R-:W-:-:S03]  /*37e0*/  LEA R10, P0, R17, R26, 0x1 ;  /* 0x0000001a110a7211 */ /* 0x008fc600078008ff */
[----:B0-----:R-:W-:Y:S01]  /*37f0*/  IMAD R3, R18, 0x2, R21 ;  /* 0x0000000212037824 */ /* 0x001fe200078e0215 */
[----:B------:R-:W-:Y:S01]  /*3800*/  LEA.HI.X.SX32 R11, R17, R27, 0x1, P0 ;  /* 0x0000001b110b7211 */ /* 0x000fe200000f0eff */
[----:B--2---:R0:W-:Y:S04]  /*3810*/  STL [R1+0x300], R7 ;  /* 0x0003000701007387 */ /* 0x0041e80000100800 */
[----:B0-----:R0:W2:Y:S02]  /*3820*/  LDG.E.U16 R7, [R12.64] ;  /* 0x000000060c077981 */ /* 0x0010a4000c1e1500 */
[----:B0-----:R-:W-:-:S04]  /*3830*/  LEA R12, P1, R16, R26, 0x1 ;  /* 0x0000001a100c7211 */ /* 0x001fc800078208ff */
[----:B------:R-:W-:-:S05]  /*3840*/  LEA.HI.X.SX32 R13, R16, R27, 0x1, P1 ;  /* 0x0000001b100d7211 */ /* 0x000fca00008f0eff */
[----:B------:R5:W3:Y:S04]  /*3850*/  LDG.E.U16 R17, [R12.64] ;  /* 0x000000060c117981 */ /* 0x000ae8000c1e1500 */
[----:B----4-:R0:W-:Y:S04]  /*3860*/  STL [R1+0x2fc], R9 ;  /* 0x0002fc0901007387 */ /* 0x0101e80000100800 */
[----:B0-----:R-:W4:Y:S04]  /*3870*/  LDL.LU R9, [R1+0x4c] ;  /* 0x00004c0001097983 */ /* 0x001f280000300800 */
[----:B------:R0:W-:Y:S04]  /*3880*/  STL [R1+0x2f8], R6 ;  /* 0x0002f80601007387 */ /* 0x0001e80000100800 */
[----:B------:R-:W-:Y:S04]  /*3890*/  STL [R1+0x134], R3 ;  /* 0x0001340301007387 */ /* 0x000fe80000100800 */
[----:B------:R-:W-:Y:S04]  /*38a0*/  STL [R1+0x2f4], R24 ;  /* 0x0002f41801007387 */ /* 0x000fe80000100800 */
[----:B0-----:R0:W3:Y:S04]  /*38b0*/  LDG.E.U16 R6, [R14.64] ;  /* 0x000000060e067981 */ /* 0x0010e8000c1e1500 */
[----:B------:R-:W4:Y:S04]  /*38c0*/  LDL.LU R16, [R1+0x28] ;  /* 0x0000280001107983 */ /* 0x000f280000300800 */
[----:B------:R1:W-:Y:S04]  /*38d0*/  STL [R1+0x2f0], R4 ;  /* 0x0002f00401007387 */ /* 0x0003e80000100800 */
[----:B-1----:R1:W4:Y:S01]  /*38e0*/  LDG.E.U16 R4, [R10.64] ;  /* 0x000000060a047981 */ /* 0x002322000c1e1500 */
[----:B0-----:R-:W-:Y:S01]  /*38f0*/  LEA R14, P0, R8, R26, 0x1 ;  /* 0x0000001a080e7211 */ /* 0x001fe200078008ff */
[----:B------:R-:W-:-:S03]  /*3900*/  IMAD R24, R18, 0x2, R3 ;  /* 0x0000000212187824 */ /* 0x000fc600078e0203 */
[----:B------:R-:W-:Y:S01]  /*3910*/  LEA.HI.X.SX32 R15, R8, R27, 0x1, P0 ;  /* 0x0000001b080f7211 */ /* 0x000fe200000f0eff */
[----:B------:R-:W-:Y:S01]  /*3920*/  IMAD R8, R23, 0x2, R28 ;  /* 0x0000000217087824 */ /* 0x000fe200078e021c */
[----:B------:R-:W-:-:S03]  /*3930*/  LEA R3, R18, R24, 0x1 ;  /* 0x0000001812037211 */ /* 0x000fc600078e08ff */
[----:B------:R-:W-:Y:S01]  /*3940*/  IMAD R8, R23, 0x2, R8 ;  /* 0x0000000217087824 */ /* 0x000fe200078e0208 */
[----:B-1----:R-:W-:-:S04]  /*3950*/  LEA R10, P0, R2, R26, 0x1 ;  /* 0x0000001a020a7211 */ /* 0x002fc800078008ff */
[----:B------:R-:W-:Y:S01]  /*3960*/  LEA R8, R23, R8, 0x1 ;  /* 0x0000000817087211 */ /* 0x000fe200078e08ff */
[----:B------:R-:W-:Y:S01]  /*3970*/  IMAD R23, R18, 0x2, R3 ;  /* 0x0000000212177824 */ /* 0x000fe200078e0203 */
[----:B------:R-:W-:Y:S02]  /*3980*/  LEA.HI.X.SX32 R11, R2, R27, 0x1, P0 ;  /* 0x0000001b020b7211 */ /* 0x000fe400000f0eff */
[----:B-----5:R-:W-:Y:S01]  /*3990*/  LEA R12, P1, R29, R26, 0x1 ;  /* 0x0000001a1d0c7211 */ /* 0x020fe200078208ff */
[----:B------:R-:W-:-:S03]  /*39a0*/  IMAD R2, R18, 0x2, R23 ;  /* 0x0000000212027824 */ /* 0x000fc600078e0217 */
[----:B------:R-:W-:Y:S02]  /*39b0*/  LEA.HI.X.SX32 R13, R29, R27, 0x1, P1 ;  /* 0x0000001b1d0d7211 */ /* 0x000fe400008f0eff */
[----:B------:R-:W-:Y:S01]  /*39c0*/  LEA R29, R18, R2, 0x1 ;  /* 0x00000002121d7211 */ /* 0x000fe200078e08ff */
[----:B--2---:R0:W-:Y:S04]  /*39d0*/  STL [R1+0x2ec], R7 ;  /* 0x0002ec0701007387 */ /* 0x0041e80000100800 */
[----:B0-----:R-:W2:Y:S04]  /*39e0*/  LDL.LU R7, [R1+0x24] ;  /* 0x0000240001077983 */ /* 0x001ea80000300800 */
[----:B---3--:R0:W-:Y:S04]  /*39f0*/  STL [R1+0x2e8], R6 ;  /* 0x0002e80601007387 */ /* 0x0081e80000100800 */
[----:B------:R1:W-:Y:S04]  /*3a00*/  STL [R1+0x140], R2 ;  /* 0x0001400201007387 */ /* 0x0003e80000100800 */
[----:B0-----:R0:W3:Y:S04]  /*3a10*/  LDG.E.U16 R6, [R14.64] ;  /* 0x000000060e067981 */ /* 0x0010e8000c1e1500 */
[----:B-1----:R-:W5:Y:S04]  /*3a20*/  LDL.LU R2, [R1+0x1c] ;  /* 0x00001c0001027983 */ /* 0x002f680000300800 */
[----:B----4-:R1:W-:Y:S01]  /*3a30*/  STL [R1+0x2e4], R4 ;  /* 0x0002e40401007387 */ /* 0x0103e20000100800 */
[----:B0-----:R-:W-:-:S03]  /*3a40*/  LEA R14, P0, R0, R26, 0x1 ;  /* 0x0000001a000e7211 */ /* 0x001fc600078008ff */
[----:B-1----:R0:W4:Y:S01]  /*3a50*/  LDG.E.U16 R4, [R10.64] ;  /* 0x000000060a047981 */ /* 0x002122000c1e1500 */
[----:B------:R-:W-:-:S03]  /*3a60*/  LEA.HI.X.SX32 R15, R0, R27, 0x1, P0 ;  /* 0x0000001b000f7211 */ /* 0x000fc600000f0eff */
[----:B------:R1:W-:Y:S01]  /*3a70*/  STL [R1+0x2e0], R17 ;  /* 0x0002e01101007387 */ /* 0x0003e20000100800 */
[----:B------:R-:W-:-:S03]  /*3a80*/  IMAD R0, R18, 0x2, R29 ;  /* 0x0000000212007824 */ /* 0x000fc600078e021d */
[----:B------:R-:W2:Y:S01]  /*3a90*/  LDL.LU R3, [R1+0x20] ;  /* 0x0000200001037983 */ /* 0x000ea20000300800 */
[----:B0-----:R-:W-:-:S03]  /*3aa0*/  LEA R10, P0, R9, R26, 0x1 ;  /* 0x0000001a090a7211 */ /* 0x001fc600078008ff */
[----:B-1----:R0:W2:Y:S01]  /*3ab0*/  LDG.E.U16 R17, [R12.64] ;  /* 0x000000060c117981 */ /* 0x0020a2000c1e1500 */
[----:B------:R-:W-:-:S03]  /*3ac0*/  LEA.HI.X.SX32 R11, R9, R27, 0x1, P0 ;  /* 0x0000001b090b7211 */ /* 0x000fc600000f0eff */
[----:B------:R1:W2:Y:S04]  /*3ad0*/  LDG.E.U16 R9, [R14.64] ;  /* 0x000000060e097981 */ /* 0x0002a8000c1e1500 */
[----:B------:R1:W5:Y:S01]  /*3ae0*/  LDG.E.U16 R11, [R10.64] ;  /* 0x000000060a0b7981 */ /* 0x000362000c1e1500 */
[-C--:B0-----:R-:W-:Y:S02]  /*3af0*/  LEA R12, P1, R28, R26.reuse, 0x1 ;  /* 0x0000001a1c0c7211 */ /* 0x081fe400078208ff */
[----:B-1----:R-:W-:Y:S02]  /*3b00*/  LEA R14, P0, R16, R26, 0x1 ;  /* 0x0000001a100e7211 */ /* 0x002fe400078008ff */
[-C--:B------:R-:W-:Y:S02]  /*3b10*/  LEA.HI.X.SX32 R13, R28, R27.reuse, 0x1, P1 ;  /* 0x0000001b1c0d7211 */ /* 0x080fe400008f0eff */
[----:B------:R-:W-:-:S02]  /*3b20*/  LEA.HI.X.SX32 R15, R16, R27, 0x1, P0 ;  /* 0x0000001b100f7211 */ /* 0x000fc400000f0eff */
[----:B------:R-:W-:Y:S02]  /*3b30*/  LEA R10, P0, R8, R26, 0x1 ;  /* 0x0000001a080a7211 */ /* 0x000fe400078008ff */
[----:B------:R0:W5:Y:S04]  /*3b40*/  LDG.E.U16 R13, [R12.64] ;  /* 0x000000060c0d7981 */ /* 0x000168000c1e1500 */
[----:B------:R1:W5:Y:S04]  /*3b50*/  LDG.E.U16 R15, [R14.64] ;  /* 0x000000060e0f7981 */ /* 0x000368000c1e1500 */
[----:B---3--:R3:W-:Y:S04]  /*3b60*/  STL [R1+0x2dc], R6 ;  /* 0x0002dc0601007387 */ /* 0x0087e80000100800 */
[----:B---3--:R-:W3:Y:S04]  /*3b70*/  LDL.LU R6, [R1+0x18] ;  /* 0x0000180001067983 */ /* 0x008ee80000300800 */
[----:B----4-:R4:W-:Y:S02]  /*3b80*/  STL [R1+0x2d8], R4 ;  /* 0x0002d80401007387 */ /* 0x0109e40000100800 */
[----:B----4-:R-:W-:-:S05]  /*3b90*/  IMAD R4, R18, 0x2, R0 ;  /* 0x0000000212047824 */ /* 0x010fca00078e0200 */
[----:B------:R4:W-:Y:S04]  /*3ba0*/  STL [R1+0x3c], R4 ;  /* 0x00003c0401007387 */ /* 0x0009e80000100800 */
[----:B--2---:R2:W-:Y:S01]  /*3bb0*/  STL [R1+0x2d4], R17 ;  /* 0x0002d41101007387 */ /* 0x0045e20000100800 */
[----:B----4-:R-:W-:-:S03]  /*3bc0*/  LEA R4, R18, R4, 0x1 ;  /* 0x0000000412047211 */ /* 0x010fc600078e08ff */
[----:B--2---:R-:W2:Y:S04]  /*3bd0*/  LDL.LU R17, [R1+0xc] ;  /* 0x00000c0001117983 */ /* 0x004ea80000300800 */
[----:B------:R-:W-:Y:S04]  /*3be0*/  STL [R1+0x13c], R4 ;  /* 0x00013c0401007387 */ /* 0x000fe80000100800 */
[----:B------:R4:W-:Y:S04]  /*3bf0*/  STL [R1+0x2d0], R9 ;  /* 0x0002d00901007387 */ /* 0x0009e80000100800 */
[----:B----4-:R-:W4:Y:S04]  /*3c00*/  LDL.LU R9, [R1+0x14] ;  /* 0x0000140001097983 */ /* 0x010f280000300800 */
[----:B------:R-:W2:Y:S04]  /*3c10*/  LDL.LU R16, [R1+0x8] ;  /* 0x0000080001107983 */ /* 0x000ea80000300800 */
[----:B-----5:R5:W-:Y:S02]  /*3c20*/  STL [R1+0x2cc], R11 ;  /* 0x0002cc0b01007387 */ /* 0x020be40000100800 */
[----:B-----5:R-:W-:-:S04]  /*3c30*/  MOV R11, R8 ;  /* 0x00000008000b7202 */ /* 0x020fc80000000f00 */
[----:B------:R-:W-:-:S06]  /*3c40*/  LEA.HI.X.SX32 R11, R11, R27, 0x1, P0 ;  /* 0x0000001b0b0b7211 */ /* 0x000fcc00000f0eff */
[----:B------:R5:W2:Y:S01]  /*3c50*/  LDG.E.U16 R11, [R10.64] ;  /* 0x000000060a0b7981 */ /* 0x000aa2000c1e1500 */
[----:B------:R-:W-:-:S04]  /*3c60*/  IMAD R28, R18, 0x2, R4 ;  /* 0x00000002121c7824 */ /* 0x000fc800078e0204 */
[----:B------:R-:W-:Y:S01]  /*3c70*/  IMAD R4, R18, 0x2, R28 ;  /* 0x0000000212047824 */ /* 0x000fe200078e021c */
[----:B0-----:R-:W-:-:S04]  /*3c80*/  LEA R12, P1, R7, R26, 0x1 ;  /* 0x0000001a070c7211 */ /* 0x001fc800078208ff */
[----:B------:R0:W-:Y:S01]  /*3c90*/  STL [R1+0x30], R4 ;  /* 0x0000300401007387 */ /* 0x0001e20000100800 */
[----:B-1----:R-:W-:-:S03]  /*3ca0*/  LEA R14, P0, R2, R26, 0x1 ;  /* 0x0000001a020e7211 */ /* 0x002fc600078008ff */
[----:B------:R-:W3:Y:S01]  /*3cb0*/  LDL.LU R8, [R1] ;  /* 0x0000000001087983 */ /* 0x000ee20000300800 */
[----:B0-----:R-:W-:-:S03]  /*3cc0*/  IMAD R4, R18, 0x2, R4 ;  /* 0x0000000212047824 */ /* 0x001fc600078e0204 */
[----:B------:R0:W-:Y:S04]  /*3cd0*/  STL [R1+0x2c8], R13 ;  /* 0x0002c80d01007387 */ /* 0x0001e80000100800 */
[----:B------:R1:W-:Y:S01]  /*3ce0*/  STL [R1+0x44], R4 ;  /* 0x0000440401007387 */ /* 0x0003e20000100800 */
[----:B0-----:R-:W-:-:S03]  /*3cf0*/  LEA.HI.X.SX32 R13, R7, R27, 0x1, P1 ;  /* 0x0000001b070d7211 */ /* 0x001fc600008f0eff */
[----:B------:R-:W4:Y:S01]  /*3d00*/  LDL.LU R7, [R1+0x1078] ;  /* 0x0010780001077983 */ /* 0x000f220000300800 */
[----:B-1----:R-:W-:-:S03]  /*3d10*/  IMAD R4, R18, 0x2, R4 ;  /* 0x0000000212047824 */ /* 0x002fc600078e0204 */
[----:B------:R0:W-:Y:S04]  /*3d20*/  STL [R1+0x2c4], R15 ;  /* 0x0002c40f01007387 */ /* 0x0001e80000100800 */
[----:B------:R3:W4:Y:S01]  /*3d30*/  LDG.E.U16 R13, [R12.64] ;  /* 0x000000060c0d7981 */ /* 0x000722000c1e1500 */
[-C--:B0-----:R-:W-:Y:S02]  /*3d40*/  LEA.HI.X.SX32 R15, R2, R27.reuse, 0x1, P0 ;  /* 0x0000001b020f7211 */ /* 0x081fe400000f0eff */
[C---:B-----5:R-:W-:Y:S01]  /*3d50*/  LEA R10, P0, R3.reuse, R26, 0x1 ;  /* 0x0000001a030a7211 */ /* 0x060fe200078008ff */
[----:B------:R-:W-:Y:S04]  /*3d60*/  STL [R1+0x19c], R4 ;  /* 0x00019c0401007387 */ /* 0x000fe80000100800 */
[----:B------:R0:W5:Y:S04]  /*3d70*/  LDG.E.U16 R15, [R14.64] ;  /* 0x000000060e0f7981 */ /* 0x000168000c1e1500 */
[----:B--2---:R1:W-:Y:S02]  /*3d80*/  STL [R1+0x2c0], R11 ;  /* 0x0002c00b01007387 */ /* 0x0043e40000100800 */
[----:B-1----:R-:W-:-:S06]  /*3d90*/  LEA.HI.X.SX32 R11, R3, R27, 0x1, P0 ;  /* 0x0000001b030b7211 */ /* 0x002fcc00000f0eff */
[----:B------:R-:W2:Y:S01]  /*3da0*/  LDG.E.U16 R11, [R10.64] ;  /* 0x000000060a0b7981 */ /* 0x000ea2000c1e1500 */
[----:B------:R-:W-:-:S05]  /*3db0*/  LEA R4, R18, R4, 0x1 ;  /* 0x0000000412047211 */ /* 0x000fca00078e08ff */
[----:B------:R-:W-:-:S05]  /*3dc0*/  IMAD R2, R18, 0x2, R4 ;  /* 0x0000000212027824 */ /* 0x000fca00078e0204 */
[----:B------:R1:W-:Y:S01]  /*3dd0*/  STL [R1+0x24], R2 ;  /* 0x0000240201007387 */ /* 0x0003e20000100800 */
[----:B---3--:R-:W-:Y:S01]  /*3de0*/  LEA R12, P1, R6, R26, 0x1 ;  /* 0x0000001a060c7211 */ /* 0x008fe200078208ff */
[----:B-1----:R-:W-:Y:S02]  /*3df0*/  IMAD R2, R18, 0x2, R2 ;  /* 0x0000000212027824 */ /* 0x002fe400078e0202 */
[----:B----4-:R1:W-:Y:S04]  /*3e00*/  STL [R1+0x2bc], R13 ;  /* 0x0002bc0d01007387 */ /* 0x0103e80000100800 */
[----:B------:R-:W3:Y:S04]  /*3e10*/  LDL.LU R3, [R1+0x1074] ;  /* 0x0010740001037983 */ /* 0x000ee80000300800 */
[----:B------:R4:W-:Y:S01]  /*3e20*/  STL [R1+0x40], R2 ;  /* 0x0000400201007387 */ /* 0x0009e20000100800 */
[----:B-1----:R-:W-:-:S03]  /*3e30*/  LEA.HI.X.SX32 R13, R6, R27, 0x1, P1 ;  /* 0x0000001b060d7211 */ /* 0x002fc600008f0eff */
[----:B------:R-:W3:Y:S01]  /*3e40*/  LDL.LU R6, [R1+0x1070] ;  /* 0x0010700001067983 */ /* 0x000ee20000300800 */
[C---:B0-----:R-:W-:Y:S02]  /*3e50*/  LEA R14, P0, R17.reuse, R26, 0x1 ;  /* 0x0000001a110e7211 */ /* 0x041fe400078008ff */
[----:B----4-:R-:W-:Y:S01]  /*3e60*/  LEA R2, R18, R2, 0x1 ;  /* 0x0000000212027211 */ /* 0x010fe200078e08ff */
[----:B-----5:R0:W-:Y:S04]  /*3e70*/  STL [R1+0x2b8], R15 ;  /* 0x0002b80f01007387 */ /* 0x0201e80000100800 */
[----:B------:R-:W-:Y:S01]  /*3e80*/  STL [R1+0x144], R2 ;  /* 0x0001440201007387 */ /* 0x000fe20000100800 */
[----:B0-----:R-:W-:-:S06]  /*3e90*/  LEA.HI.X.SX32 R15, R17, R27, 0x1, P0 ;  /* 0x0000001b110f7211 */ /* 0x001fcc00000f0eff */
[----:B------:R-:W4:Y:S04]  /*3ea0*/  LDG.E.U16 R15, [R14.64] ;  /* 0x000000060e0f7981 */ /* 0x000f28000c1e1500 */
[----:B--2---:R0:W-:Y:S04]  /*3eb0*/  STL [R1+0x2b4], R11 ;  /* 0x0002b40b01007387 */ /* 0x0041e80000100800 */
[----:B0-----:R0:W2:Y:S01]  /*3ec0*/  LDG.E.U16 R11, [R12.64] ;  /* 0x000000060c0b7981 */ /* 0x0010a2000c1e1500 */
[----:B------:R-:W-:-:S04]  /*3ed0*/  IMAD R2, R18, 0x2, R2 ;  /* 0x0000000212027824 */ /* 0x000fc800078e0202 */
[----:B------:R-:W-:Y:S01]  /*3ee0*/  IMAD R10, R18, 0x2, R2 ;  /* 0x00000002120a7824 */ /* 0x000fe200078e0202 */
[----:B0-----:R-:W-:-:S04]  /*3ef0*/  LEA R12, P0, R9, R26, 0x1 ;  /* 0x0000001a090c7211 */ /* 0x001fc800078008ff */
[----:B------:R-:W-:Y:S01]  /*3f00*/  LEA R17, R18, R10, 0x1 ;  /* 0x0000000a12117211 */ /* 0x000fe200078e08ff */
[----:B------:R0:W-:Y:S01]  /*3f10*/  STL [R1+0x1c], R10 ;  /* 0x00001c0a01007387 */ /* 0x0001e20000100800 */
[----:B------:R-:W-:-:S05]  /*3f20*/  LEA.HI.X.SX32 R13, R9, R27, 0x1, P0 ;  /* 0x0000001b090d7211 */ /* 0x000fca00000f0eff */
[----:B------:R-:W5:Y:S01]  /*3f30*/  LDG.E.U16 R12, [R12.64] ;  /* 0x000000060c0c7981 */ /* 0x000f62000c1e1500 */
[----:B0-----:R-:W-:-:S03]  /*3f40*/  LEA R10, P1, R16, R26, 0x1 ;  /* 0x0000001a100a7211 */ /* 0x001fc600078208ff */
[----:B--2---:R0:W-:Y:S04]  /*3f50*/  STL [R1+0x2b0], R11 ;  /* 0x0002b00b01007387 */ /* 0x0041e80000100800 */
[----:B------:R-:W2:Y:S04]  /*3f60*/  LDL.LU R9, [R1+0x106c] ;  /* 0x00106c0001097983 */ /* 0x000ea80000300800 */
[----:B------:R1:W-:Y:S01]  /*3f70*/  STL [R1+0x38], R17 ;  /* 0x0000381101007387 */ /* 0x0003e20000100800 */
[----:B0-----:R-:W-:-:S03]  /*3f80*/  LEA.HI.X.SX32 R11, R16, R27, 0x1, P1 ;  /* 0x0000001b100b7211 */ /* 0x001fc600008f0eff */
[----:B------:R-:W2:Y:S01]  /*3f90*/  LDL.LU R16, [R1+0x1068] ;  /* 0x0010680001107983 */ /* 0x000ea20000300800 */
[----:B-1----:R-:W-:-:S03]  /*3fa0*/  IMAD R17, R18, 0x2, R17 ;  /* 0x0000000212117824 */ /* 0x002fc600078e0211 */
[----:B----4-:R0:W-:Y:S04]  /*3fb0*/  STL [R1+0x2ac], R15 ;  /* 0x0002ac0f01007387 */ /* 0x0101e80000100800 */
[----:B------:R-:W-:Y:S04]  /*3fc0*/  STL [R1+0x150], R17 ;  /* 0x0001501101007387 */ /* 0x000fe80000100800 */
[----:B0-----:R-:W4:Y:S01]  /*3fd0*/  LDL.LU R15, [R1+0x4] ;  /* 0x00000400010f7983 */ /* 0x001f220000300800 */
[----:B------:R-:W-:-:S03]  /*3fe0*/  LEA R14, P0, R8, R26, 0x1 ;  /* 0x0000001a080e7211 */ /* 0x000fc600078008ff */
[----:B-----5:R0:W-:Y:S04]  /*3ff0*/  STL [R1+0x2a8], R12 ;  /* 0x0002a80c01007387 */ /* 0x0201e80000100800 */
[----:B0-----:R0:W5:Y:S01]  /*4000*/  LDG.E.U16 R12, [R10.64] ;  /* 0x000000060a0c7981 */ /* 0x001162000c1e1500 */
[----:B----4-:R-:W-:Y:S02]  /*4010*/  MOV R13, R15 ;  /* 0x0000000f000d7202 */ /* 0x010fe40000000f00 */
[----:B------:R-:W-:-:S06]  /*4020*/  LEA.HI.X.SX32 R15, R8, R27, 0x1, P0 ;  /* 0x0000001b080f7211 */ /* 0x000fcc00000f0eff */
[----:B------:R-:W4:Y:S01]  /*4030*/  LDG.E.U16 R15, [R14.64] ;  /* 0x000000060e0f7981 */ /* 0x000f22000c1e1500 */
[----:B------:R-:W-:-:S04]  /*4040*/  IMAD R17, R18, 0x2, R17 ;  /* 0x0000000212117824 */ /* 0x000fc800078e0211 */
[----:B------:R-:W-:-:S05]  /*4050*/  IMAD R8, R18, 0x2, R17 ;  /* 0x0000000212087824 */ /* 0x000fca00078e0211 */
[----:B------:R1:W-:Y:S01]  /*4060*/  STL [R1+0x14], R8 ;  /* 0x0000140801007387 */ /* 0x0003e20000100800 */
[----:B0-----:R-:W-:Y:S01]  /*4070*/  LEA R10, P0, R13, R26, 0x1 ;  /* 0x0000001a0d0a7211 */ /* 0x001fe200078008ff */
[----:B------:R-:W-:Y:S01]  /*4080*/  IMAD.MOV.U32 R11, RZ, RZ, R13 ;  /* 0x000000ffff0b7224 */ /* 0x000fe200078e000d */
[C---:B-1----:R-:W-:Y:S01]  /*4090*/  LEA R8, R18.reuse, R8, 0x1 ;  /* 0x0000000812087211 */ /* 0x042fe200078e08ff */
[----:B-----5:R2:W-:Y:S04]  /*40a0*/  STL [R1+0x2a4], R12 ;  /* 0x0002a40c01007387 */ /* 0x0205e80000100800 */
[----:B------:R-:W-:Y:S01]  /*40b0*/  IMAD R13, R18, 0x2, R8 ;  /* 0x00000002120d7824 */ /* 0x000fe200078e0208 */
[----:B------:R0:W-:Y:S01]  /*40c0*/  STL [R1+0x34], R8 ;  /* 0x0000340801007387 */ /* 0x0001e20000100800 */
[----:B------:R-:W-:-:S02]  /*40d0*/  LEA.HI.X.SX32 R11, R11, R27, 0x1, P0 ;  /* 0x0000001b0b0b7211 */ /* 0x000fc400000f0eff */
[----:B--2---:R-:W-:-:S04]  /*40e0*/  LEA R12, P1, R16, R26, 0x1 ;  /* 0x0000001a100c7211 */ /* 0x004fc800078208ff */
[----:B------:R1:W2:Y:S04]  /*40f0*/  LDG.E.U16 R11, [R10.64] ;  /* 0x000000060a0b7981 */ /* 0x0002a8000c1e1500 */
[----:B0-----:R-:W5:Y:S04]  /*4100*/  LDL.LU R8, [R1+0x1064] ;  /* 0x0010640001087983 */ /* 0x001f680000300800 */
[----:B------:R0:W-:Y:S02]  /*4110*/  STL [R1+0x14c], R13 ;  /* 0x00014c0d01007387 */ /* 0x0001e40000100800 */
[----:B0-----:R-:W-:-:S05]  /*4120*/  LEA.HI.X.SX32 R13, R16, R27, 0x1, P1 ;  /* 0x0000001b100d7211 */ /* 0x001fca00008f0eff */
[----:B------:R0:W3:Y:S04]  /*4130*/  LDG.E.U16 R12, [R12.64] ;  /* 0x000000060c0c7981 */ /* 0x0000e8000c1e1500 */
[----:B----4-:R4:W-:Y:S02]  /*4140*/  STL [R1+0x2a0], R15 ;  /* 0x0002a00f01007387 */ /* 0x0109e40000100800 */
[----:B----4-:R-:W-:-:S05]  /*4150*/  LEA R15, R18, R17, 0x1 ;  /* 0x00000011120f7211 */ /* 0x010fca00078e08ff */
[----:B------:R-:W-:-:S04]  /*4160*/  IMAD R15, R18, 0x2, R15 ;  /* 0x00000002120f7824 */ /* 0x000fc800078e020f */
[----:B------:R-:W-:Y:S02]  /*4170*/  IMAD R15, R18, 0x2, R15 ;  /* 0x00000002120f7824 */ /* 0x000fe400078e020f */
[----:B------:R-:W4:Y:S01]  /*4180*/  LDL.LU R18, [R1+0x1060] ;  /* 0x0010600001127983 */ /* 0x000f220000300800 */
[----:B------:R-:W-:Y:S01]  /*4190*/  IMAD.MOV.U32 R16, RZ, RZ, c[0x0][0x198] ;  /* 0x00006600ff107624 */ /* 0x000fe200078e00ff */
[----:B------:R-:W-:-:S04]  /*41a0*/  LEA R14, P0, R9, R26, 0x1 ;  /* 0x0000001a090e7211 */ /* 0x000fc800078008ff */
[----:B------:R-:W-:Y:S02]  /*41b0*/  LEA R16, R16, R15, 0x1 ;  /* 0x0000000f10107211 */ /* 0x000fe400078e08ff */
[----:B------:R-:W-:Y:S01]  /*41c0*/  LEA.HI.X.SX32 R15, R9, R27, 0x1, P0 ;  /* 0x0000001b090f7211 */ /* 0x000fe200000f0eff */
[----:B------:R-:W-:-:S04]  /*41d0*/  IMAD.MOV.U32 R9, RZ, RZ, c[0x0][0x198] ;  /* 0x00006600ff097624 */ /* 0x000fc800078e00ff */
[C---:B-1----:R-:W-:Y:S01]  /*41e0*/  IMAD R10, R9.reuse, 0x2, R16 ;  /* 0x00000002090a7824 */ /* 0x042fe200078e0210 */
[C---:B0-----:R-:W-:Y:S01]  /*41f0*/  LEA R13, R9.reuse, R16, 0x1 ;  /* 0x00000010090d7211 */ /* 0x041fe200078e08ff */
[----:B------:R0:W4:Y:S04]  /*4200*/  LDG.E.U16 R14, [R14.64] ;  /* 0x000000060e0e7981 */ /* 0x000128000c1e1500 */
[----:B------:R-:W-:Y:S04]  /*4210*/  STL [R1+0xc], R10 ;  /* 0x00000c0a01007387 */ /* 0x000fe80000100800 */
[----:B--2---:R1:W-:Y:S02]  /*4220*/  STL [R1+0x29c], R11 ;  /* 0x00029c0b01007387 */ /* 0x0043e40000100800 */
[----:B-1----:R-:W-:-:S02]  /*4230*/  IMAD R11, R9, 0x2, R13 ;  /* 0x00000002090b7824 */ /* 0x002fc400078e020d */
[----:B---3--:R5:W-:Y:S01]  /*4240*/  STL [R1+0x298], R12 ;  /* 0x0002980c01007387 */ /* 0x008be20000100800 */
[----:B------:R-:W-:-:S03]  /*4250*/  IMAD R13, R9, 0x2, R13 ;  /* 0x00000002090d7824 */ /* 0x000fc600078e020d */
[----:B------:R1:W-:Y:S01]  /*4260*/  STL [R1+0x28], R11 ;  /* 0x0000280b01007387 */ /* 0x0003e20000100800 */
[-C--:B-----5:R-:W-:Y:S02]  /*4270*/  LEA R12, P1, R8, R26.reuse, 0x1 ;  /* 0x0000001a080c7211 */ /* 0x0a0fe400078208ff */
[----:B----4-:R-:W-:-:S04]  /*4280*/  LEA R10, P0, R18, R26, 0x1 ;  /* 0x0000001a120a7211 */ /* 0x010fc800078008ff */
[----:B-1----:R-:W-:Y:S02]  /*4290*/  LEA.HI.X.SX32 R11, R18, R27, 0x1, P0 ;  /* 0x0000001b120b7211 */ /* 0x002fe400000f0eff */
[----:B------:R-:W-:Y:S02]  /*42a0*/  LEA R18, R9, R13, 0x1 ;  /* 0x0000000d09127211 */ /* 0x000fe400078e08ff */
[----:B------:R-:W-:Y:S02]  /*42b0*/  LEA.HI.X.SX32 R13, R8, R27, 0x1, P1 ;  /* 0x0000001b080d7211 */ /* 0x000fe400008f0eff */
[----:B------:R1:W2:Y:S04]  /*42c0*/  LDG.E.U16 R11, [R10.64] ;  /* 0x000000060a0b7981 */ /* 0x0002a8000c1e1500 */
[----:B------:R-:W3:Y:S01]  /*42d0*/  LDG.E.U16 R13, [R12.64] ;  /* 0x000000060c0d7981 */ /* 0x000ee2000c1e1500 */
[----:B0-----:R-:W-:-:S03]  /*42e0*/  IMAD.MOV.U32 R15, RZ, RZ, c[0x0][0x198] ;  /* 0x00006600ff0f7624 */ /* 0x001fc600078e00ff */
[----:B------:R-:W-:Y:S04]  /*42f0*/  STL [R1+0x18c], R18 ;  /* 0x00018c1201007387 */ /* 0x000fe80000100800 */
[----:B------:R0:W-:Y:S01]  /*4300*/  STL [R1+0x294], R14 ;  /* 0x0002940e01007387 */ /* 0x0001e20000100800 */
[----:B------:R-:W-:Y:S01]  /*4310*/  LEA R8, P0, R6, R26, 0x1 ;  /* 0x0000001a06087211 */ /* 0x000fe200078008ff */
[----:B0-----:R-:W-:-:S05]  /*4320*/  IMAD R14, R15, 0x2, R18 ;  /* 0x000000020f0e7824 */ /* 0x001fca00078e0212 */
[----:B------:R-:W-:Y:S02]  /*4330*/  LEA R18, R15, R14, 0x1 ;  /* 0x0000000e0f127211 */ /* 0x000fe400078e08ff */
[----:B------:R-:W-:Y:S02]  /*4340*/  LEA.HI.X.SX32 R9, R6, R27, 0x1, P0 ;  /* 0x0000001b06097211 */ /* 0x000fe400000f0eff */
[-C--:B-1----:R-:W-:Y:S02]  /*4350*/  LEA R10, P0, R3, R26.reuse, 0x1 ;  /* 0x0000001a030a7211 */ /* 0x082fe400078008ff */
[----:B------:R-:W-:-:S04]  /*4360*/  LEA R6, P1, R7, R26, 0x1 ;  /* 0x0000001a07067211 */ /* 0x000fc800078208ff */
[----:B------:R-:W-:-:S05]  /*4370*/  LEA.HI.X.SX32 R7, R7, R27, 0x1, P1 ;  /* 0x0000001b07077211 */ /* 0x000fca00008f0eff */
[----:B------:R0:W4:Y:S04]  /*4380*/  LDG.E.U16 R6, [R6.64] ;  /* 0x0000000606067981 */ /* 0x000128000c1e1500 */
[----:B--2---:R-:W-:Y:S04]  /*4390*/  STL [R1+0x290], R11 ;  /* 0x0002900b01007387 */ /* 0x004fe80000100800 */
[----:B------:R1:W-:Y:S02]  /*43a0*/  STL [R1+0x8], R18 ;  /* 0x0000081201007387 */ /* 0x0003e40000100800 */
[----:B-1----:R-:W-:-:S05]  /*43b0*/  IMAD R18, R15, 0x2, R18 ;  /* 0x000000020f127824 */ /* 0x002fca00078e0212 */
[----:B------:R-:W-:Y:S04]  /*43c0*/  STL [R1+0x20], R18 ;  /* 0x0000201201007387 */ /* 0x000fe80000100800 */
[----:B---3--:R1:W-:Y:S01]  /*43d0*/  STL [R1+0x28c], R13 ;  /* 0x00028c0d01007387 */ /* 0x0083e20000100800 */
[----:B------:R-:W-:-:S03]  /*43e0*/  LEA.HI.X.SX32 R11, R3, R27, 0x1, P0 ;  /* 0x0000001b030b7211 */ /* 0x000fc600000f0eff */
[----:B-1----:R1:W2:Y:S01]  /*43f0*/  LDG.E.U16 R13, [R8.64] ;  /* 0x00000006080d7981 */ /* 0x0022a2000c1e1500 */
[----:B------:R-:W-:-:S03]  /*4400*/  IMAD R12, R15, 0x2, R18 ;  /* 0x000000020f0c7824 */ /* 0x000fc600078e0212 */
[----:B------:R3:W5:Y:S01]  /*4410*/  LDG.E.U16 R18, [R10.64] ;  /* 0x000000060a127981 */ /* 0x000762000c1e1500 */
[----:B-1----:R-:W-:-:S04]  /*4420*/  LEA R8, P0, R5, R26, 0x1 ;  /* 0x0000001a05087211 */ /* 0x002fc800078008ff */
[----:B------:R-:W-:Y:S02]  /*4430*/  LEA.HI.X.SX32 R9, R5, R27, 0x1, P0 ;  /* 0x0000001b05097211 */ /* 0x000fe400000f0eff */
[----:B---3--:R-:W-:-:S04]  /*4440*/  LEA R10, P0, R20, R26, 0x1 ;  /* 0x0000001a140a7211 */ /* 0x008fc800078008ff */
[----:B------:R-:W-:Y:S02]  /*4450*/  LEA.HI.X.SX32 R11, R20, R27, 0x1, P0 ;  /* 0x0000001b140b7211 */ /* 0x000fe400000f0eff */
[----:B------:R1:W3:Y:S01]  /*4460*/  LDG.E.U16 R20, [R8.64] ;  /* 0x0000000608147981 */ /* 0x0002e2000c1e1500 */
[----:B------:R-:W-:-:S03]  /*4470*/  LEA R3, R15, R12, 0x1 ;  /* 0x0000000c0f037211 */ /* 0x000fc600078e08ff */
[----:B------:R0:W-:Y:S02]  /*4480*/  STL [R1+0x154], R12 ;  /* 0x0001540c01007387 */ /* 0x0001e40000100800 */
[----:B0-----:R-:W-:-:S04]  /*4490*/  IMAD R12, R15, 0x2, R3 ;  /* 0x000000020f0c7824 */ /* 0x001fc800078e0203 */
[----:B------:R-:W-:Y:S01]  /*44a0*/  IMAD R5, R15, 0x2, R12 ;  /* 0x000000020f057824 */ /* 0x000fe200078e020c */
[----:B------:R0:W-:Y:S02]  /*44b0*/  STL [R1], R12 ;  /* 0x0000000c01007387 */ /* 0x0001e40000100800 */
[-C--:B0-----:R-:W-:Y:S02]  /*44c0*/  LEA R12, P1, R19, R26.reuse, 0x1 ;  /* 0x0000001a130c7211 */ /* 0x081fe400078208ff */
[----:B-1----:R-:W-:-:S04]  /*44d0*/  LEA R8, P0, R22, R26, 0x1 ;  /* 0x0000001a16087211 */ /* 0x002fc800078008ff */
[-C--:B------:R-:W-:Y:S01]  /*44e0*/  LEA.HI.X.SX32 R9, R22, R27.reuse, 0x1, P0 ;  /* 0x0000001b16097211 */ /* 0x080fe200000f0eff */
[----:B--2---:R0:W-:Y:S04]  /*44f0*/  STL [R1+0x288], R13 ;  /* 0x0002880d01007387 */ /* 0x0041e80000100800 */
[----:B------:R1:W-:Y:S01]  /*4500*/  STL [R1+0x18], R5 ;  /* 0x0000180501007387 */ /* 0x0003e20000100800 */
[----:B0-----:R-:W-:-:S03]  /*4510*/  LEA.HI.X.SX32 R13, R19, R27, 0x1, P1 ;  /* 0x0000001b130d7211 */ /* 0x001fc600008f0eff */
[----:B------:R0:W2:Y:S01]  /*4520*/  LDG.E.U16 R19, [R10.64] ;  /* 0x000000060a137981 */ /* 0x0000a2000c1e1500 */
[----:B-1----:R-:W-:-:S05]  /*4530*/  LEA R5, R15, R5, 0x1 ;  /* 0x000000050f057211 */ /* 0x002fca00078e08ff */
[C---:B------:R-:W-:Y:S01]  /*4540*/  IMAD R7, R15.reuse, 0x2, R5 ;  /* 0x000000020f077824 */ /* 0x040fe200078e0205 */
[----:B------:R-:W-:Y:S04]  /*4550*/  STL [R1+0x17c], R5 ;  /* 0x00017c0501007387 */ /* 0x000fe80000100800 */
[----:B-----5:R1:W-:Y:S04]  /*4560*/  STL [R1+0x284], R18 ;  /* 0x0002841201007387 */ /* 0x0203e80000100800 */
[----:B----4-:R4:W-:Y:S01]  /*4570*/  STL [R1+0x280], R6 ;  /* 0x0002800601007387 */ /* 0x0109e20000100800 */
[----:B-1----:R-:W-:-:S03]  /*4580*/  IMAD R18, R15, 0x2, R7 ;  /* 0x000000020f127824 */ /* 0x002fc600078e0207 */
[----:B----4-:R1:W4:Y:S02]  /*4590*/  LDG.E.U16 R6, [R12.64] ;  /* 0x000000060c067981 */ /* 0x010324000c1e1500 */
[----:B------:R-:W-:Y:S02]  /*45a0*/  LEA R5, R15, R18, 0x1 ;  /* 0x000000120f057211 */ /* 0x000fe400078e08ff */
[----:B------:R-:W-:Y:S04]  /*45b0*/  STL [R1+0x1054], R18 ;  /* 0x0010541201007387 */ /* 0x000fe80000100800 */
[----:B------:R-:W-:Y:S04]  /*45c0*/  STL [R1+0x4], R5 ;  /* 0x0000040501007387 */ /* 0x000fe80000100800 */
[----:B---3--:R3:W-:Y:S04]  /*45d0*/  STL [R1+0x27c], R20 ;  /* 0x00027c1401007387 */ /* 0x0087e80000100800 */
[----:B---3--:R3:W5:Y:S01]  /*45e0*/  LDG.E.U16 R20, [R8.64] ;  /* 0x0000000608147981 */ /* 0x008762000c1e1500 */
[----:B0-----:R-:W-:-:S04]  /*45f0*/  LEA R10, P0, R25, R26, 0x1 ;  /* 0x0000001a190a7211 */ /* 0x001fc800078008ff */
[----:B------:R-:W-:Y:S01]  /*4600*/  LEA.HI.X.SX32 R11, R25, R27, 0x1, P0 ;  /* 0x0000001b190b7211 */ /* 0x000fe200000f0eff */
[----:B------:R-:W-:-:S04]  /*4610*/  IMAD.MOV.U32 R25, RZ, RZ, c[0x0][0x198] ;  /* 0x00006600ff197624 */ /* 0x000fc800078e00ff */
[----:B------:R-:W-:Y:S01]  /*4620*/  IMAD R5, R25, 0x2, R5 ;  /* 0x0000000219057824 */ /* 0x000fe200078e0205 */
[----:B------:R0:W5:Y:S04]  /*4630*/  LDG.E.U16 R22, [R10.64] ;  /* 0x000000060a167981 */ /* 0x000168000c1e1500 */
[----:B------:R0:W-:Y:S01]  /*4640*/  STL [R1+0x174], R5 ;  /* 0x0001740501007387 */ /* 0x0001e20000100800 */
[-C--:B-1----:R-:W-:Y:S02]  /*4650*/  LEA R12, P1, R21, R26.reuse, 0x1 ;  /* 0x0000001a150c7211 */ /* 0x082fe400078208ff */
[----:B---3--:R-:W-:Y:S02]  /*4660*/  LEA R8, P0, R24, R26, 0x1 ;  /* 0x0000001a18087211 */ /* 0x008fe400078008ff */
[----:B0-----:R-:W-:Y:S01]  /*4670*/  LEA R5, R25, R5, 0x1 ;  /* 0x0000000519057211 */ /* 0x001fe200078e08ff */
[----:B------:R-:W-:Y:S01]  /*4680*/  IMAD R15, R15, 0x2, R24 ;  /* 0x000000020f0f7824 */ /* 0x000fe200078e0218 */
[----:B------:R-:W-:-:S02]  /*4690*/  LEA.HI.X.SX32 R13, R21, R27, 0x1, P1 ;  /* 0x0000001b150d7211 */ /* 0x000fc400008f0eff */
[-C--:B------:R-:W-:Y:S02]  /*46a0*/  LEA.HI.X.SX32 R9, R24, R27.reuse, 0x1, P0 ;  /* 0x0000001b18097211 */ /* 0x080fe400000f0eff */
[CC--:B------:R-:W-:Y:S01]  /*46b0*/  LEA R10, P0, R15.reuse, R26.reuse, 0x1 ;  /* 0x0000001a0f0a7211 */ /* 0x0c0fe200078008ff */
[----:B------:R0:W3:Y:S04]  /*46c0*/  LDG.E.U16 R21, [R12.64] ;  /* 0x000000060c157981 */ /* 0x0000e8000c1e1500 */
[----:B------:R1:W3:Y:S01]  /*46d0*/  LDG.E.U16 R18, [R8.64] ;  /* 0x0000000608127981 */ /* 0x0002e2000c1e1500 */
[----:B------:R-:W-:Y:S02]  /*46e0*/  LEA.HI.X.SX32 R11, R15, R27, 0x1, P0 ;  /* 0x0000001b0f0b7211 */ /* 0x000fe400000f0eff */
[----:B0-----:R-:W-:-:S04]  /*46f0*/  LEA R12, P1, R23, R26, 0x1 ;  /* 0x0000001a170c7211 */ /* 0x001fc800078208ff */
[----:B------:R-:W-:Y:S02]  /*4700*/  LEA.HI.X.SX32 R13, R23, R27, 0x1, P1 ;  /* 0x0000001b170d7211 */ /* 0x000fe400008f0eff */
[----:B-1----:R-:W-:-:S04]  /*4710*/  LEA R8, P0, R29, R26, 0x1 ;  /* 0x0000001a1d087211 */ /* 0x002fc800078008ff */
[----:B------:R-:W-:Y:S02]  /*4720*/  LEA.HI.X.SX32 R9, R29, R27, 0x1, P0 ;  /* 0x0000001b1d097211 */ /* 0x000fe400000f0eff */
[----:B------:R0:W3:Y:S04]  /*4730*/  LDG.E.U16 R29, [R12.64] ;  /* 0x000000060c1d7981 */ /* 0x0000e8000c1e1500 */
[----:B--2---:R1:W-:Y:S02]  /*4740*/  STL [R1+0x278], R19 ;  /* 0x0002781301007387 */ /* 0x0043e40000100800 */
[----:B-1----:R-:W-:-:S05]  /*4750*/  IMAD R19, R25, 0x2, R5 ;  /* 0x0000000219137824 */ /* 0x002fca00078e0205 */
[C---:B------:R-:W-:Y:S01]  /*4760*/  LEA R24, R25.reuse, R19, 0x1 ;  /* 0x0000001319187211 */ /* 0x040fe200078e08ff */
[----:B------:R-:W-:Y:S04]  /*4770*/  STL [R1+0x1058], R19 ;  /* 0x0010581301007387 */ /* 0x000fe80000100800 */
[----:B----4-:R1:W-:Y:S04]  /*4780*/  STL [R1+0x274], R6 ;  /* 0x0002740601007387 */ /* 0x0103e80000100800 */
[----:B------:R2:W-:Y:S01]  /*4790*/  STL [R1+0x105c], R24 ;  /* 0x00105c1801007387 */ /* 0x0005e20000100800 */
[----:B-1----:R-:W-:Y:S01]  /*47a0*/  IMAD R6, R25, 0x2, R24 ;  /* 0x0000000219067824 */ /* 0x002fe200078e0218 */
[----:B0-----:R-:W-:-:S02]  /*47b0*/  LEA R12, P0, R0, R26, 0x1 ;  /* 0x0000001a000c7211 */ /* 0x001fc400078008ff */
[----:B--2---:R0:W2:Y:S04]  /*47c0*/  LDG.E.U16 R24, [R8.64] ;  /* 0x0000000608187981 */ /* 0x0040a8000c1e1500 */
[----:B------:R-:W-:Y:S04]  /*47d0*/  STL [R1+0x170], R6 ;  /* 0x0001700601007387 */ /* 0x000fe80000100800 */
[----:B-----5:R1:W-:Y:S04]  /*47e0*/  STL [R1+0x270], R20 ;  /* 0x0002701401007387 */ /* 0x0203e80000100800 */
[----:B-1----:R1:W4:Y:S01]  /*47f0*/  LDG.E.U16 R20, [R10.64] ;  /* 0x000000060a147981 */ /* 0x002322000c1e1500 */
[----:B------:R-:W-:-:S03]  /*4800*/  IMAD R6, R25, 0x2, R6 ;  /* 0x0000000219067824 */ /* 0x000fc600078e0206 */
[----:B------:R5:W-:Y:S01]  /*4810*/  STL [R1+0x26c], R22 ;  /* 0x00026c1601007387 */ /* 0x000be20000100800 */
[----:B------:R-:W-:Y:S02]  /*4820*/  LEA.HI.X.SX32 R13, R0, R27, 0x1, P0 ;  /* 0x0000001b000d7211 */ /* 0x000fe400000f0eff */
[----:B-----5:R-:W-:-:S03]  /*4830*/  LEA R22, R25, R6, 0x1 ;  /* 0x0000000619167211 */ /* 0x020fc600078e08ff */
[----:B------:R5:W2:Y:S01]  /*4840*/  LDG.E.U16 R19, [R12.64] ;  /* 0x000000060c137981 */ /* 0x000aa2000c1e1500 */
[----:B-1----:R-:W-:Y:S01]  /*4850*/  LEA R10, P1, R28, R26, 0x1 ;  /* 0x0000001a1c0a7211 */ /* 0x002fe200078208ff */
[----:B------:R-:W-:-:S03]  /*4860*/  IMAD R23, R25, 0x2, R22 ;  /* 0x0000000219177824 */ /* 0x000fc600078e0216 */
[----:B------:R-:W-:Y:S01]  /*4870*/  LEA.HI.X.SX32 R11, R28, R27, 0x1, P1 ;  /* 0x0000001b1c0b7211 */ /* 0x000fe200008f0eff */
[----:B------:R-:W-:Y:S01]  /*4880*/  IMAD R0, R25, 0x2, R23 ;  /* 0x0000000219007824 */ /* 0x000fe200078e0217 */
[----:B0-----:R-:W-:-:S04]  /*4890*/  LEA R8, P0, R4, R26, 0x1 ;  /* 0x0000001a04087211 */ /* 0x001fc800078008ff */
[----:B------:R-:W-:Y:S01]  /*48a0*/  STL [R1+0x164], R0 ;  /* 0x0001640001007387 */ /* 0x000fe20000100800 */
[----:B------:R-:W-:-:S03]  /*48b0*/  LEA.HI.X.SX32 R9, R4, R27, 0x1, P0 ;  /* 0x0000001b04097211 */ /* 0x000fc600000f0eff */
[----:B---3--:R-:W-:Y:S04]  /*48c0*/  STL [R1+0x268], R21 ;  /* 0x0002681501007387 */ /* 0x008fe80000100800 */
[----:B------:R0:W-:Y:S04]  /*48d0*/  STL [R1+0x264], R18 ;  /* 0x0002641201007387 */ /* 0x0001e80000100800 */
[----:B0-----:R0:W3:Y:S02]  /*48e0*/  LDG.E.U16 R18, [R10.64] ;  /* 0x000000060a127981 */ /* 0x0010e4000c1e1500 */
[----:B0-----:R-:W-:-:S04]  /*48f0*/  LEA R10, P0, R2, R26, 0x1 ;  /* 0x0000001a020a7211 */ /* 0x001fc800078008ff */
[----:B------:R-:W-:-:S05]  /*4900*/  LEA.HI.X.SX32 R11, R2, R27, 0x1, P0 ;  /* 0x0000001b020b7211 */ /* 0x000fca00000f0eff */
[----:B------:R0:W3:Y:S04]  /*4910*/  LDG.E.U16 R28, [R10.64] ;  /* 0x000000060a1c7981 */ /* 0x0000e8000c1e1500 */
[----:B----4-:R-:W-:Y:S04]  /*4920*/  STL [R1+0x260], R20 ;  /* 0x0002601401007387 */ /* 0x010fe80000100800 */
[----:B------:R1:W-:Y:S04]  /*4930*/  STL [R1+0x25c], R29 ;  /* 0x00025c1d01007387 */ /* 0x0003e80000100800 */
[----:B-1----:R1:W4:Y:S01]  /*4940*/  LDG.E.U16 R29, [R8.64] ;  /* 0x00000006081d7981 */ /* 0x002322000c1e1500 */
[----:B------:R-:W-:-:S05]  /*4950*/  LEA R15, R25, R0, 0x1 ;  /* 0x00000000190f7211 */ /* 0x000fca00078e08ff */
[----:B------:R-:W-:Y:S01]  /*4960*/  IMAD R21, R25, 0x2, R15 ;  /* 0x0000000219157824 */ /* 0x000fe200078e020f */
[----:B-----5:R-:W-:-:S03]  /*4970*/  LEA R12, P1, R17, R26, 0x1 ;  /* 0x0000001a110c7211 */ /* 0x020fc600078208ff */
[----:B------:R-:W-:Y:S01]  /*4980*/  IMAD R20, R25, 0x2, R21 ;  /* 0x0000000219147824 */ /* 0x000fe200078e0215 */
[-C--:B------:R-:W-:Y:S02]  /*4990*/  LEA.HI.X.SX32 R13, R17, R27.reuse, 0x1, P1 ;  /* 0x0000001b110d7211 */ /* 0x080fe400008f0eff */
[C---:B-1----:R-:W-:Y:S02]  /*49a0*/  LEA R8, P0, R16.reuse, R26, 0x1 ;  /* 0x0000001a10087211 */ /* 0x042fe400078008ff */
[----:B------:R-:W-:Y:S02]  /*49b0*/  LEA R0, R25, R20, 0x1 ;  /* 0x0000001419007211 */ /* 0x000fe400078e08ff */
[----:B------:R-:W-:-:S03]  /*49c0*/  LEA.HI.X.SX32 R9, R16, R27, 0x1, P0 ;  /* 0x0000001b10097211 */ /* 0x000fc600000f0eff */
[----:B------:R-:W-:Y:S01]  /*49d0*/  STL [R1+0x15c], R0 ;  /* 0x00015c0001007387 */ /* 0x000fe20000100800 */
[----:B0-----:R-:W-:-:S03]  /*49e0*/  LEA R10, P0, R14, R26, 0x1 ;  /* 0x0000001a0e0a7211 */ /* 0x001fc600078008ff */
[----:B--2---:R0:W-:Y:S01]  /*49f0*/  STL [R1+0x258], R24 ;  /* 0x0002581801007387 */ /* 0x0041e20000100800 */
[----:B------:R-:W-:-:S03]  /*4a00*/  LEA.HI.X.SX32 R11, R14, R27, 0x1, P0 ;  /* 0x0000001b0e0b7211 */ /* 0x000fc600000f0eff */
[----:B------:R1:W-:Y:S04]  /*4a10*/  STL [R1+0x254], R19 ;  /* 0x0002541301007387 */ /* 0x0003e80000100800 */
[----:B------:R2:W5:Y:S04]  /*4a20*/  LDG.E.U16 R17, [R10.64] ;  /* 0x000000060a117981 */ /* 0x000568000c1e1500 */
[----:B0-----:R0:W5:Y:S04]  /*4a30*/  LDG.E.U16 R24, [R12.64] ;  /* 0x000000060c187981 */ /* 0x001168000c1e1500 */
[----:B-1----:R1:W5:Y:S01]  /*4a40*/  LDG.E.U16 R19, [R8.64] ;  /* 0x0000000608137981 */ /* 0x002362000c1e1500 */
[----:B0-----:R-:W-:-:S04]  /*4a50*/  LEA R12, P1, R3, R26, 0x1 ;  /* 0x0000001a030c7211 */ /* 0x001fc800078208ff */
[-C--:B------:R-:W-:Y:S02]  /*4a60*/  LEA.HI.X.SX32 R13, R3, R27.reuse, 0x1, P1 ;  /* 0x0000001b030d7211 */ /* 0x080fe400008f0eff */
[CC--:B-1----:R-:W-:Y:S01]  /*4a70*/  LEA R8, P0, R7.reuse, R26.reuse, 0x1 ;  /* 0x0000001a07087211 */ /* 0x0c2fe200078008ff */
[----:B---3--:R0:W-:Y:S03]  /*4a80*/  STL [R1+0x250], R18 ;  /* 0x0002501201007387 */ /* 0x0081e60000100800 */
[-C--:B------:R-:W-:Y:S02]  /*4a90*/  LEA.HI.X.SX32 R9, R7, R27.reuse, 0x1, P0 ;  /* 0x0000001b07097211 */ /* 0x080fe400000f0eff */
[C---:B--2---:R-:W-:Y:S01]  /*4aa0*/  LEA R10, P0, R5.reuse, R26, 0x1 ;  /* 0x0000001a050a7211 */ /* 0x044fe200078008ff */
[----:B0-----:R0:W2:Y:S03]  /*4ab0*/  LDG.E.U16 R18, [R12.64] ;  /* 0x000000060c127981 */ /* 0x0010a6000c1e1500 */
[----:B------:R-:W-:Y:S01]  /*4ac0*/  LEA.HI.X.SX32 R11, R5, R27, 0x1, P0 ;  /* 0x0000001b050b7211 */ /* 0x000fe200000f0eff */
[----:B------:R-:W-:-:S04]  /*4ad0*/  IMAD R2, R25, 0x2, R0 ;  /* 0x0000000219027824 */ /* 0x000fc800078e0200 */
[----:B------:R1:W3:Y:S01]  /*4ae0*/  LDG.E.U16 R10, [R10.64] ;  /* 0x000000060a0a7981 */ /* 0x0002e2000c1e1500 */
[----:B0-----:R-:W-:-:S04]  /*4af0*/  LEA R12, P1, R6, R26, 0x1 ;  /* 0x0000001a060c7211 */ /* 0x001fc800078208ff */
[----:B------:R-:W-:-:S05]  /*4b00*/  LEA.HI.X.SX32 R13, R6, R27, 0x1, P1 ;  /* 0x0000001b060d7211 */ /* 0x000fca00008f0eff */
[----:B-1----:R0:W2:Y:S04]  /*4b10*/  LDG.E.U16 R11, [R12.64] ;  /* 0x000000060c0b7981 */ /* 0x0020a8000c1e1500 */
[----:B----4-:R-:W-:Y:S04]  /*4b20*/  STL [R1+0x24c], R29 ;  /* 0x00024c1d01007387 */ /* 0x010fe80000100800 */
[----:B------:R1:W-:Y:S04]  /*4b30*/  STL [R1+0x248], R28 ;  /* 0x0002481c01007387 */ /* 0x0003e80000100800 */
[----:B-1----:R1:W4:Y:S02]  /*4b40*/  LDG.E.U16 R28, [R8.64] ;  /* 0x00000006081c7981 */ /* 0x002324000c1e1500 */
[----:B-1----:R-:W-:-:S04]  /*4b50*/  LEA R8, P0, R15, R26, 0x1 ;  /* 0x0000001a0f087211 */ /* 0x002fc800078008ff */
[----:B------:R-:W-:Y:S02]  /*4b60*/  LEA.HI.X.SX32 R9, R15, R27, 0x1, P0 ;  /* 0x0000001b0f097211 */ /* 0x000fe400000f0eff */
[----:B0-----:R-:W-:-:S04]  /*4b70*/  LEA R12, P0, R2, R26, 0x1 ;  /* 0x0000001a020c7211 */ /* 0x001fc800078008ff */
[----:B------:R-:W-:Y:S01]  /*4b80*/  LEA.HI.X.SX32 R13, R2, R27, 0x1, P0 ;  /* 0x0000001b020d7211 */ /* 0x000fe200000f0eff */
[----:B------:R0:W3:Y:S05]  /*4b90*/  LDG.E.U16 R9, [R8.64] ;  /* 0x0000000608097981 */ /* 0x0000ea000c1e1500 */
[----:B------:R-:W3:Y:S01]  /*4ba0*/  LDG.E.U16 R13, [R12.64] ;  /* 0x000000060c0d7981 */ /* 0x000ee2000c1e1500 */
[----:B------:R-:W-:-:S05]  /*4bb0*/  IMAD R4, R25, 0x2, R2 ;  /* 0x0000000219047824 */ /* 0x000fca00078e0202 */
[----:B------:R-:W-:-:S05]  /*4bc0*/  LEA R16, R25, R4, 0x1 ;  /* 0x0000000419107211 */ /* 0x000fca00078e08ff */
[----:B------:R-:W-:-:S04]  /*4bd0*/  IMAD R0, R25, 0x2, R16 ;  /* 0x0000000219007824 */ /* 0x000fc800078e0210 */
[C---:B------:R-:W-:Y:S01]  /*4be0*/  IMAD R3, R25.reuse, 0x2, R0 ;  /* 0x0000000219037824 */ /* 0x040fe200078e0200 */
[----:B-----5:R1:W-:Y:S04]  /*4bf0*/  STL [R1+0x244], R24 ;  /* 0x0002441801007387 */ /* 0x0203e80000100800 */
[C---:B------:R-:W-:Y:S01]  /*4c00*/  LEA R7, R25.reuse, R3, 0x1 ;  /* 0x0000000319077211 */ /* 0x040fe200078e08ff */
[----:B-1----:R-:W5:Y:S04]  /*4c10*/  LDL.LU R24, [R1+0x30] ;  /* 0x0000300001187983 */ /* 0x002f680000300800 */
[C---:B------:R-:W-:Y:S01]  /*4c20*/  IMAD R14, R25.reuse, 0x2, R7 ;  /* 0x00000002190e7824 */ /* 0x040fe200078e0207 */
[----:B------:R1:W-:Y:S03]  /*4c30*/  STL [R1+0x240], R19 ;  /* 0x0002401301007387 */ /* 0x0003e60000100800 */
[C---:B------:R-:W-:Y:S01]  /*4c40*/  IMAD R29, R25.reuse, 0x2, R14 ;  /* 0x00000002191d7824 */ /* 0x040fe200078e020e */
[----:B-1----:R-:W5:Y:S04]  /*4c50*/  LDL.LU R19, [R1+0x24] ;  /* 0x0000240001137983 */ /* 0x002f680000300800 */
[----:B------:R-:W-:Y:S04]  /*4c60*/  STL [R1+0x23c], R17 ;  /* 0x00023c1101007387 */ /* 0x000fe80000100800 */
[----:B--2---:R1:W-:Y:S04]  /*4c70*/  STL [R1+0x238], R18 ;  /* 0x0002381201007387 */ /* 0x0043e80000100800 */
[----:B-1----:R-:W2:Y:S04]  /*4c80*/  LDL.LU R18, [R1+0x1c] ;  /* 0x00001c0001127983 */ /* 0x002ea80000300800 */
[----:B------:R-:W2:Y:S01]  /*4c90*/  LDL.LU R15, [R1+0x8] ;  /* 0x00000800010f7983 */ /* 0x000ea20000300800 */
[----:B------:R-:W-:-:S04]  /*4ca0*/  LEA R17, R25, R29, 0x1 ;  /* 0x0000001d19117211 */ /* 0x000fc800078e08ff */
[-C--:B0-----:R-:W-:Y:S01]  /*4cb0*/  LEA R8, P0, R17, R26.reuse, 0x1 ;  /* 0x0000001a11087211 */ /* 0x081fe200078008ff */
[----:B------:R-:W-:Y:S01]  /*4cc0*/  IMAD R5, R25, 0x2, R17 ;  /* 0x0000000219057824 */ /* 0x000fe200078e0211 */
[----:B----4-:R0:W-:Y:S04]  /*4cd0*/  STL [R1+0x234], R28 ;  /* 0x0002341c01007387 */ /* 0x0101e80000100800 */
[----:B0-----:R-:W4:Y:S04]  /*4ce0*/  LDL.LU R28, [R1] ;  /* 0x00000000011c7983 */ /* 0x001f280000300800 */
[----:B------:R-:W-:Y:S04]  /*4cf0*/  STL [R1+0x22c], R11 ;  /* 0x00022c0b01007387 */ /* 0x000fe80000100800 */
[----:B---3--:R0:W-:Y:S02]  /*4d00*/  STL [R1+0x230], R10 ;  /* 0x0002300a01007387 */ /* 0x0081e40000100800 */
[----:B0-----:R-:W-:-:S04]  /*4d10*/  LEA R10, P1, R3, R26, 0x1 ;  /* 0x0000001a030a7211 */ /* 0x001fc800078208ff */
[-C--:B------:R-:W-:Y:S02]  /*4d20*/  LEA.HI.X.SX32 R11, R3, R27.reuse, 0x1, P1 ;  /* 0x0000001b030b7211 */ /* 0x080fe400008f0eff */
[----:B------:R-:W3:Y:S04]  /*4d30*/  LDL.LU R3, [R1+0xc] ;  /* 0x00000c0001037983 */ /* 0x000ee80000300800 */
[----:B------:R0:W-:Y:S04]  /*4d40*/  STL [R1+0x228], R9 ;  /* 0x0002280901007387 */ /* 0x0001e80000100800 */
[----:B------:R-:W2:Y:S01]  /*4d50*/  LDG.E.U16 R11, [R10.64] ;  /* 0x000000060a0b7981 */ /* 0x000ea2000c1e1500 */
[----:B0-----:R-:W-:-:S03]  /*4d60*/  LEA.HI.X.SX32 R9, R17, R27, 0x1, P0 ;  /* 0x0000001b11097211 */ /* 0x001fc600000f0eff */
[----:B------:R-:W3:Y:S04]  /*4d70*/  LDL.LU R17, [R1+0x14] ;  /* 0x0000140001117983 */ /* 0x000ee80000300800 */
[----:B------:R0:W-:Y:S04]  /*4d80*/  STL [R1+0x224], R13 ;  /* 0x0002240d01007387 */ /* 0x0001e80000100800 */
[----:B------:R-:W3:Y:S04]  /*4d90*/  LDG.E.U16 R9, [R8.64] ;  /* 0x0000000608097981 */ /* 0x000ee8000c1e1500 */
[----:B0-----:R-:W4:Y:S01]  /*4da0*/  LDL.LU R13, [R1+0x3c] ;  /* 0x00003c00010d7983 */ /* 0x001f220000300800 */
[----:B------:R-:W-:Y:S01]  /*4db0*/  MOV R2, c[0x0][0x198] ;  /* 0x0000660000027a02 */ /* 0x000fe20000000f00 */
[----:B------:R-:W-:-:S04]  /*4dc0*/  IMAD R6, R25, 0x2, R5 ;  /* 0x0000000219067824 */ /* 0x000fc800078e0205 */
[----:B------:R-:W-:-:S04]  /*4dd0*/  IMAD R25, R2, 0x2, R6 ;  /* 0x0000000202197824 */ /* 0x000fc800078e0206 */
[----:B------:R-:W-:-:S05]  /*4de0*/  IMAD R2, R2, 0x2, R25 ;  /* 0x0000000202027824 */ /* 0x000fca00078e0219 */
[CC--:B------:R-:W-:Y:S01]  /*4df0*/  LEA R12, P1, R2.reuse, R26.reuse, 0x1 ;  /* 0x0000001a020c7211 */ /* 0x0c0fe200078208ff */
[----:B--2---:R0:W-:Y:S04]  /*4e00*/  STL [R1+0x220], R11 ;  /* 0x0002200b01007387 */ /* 0x0041e80000100800 */
[----:B---3--:R1:W-:Y:S01]  /*4e10*/  STL [R1+0x21c], R9 ;  /* 0x00021c0901007387 */ /* 0x0083e20000100800 */
[----:B----4-:R-:W-:Y:S02]  /*4e20*/  LEA R10, P0, R13, R26, 0x1 ;  /* 0x0000001a0d0a7211 */ /* 0x010fe400078008ff */
[----:B0-----:R-:W-:Y:S02]  /*4e30*/  MOV R11, R13 ;  /* 0x0000000d000b7202 */ /* 0x001fe40000000f00 */
[----:B------:R-:W-:-:S02]  /*4e40*/  LEA.HI.X.SX32 R13, R2, R27, 0x1, P1 ;  /* 0x0000001b020d7211 */ /* 0x000fc400008f0eff */
[----:B------:R-:W-:-:S03]  /*4e50*/  LEA.HI.X.SX32 R11, R11, R27, 0x1, P0 ;  /* 0x0000001b0b0b7211 */ /* 0x000fc600000f0eff */
[----:B-1----:R0:W2:Y:S04]  /*4e60*/  LDG.E.U16 R9, [R12.64] ;  /* 0x000000060c097981 */ /* 0x0020a8000c1e1500 */
[----:B------:R-:W3:Y:S01]  /*4e70*/  LDG.E.U16 R11, [R10.64] ;  /* 0x000000060a0b7981 */ /* 0x000ee2000c1e1500 */
[-C--:B-----5:R-:W-:Y:S02]  /*4e80*/  LEA R8, P0, R24, R26.reuse, 0x1 ;  /* 0x0000001a18087211 */ /* 0x0a0fe400078008ff */
[----:B0-----:R-:W-:-:S04]  /*4e90*/  LEA R12, P1, R19, R26, 0x1 ;  /* 0x0000001a130c7211 */ /* 0x001fc800078208ff */
[----:B------:R-:W-:-:S06]  /*4ea0*/  LEA.HI.X.SX32 R13, R19, R27, 0x1, P1 ;  /* 0x0000001b130d7211 */ /* 0x000fcc00008f0eff */
[----:B------:R0:W4:Y:S04]  /*4eb0*/  LDG.E.U16 R13, [R12.64] ;  /* 0x000000060c0d7981 */ /* 0x000128000c1e1500 */
[----:B--2---:R1:W-:Y:S02]  /*4ec0*/  STL [R1+0x218], R9 ;  /* 0x0002180901007387 */ /* 0x0043e40000100800 */
[----:B-1----:R-:W-:Y:S02]  /*4ed0*/  LEA.HI.X.SX32 R9, R24, R27, 0x1, P0 ;  /* 0x0000001b18097211 */ /* 0x002fe400000f0eff */
[----:B------:R-:W2:Y:S04]  /*4ee0*/  LDL.LU R24, [R1+0x105c] ;  /* 0x00105c0001187983 */ /* 0x000ea80000300800 */
[----:B------:R-:W5:Y:S04]  /*4ef0*/  LDL.LU R19, [R1+0x1058] ;  /* 0x0010580001137983 */ /* 0x000f680000300800 */
[----:B---3--:R1:W-:Y:S04]  /*4f00*/  STL [R1+0x214], R11 ;  /* 0x0002140b01007387 */ /* 0x0083e80000100800 */
[----:B-1----:R1:W3:Y:S01]  /*4f10*/  LDG.E.U16 R11, [R8.64] ;  /* 0x00000006080b7981 */ /* 0x0022e2000c1e1500 */
[----:B------:R-:W-:-:S02]  /*4f20*/  LEA R10, P0, R18, R26, 0x1 ;  /* 0x0000001a120a7211 */ /* 0x000fc400078008ff */
[----:B-1----:R-:W-:-:S04]  /*4f30*/  LEA R8, P1, R17, R26, 0x1 ;  /* 0x0000001a11087211 */ /* 0x002fc800078208ff */
[-C--:B------:R-:W-:Y:S01]  /*4f40*/  LEA.HI.X.SX32 R9, R17, R27.reuse, 0x1, P1 ;  /* 0x0000001b11097211 */ /* 0x080fe200008f0eff */
[----:B---3--:R1:W-:Y:S02]  /*4f50*/  STL [R1+0x210], R11 ;  /* 0x0002100b01007387 */ /* 0x0083e40000100800 */
[-C--:B-1----:R-:W-:Y:S02]  /*4f60*/  LEA.HI.X.SX32 R11, R18, R27.reuse, 0x1, P0 ;  /* 0x0000001b120b7211 */ /* 0x082fe400000f0eff */
[C---:B0-----:R-:W-:Y:S01]  /*4f70*/  LEA R12, P0, R3.reuse, R26, 0x1 ;  /* 0x0000001a030c7211 */ /* 0x041fe200078008ff */
[----:B------:R-:W3:Y:S04]  /*4f80*/  LDL.LU R18, [R1+0x1054] ;  /* 0x0010540001127983 */ /* 0x000ee80000300800 */
[----:B------:R0:W2:Y:S04]  /*4f90*/  LDG.E.U16 R17, [R10.64] ;  /* 0x000000060a117981 */ /* 0x0000a8000c1e1500 */
[----:B----4-:R1:W-:Y:S02]  /*4fa0*/  STL [R1+0x20c], R13 ;  /* 0x00020c0d01007387 */ /* 0x0103e40000100800 */
[----:B-1----:R-:W-:-:S02]  /*4fb0*/  LEA.HI.X.SX32 R13, R3, R27, 0x1, P0 ;  /* 0x0000001b030d7211 */ /* 0x002fc400000f0eff */
[----:B------:R1:W4:Y:S01]  /*4fc0*/  LDG.E.U16 R3, [R8.64] ;  /* 0x0000000608037981 */ /* 0x000322000c1e1500 */
[----:B0-----:R-:W-:-:S04]  /*4fd0*/  LEA R10, P1, R15, R26, 0x1 ;  /* 0x0000001a0f0a7211 */ /* 0x001fc800078208ff */
[----:B------:R-:W-:Y:S02]  /*4fe0*/  LEA.HI.X.SX32 R11, R15, R27, 0x1, P1 ;  /* 0x0000001b0f0b7211 */ /* 0x000fe400008f0eff */
[----:B-1----:R-:W-:-:S04]  /*4ff0*/  LEA R8, P0, R28, R26, 0x1 ;  /* 0x0000001a1c087211 */ /* 0x002fc800078008ff */
[----:B------:R-:W-:-:S05]  /*5000*/  LEA.HI.X.SX32 R9, R28, R27, 0x1, P0 ;  /* 0x0000001b1c097211 */ /* 0x000fca00000f0eff */
[----:B------:R0:W5:Y:S04]  /*5010*/  LDG.E.U16 R15, [R8.64] ;  /* 0x00000006080f7981 */ /* 0x000168000c1e1500 */
[----:B--2---:R1:W-:Y:S04]  /*5020*/  STL [R1+0x208], R17 ;  /* 0x0002081101007387 */ /* 0x0043e80000100800 */
[----:B-1----:R3:W2:Y:S04]  /*5030*/  LDG.E.U16 R17, [R12.64] ;  /* 0x000000060c117981 */ /* 0x0026a8000c1e1500 */
[----:B----4-:R1:W-:Y:S01]  /*5040*/  STL [R1+0x204], R3 ;  /* 0x0002040301007387 */ /* 0x0103e20000100800 */
[----:B---3--:R-:W-:-:S04]  /*5050*/  LEA R12, P1, R18, R26, 0x1 ;  /* 0x0000001a120c7211 */ /* 0x008fc800078208ff */
[----:B------:R-:W-:Y:S01]  /*5060*/  LEA.HI.X.SX32 R13, R18, R27, 0x1, P1 ;  /* 0x0000001b120d7211 */ /* 0x000fe200008f0eff */
[----:B-1----:R1:W3:Y:S05]  /*5070*/  LDG.E.U16 R3, [R10.64] ;  /* 0x000000060a037981 */ /* 0x0022ea000c1e1500 */
[----:B------:R-:W4:Y:S01]  /*5080*/  LDG.E.U16 R13, [R12.64] ;  /* 0x000000060c0d7981 */ /* 0x000f22000c1e1500 */
[----:B-----5:R-:W-:-:S04]  /*5090*/  LEA R18, P0, R19, R26, 0x1 ;  /* 0x0000001a13127211 */ /* 0x020fc800078008ff */
[----:B------:R-:W-:Y:S02]  /*50a0*/  LEA.HI.X.SX32 R19, R19, R27, 0x1, P0 ;  /* 0x0000001b13137211 */ /* 0x000fe400000f0eff */
[----:B-1----:R-:W-:-:S03]  /*50b0*/  LEA R10, P1, R22, R26, 0x1 ;  /* 0x0000001a160a7211 */ /* 0x002fc600078208ff */
[----:B------:R1:W5:Y:S01]  /*50c0*/  LDG.E.U16 R28, [R18.64] ;  /* 0x00000006121c7981 */ /* 0x000362000c1e1500 */
[----:B------:R-:W-:Y:S02]  /*50d0*/  LEA.HI.X.SX32 R11, R22, R27, 0x1, P1 ;  /* 0x0000001b160b7211 */ /* 0x000fe400008f0eff */
[----:B0-----:R-:W-:-:S04]  /*50e0*/  LEA R8, P0, R21, R26, 0x1 ;  /* 0x0000001a15087211 */ /* 0x001fc800078008ff */
[----:B------:R-:W-:-:S05]  /*50f0*/  LEA.HI.X.SX32 R9, R21, R27, 0x1, P0 ;  /* 0x0000001b15097211 */ /* 0x000fca00000f0eff */
[----:B------:R0:W4:Y:S04]  /*5100*/  LDG.E.U16 R8, [R8.64] ;  /* 0x0000000608087981 */ /* 0x000128000c1e1500 */
[----:B--2---:R2:W-:Y:S04]  /*5110*/  STL [R1+0x200], R17 ;  /* 0x0002001101007387 */ /* 0x0045e80000100800 */
[----:B--2---:R-:W2:Y:S04]  /*5120*/  LDL.LU R17, [R1+0x28] ;  /* 0x0000280001117983 */ /* 0x004ea80000300800 */
[----:B------:R-:W2:Y:S04]  /*5130*/  LDL.LU R22, [R1+0x34] ;  /* 0x0000340001167983 */ /* 0x000ea80000300800 */
[----:B-1----:R-:W2:Y:S04]  /*5140*/  LDL.LU R18, [R1+0x40] ;  /* 0x0000400001127983 */ /* 0x002ea80000300800 */
[----:B------:R-:W2:Y:S04]  /*5150*/  LDL.LU R19, [R1+0x38] ;  /* 0x0000380001137983 */ /* 0x000ea80000300800 */
[----:B---3--:R1:W-:Y:S04]  /*5160*/  STL [R1+0x1fc], R3 ;  /* 0x0001fc0301007387 */ /* 0x0083e80000100800 */
[----:B-1----:R-:W3:Y:S04]  /*5170*/  LDL.LU R3, [R1+0x20] ;  /* 0x0000200001037983 */ /* 0x002ee80000300800 */
[----:B------:R1:W-:Y:S04]  /*5180*/  STL [R1+0x1f8], R15 ;  /* 0x0001f80f01007387 */ /* 0x0003e80000100800 */
[----:B-1----:R-:W2:Y:S04]  /*5190*/  LDL.LU R15, [R1+0x18] ;  /* 0x00001800010f7983 */ /* 0x002ea80000300800 */
[----:B------:R-:W2:Y:S04]  /*51a0*/  LDL.LU R21, [R1+0x44] ;  /* 0x0000440001157983 */ /* 0x000ea80000300800 */
[----:B----4-:R1:W-:Y:S04]  /*51b0*/  STL [R1+0x1f0], R13 ;  /* 0x0001f00d01007387 */ /* 0x0103e80000100800 */
[----:B-1----:R1:W4:Y:S01]  /*51c0*/  LDG.E.U16 R13, [R10.64] ;  /* 0x000000060a0d7981 */ /* 0x002322000c1e1500 */
[----:B------:R-:W-:-:S03]  /*51d0*/  LEA R12, P0, R4, R26, 0x1 ;  /* 0x0000001a040c7211 */ /* 0x000fc600078008ff */
[----:B-----5:R5:W-:Y:S01]  /*51e0*/  STL [R1+0x1e8], R28 ;  /* 0x0001e81c01007387 */ /* 0x020be20000100800 */
[----:B-1----:R-:W-:-:S03]  /*51f0*/  LEA R10, P1, R7, R26, 0x1 ;  /* 0x0000001a070a7211 */ /* 0x002fc600078208ff */
[----:B-----5:R-:W5:Y:S01]  /*5200*/  LDL.LU R28, [R1+0x4] ;  /* 0x00000400011c7983 */ /* 0x020f620000300800 */
[-C--:B------:R-:W-:Y:S01]  /*5210*/  LEA.HI.X.SX32 R11, R7, R27.reuse, 0x1, P1 ;  /* 0x0000001b070b7211 */ /* 0x080fe200008f0eff */
[----:B0-----:R-:W-:Y:S02]  /*5220*/  IMAD.MOV.U32 R9, RZ, RZ, c[0x0][0x198] ;  /* 0x00006600ff097624 */ /* 0x001fe400078e00ff */
[----:B----4-:R0:W-:Y:S02]  /*5230*/  STL [R1+0x1e4], R13 ;  /* 0x0001e40d01007387 */ /* 0x0101e40000100800 */
[----:B0-----:R-:W-:-:S05]  /*5240*/  LEA.HI.X.SX32 R13, R4, R27, 0x1, P0 ;  /* 0x0000001b040d7211 */ /* 0x001fca00000f0eff */
[----:B------:R0:W4:Y:S04]  /*5250*/  LDG.E.U16 R12, [R12.64] ;  /* 0x000000060c0c7981 */ /* 0x000128000c1e1500 */
[----:B0-----:R2:W3:Y:S01]  /*5260*/  LDG.E.U16 R13, [R10.64] ;  /* 0x000000060a0d7981 */ /* 0x0014e2000c1e1500 */
[----:B------:R-:W-:Y:S01]  /*5270*/  IMAD R2, R9, 0x2, R2 ;  /* 0x0000000209027824 */ /* 0x000fe200078e0202 */
[C---:B------:R-:W-:Y:S02]  /*5280*/  LEA R4, P0, R5.reuse, R26, 0x1 ;  /* 0x0000001a05047211 */ /* 0x040fe400078008ff */
[----:B------:R0:W-:Y:S02]  /*5290*/  STL [R1+0x1d8], R8 ;  /* 0x0001d80801007387 */ /* 0x0001e40000100800 */
[----:B------:R-:W-:-:S02]  /*52a0*/  LEA.HI.X.SX32 R5, R5, R27, 0x1, P0 ;  /* 0x0000001b05057211 */ /* 0x000fc400000f0eff */
[----:B--2---:R-:W-:-:S03]  /*52b0*/  LEA R10, P0, R21, R26, 0x1 ;  /* 0x0000001a150a7211 */ /* 0x004fc600078008ff */
[----:B------:R1:W2:Y:S01]  /*52c0*/  LDG.E.U16 R7, [R4.64] ;  /* 0x0000000604077981 */ /* 0x0002a2000c1e1500 */
[----:B0-----:R-:W-:-:S04]  /*52d0*/  LEA R8, P1, R2, R26, 0x1 ;  /* 0x0000001a02087211 */ /* 0x001fc800078208ff */
[-C--:B------:R-:W-:Y:S02]  /*52e0*/  LEA.HI.X.SX32 R9, R2, R27.reuse, 0x1, P1 ;  /* 0x0000001b02097211 */ /* 0x080fe400008f0eff */
[-C--:B------:R-:W-:Y:S02]  /*52f0*/  LEA.HI.X.SX32 R11, R21, R27.reuse, 0x1, P0 ;  /* 0x0000001b150b7211 */ /* 0x080fe400000f0eff */
[CC--:B-1----:R-:W-:Y:S01]  /*5300*/  LEA R4, P0, R18.reuse, R26.reuse, 0x1 ;  /* 0x0000001a12047211 */ /* 0x0c2fe200078008ff */
[----:B------:R0:W2:Y:S03]  /*5310*/  LDG.E.U16 R21, [R8.64] ;  /* 0x0000000608157981 */ /* 0x0000a6000c1e1500 */
[----:B------:R-:W-:Y:S01]  /*5320*/  LEA.HI.X.SX32 R5, R18, R27, 0x1, P0 ;  /* 0x0000001b12057211 */ /* 0x000fe200000f0eff */
[----:B----4-:R1:W-:Y:S04]  /*5330*/  STL [R1+0x1d0], R12 ;  /* 0x0001d00c01007387 */ /* 0x0103e80000100800 */
[----:B---3--:R3:W-:Y:S04]  /*5340*/  STL [R1+0x1c8], R13 ;  /* 0x0001c80d01007387 */ /* 0x0087e80000100800 */
[----:B-1----:R1:W4:Y:S04]  /*5350*/  LDG.E.U16 R12, [R10.64] ;  /* 0x000000060a0c7981 */ /* 0x002328000c1e1500 */
[----:B---3--:R3:W4:Y:S01]  /*5360*/  LDG.E.U16 R13, [R4.64] ;  /* 0x00000006040d7981 */ /* 0x008722000c1e1500 */
[----:B0-----:R-:W-:-:S02]  /*5370*/  LEA R8, P1, R19, R26, 0x1 ;  /* 0x0000001a13087211 */ /* 0x001fc400078208ff */
[CC--:B-1----:R-:W-:Y:S02]  /*5380*/  LEA R10, P0, R22.reuse, R26.reuse, 0x1 ;  /* 0x0000001a160a7211 */ /* 0x0c2fe400078008ff */
[-C--:B------:R-:W-:Y:S02]  /*5390*/  LEA.HI.X.SX32 R9, R19, R27.reuse, 0x1, P1 ;  /* 0x0000001b13097211 */ /* 0x080fe400008f0eff */
[-C--:B------:R-:W-:Y:S02]  /*53a0*/  LEA.HI.X.SX32 R11, R22, R27.reuse, 0x1, P0 ;  /* 0x0000001b160b7211 */ /* 0x080fe400000f0eff */
[C---:B---3--:R-:W-:Y:S01]  /*53b0*/  LEA R4, P1, R17.reuse, R26, 0x1 ;  /* 0x0000001a11047211 */ /* 0x048fe200078208ff */
[----:B------:R0:W3:Y:S03]  /*53c0*/  LDG.E.U16 R19, [R8.64] ;  /* 0x0000000608137981 */ /* 0x0000e6000c1e1500 */
[----:B------:R-:W-:-:S02]  /*53d0*/  LEA.HI.X.SX32 R5, R17, R27, 0x1, P1 ;  /* 0x0000001b11057211 */ /* 0x000fc400008f0eff */
[----:B------:R1:W3:Y:S01]  /*53e0*/  LDG.E.U16 R17, [R10.64] ;  /* 0x000000060a117981 */ /* 0x0002e2000c1e1500 */
[----:B0-----:R-:W-:-:S03]  /*53f0*/  LEA R8, P0, R3, R26, 0x1 ;  /* 0x0000001a03087211 */ /* 0x001fc600078008ff */
[----:B--2---:R0:W-:Y:S01]  /*5400*/  STL [R1+0x1bc], R7 ;  /* 0x0001bc0701007387 */ /* 0x0041e20000100800 */
[-C--:B-1----:R-:W-:Y:S02]  /*5410*/  LEA R10, P1, R15, R26.reuse, 0x1 ;  /* 0x0000001a0f0a7211 */ /* 0x082fe400078208ff */
[-C--:B------:R-:W-:Y:S02]  /*5420*/  LEA.HI.X.SX32 R9, R3, R27.reuse, 0x1, P0 ;  /* 0x0000001b03097211 */ /* 0x080fe400000f0eff */
[----:B------:R-:W-:Y:S01]  /*5430*/  LEA.HI.X.SX32 R11, R15, R27, 0x1, P1 ;  /* 0x0000001b0f0b7211 */ /* 0x000fe200008f0eff */
[----:B0-----:R5:W2:Y:S04]  /*5440*/  LDG.E.U16 R7, [R4.64] ;  /* 0x0000000604077981 */ /* 0x001aa8000c1e1500 */
[----:B------:R0:W-:Y:S04]  /*5450*/  STL [R1+0x1b4], R21 ;  /* 0x0001b41501007387 */ /* 0x0001e80000100800 */
[----:B------:R-:W2:Y:S01]  /*5460*/  LDL.LU R18, [R1+0xcc] ;  /* 0x0000cc0001127983 */ /* 0x000ea20000300800 */
[----:B-----5:R-:W-:-:S03]  /*5470*/  LEA R4, P0, R28, R26, 0x1 ;  /* 0x0000001a1c047211 */ /* 0x020fc600078008ff */
[----:B0-----:R0:W2:Y:S01]  /*5480*/  LDG.E.U16 R21, [R8.64] ;  /* 0x0000000608157981 */ /* 0x0010a2000c1e1500 */
[----:B------:R-:W-:-:S03]  /*5490*/  LEA.HI.X.SX32 R5, R28, R27, 0x1, P0 ;  /* 0x0000001b1c057211 */ /* 0x000fc600000f0eff */
[----:B------:R1:W2:Y:S04]  /*54a0*/  LDG.E.U16 R28, [R10.64] ;  /* 0x000000060a1c7981 */ /* 0x0002a8000c1e1500 */
[----:B------:R1:W2:Y:S01]  /*54b0*/  LDG.E.U16 R3, [R4.64] ;  /* 0x0000000604037981 */ /* 0x0002a2000c1e1500 */
[----:B0-----:R-:W-:-:S04]  /*54c0*/  LEA R8, P1, R24, R26, 0x1 ;  /* 0x0000001a18087211 */ /* 0x001fc800078208ff */
[----:B------:R-:W-:Y:S02]  /*54d0*/  LEA.HI.X.SX32 R9, R24, R27, 0x1, P1 ;  /* 0x0000001b18097211 */ /* 0x000fe400008f0eff */
[----:B-1----:R-:W-:-:S04]  /*54e0*/  LEA R10, P0, R23, R26, 0x1 ;  /* 0x0000001a170a7211 */ /* 0x002fc800078008ff */
[----:B------:R-:W-:Y:S02]  /*54f0*/  LEA.HI.X.SX32 R11, R23, R27, 0x1, P0 ;  /* 0x0000001b170b7211 */ /* 0x000fe400000f0eff */
[----:B------:R-:W-:-:S03]  /*5500*/  LEA R4, P0, R16, R26, 0x1 ;  /* 0x0000001a10047211 */ /* 0x000fc600078008ff */
[----:B------:R0:W2:Y:S01]  /*5510*/  LDG.E.U16 R15, [R10.64] ;  /* 0x000000060a0f7981 */ /* 0x0000a2000c1e1500 */
[----:B------:R-:W-:-:S06]  /*5520*/  LEA.HI.X.SX32 R5, R16, R27, 0x1, P0 ;  /* 0x0000001b10057211 */ /* 0x000fcc00000f0eff */
[----:B------:R1:W2:Y:S04]  /*5530*/  LDG.E.U16 R5, [R4.64] ;  /* 0x0000000604057981 */ /* 0x0002a8000c1e1500 */
[----:B----4-:R-:W-:Y:S04]  /*5540*/  STL [R1+0x1ac], R13 ;  /* 0x0001ac0d01007387 */ /* 0x010fe80000100800 */
[----:B------:R4:W-:Y:S04]  /*5550*/  STL [R1+0x1b0], R12 ;  /* 0x0001b00c01007387 */ /* 0x0009e80000100800 */
[----:B------:R-:W5:Y:S01]  /*5560*/  LDL.LU R22, [R1+0xc8] ;  /* 0x0000c80001167983 */ /* 0x000f620000300800 */
[----:B----4-:R-:W-:-:S04]  /*5570*/  LEA R12, P1, R20, R26, 0x1 ;  /* 0x0000001a140c7211 */ /* 0x010fc800078208ff */
[----:B------:R-:W-:Y:S02]  /*5580*/  LEA.HI.X.SX32 R13, R20, R27, 0x1, P1 ;  /* 0x0000001b140d7211 */ /* 0x000fe400008f0eff */
[----:B------:R4:W5:Y:S04]  /*5590*/  LDG.E.U16 R20, [R8.64] ;  /* 0x0000000608147981 */ /* 0x000968000c1e1500 */
[----:B------:R0:W5:Y:S01]  /*55a0*/  LDG.E.U16 R16, [R12.64] ;  /* 0x000000060c107981 */ /* 0x000162000c1e1500 */
[----:B----4-:R-:W-:-:S04]  /*55b0*/  LEA R8, P0, R14, R26, 0x1 ;  /* 0x0000001a0e087211 */ /* 0x010fc800078008ff */
[----:B------:R-:W-:-:S06]  /*55c0*/  LEA.HI.X.SX32 R9, R14, R27, 0x1, P0 ;  /* 0x0000001b0e097211 */ /* 0x000fcc00000f0eff */
[----:B------:R-:W4:Y:S04]  /*55d0*/  LDG.E.U16 R9, [R8.64] ;  /* 0x0000000608097981 */ /* 0x000f28000c1e1500 */
[----:B---3--:R3:W-:Y:S01]  /*55e0*/  STL [R1+0x1a8], R19 ;  /* 0x0001a81301007387 */ /* 0x0087e20000100800 */
[----:B------:R-:W-:-:S03]  /*55f0*/  MOV R23, c[0x0][0x198] ;  /* 0x0000660000177a02 */ /* 0x000fc60000000f00 */
[----:B---3--:R-:W3:Y:S04]  /*5600*/  LDL.LU R19, [R1+0xbc] ;  /* 0x0000bc0001137983 */ /* 0x008ee80000300800 */
[----:B0-----:R-:W3:Y:S04]  /*5610*/  LDL.LU R12, [R1+0xc0] ;  /* 0x0000c000010c7983 */ /* 0x001ee80000300800 */
[----:B------:R0:W-:Y:S04]  /*5620*/  STL [R1+0x1a4], R17 ;  /* 0x0001a41101007387 */ /* 0x0001e80000100800 */
[----:B0-----:R-:W3:Y:S04]  /*5630*/  LDL.LU R17, [R1+0xb8] ;  /* 0x0000b80001117983 */ /* 0x001ee80000300800 */
[----:B------:R-:W3:Y:S04]  /*5640*/  LDL.LU R24, [R1+0xb4] ;  /* 0x0000b40001187983 */ /* 0x000ee80000300800 */
[----:B--2---:R0:W-:Y:S01]  /*5650*/  STL [R1+0x1a0], R7 ;  /* 0x0001a00701007387 */ /* 0x0041e20000100800 */
[----:B------:R-:W-:-:S03]  /*5660*/  LEA R10, P1, R6, R26, 0x1 ;  /* 0x0000001a060a7211 */ /* 0x000fc600078208ff */
[----:B0-----:R-:W2:Y:S04]  /*5670*/  LDL.LU R7, [R1+0xb0] ;  /* 0x0000b00001077983 */ /* 0x001ea80000300800 */
[----:B------:R0:W-:Y:S01]  /*5680*/  STL [R1+0x198], R21 ;  /* 0x0001981501007387 */ /* 0x0001e20000100800 */
[----:B------:R-:W-:-:S03]  /*5690*/  LEA.HI.X.SX32 R11, R6, R27, 0x1, P1 ;  /* 0x0000001b060b7211 */ /* 0x000fc600008f0eff */
[----:B0-----:R-:W2:Y:S04]  /*56a0*/  LDL.LU R21, [R1+0xac] ;  /* 0x0000ac0001157983 */ /* 0x001ea80000300800 */
[----:B------:R0:W-:Y:S04]  /*56b0*/  STL [R1+0x194], R28 ;  /* 0x0001941c01007387 */ /* 0x0001e80000100800 */
[----:B------:R-:W2:Y:S01]  /*56c0*/  LDL.LU R14, [R1+0xc4] ;  /* 0x0000c400010e7983 */ /* 0x000ea20000300800 */
[----:B0-----:R-:W-:-:S03]  /*56d0*/  IMAD R28, R23, 0x2, R2 ;  /* 0x00000002171c7824 */ /* 0x001fc600078e0202 */
[----:B------:R0:W-:Y:S02]  /*56e0*/  STL [R1+0x190], R3 ;  /* 0x0001900301007387 */ /* 0x0001e40000100800 */
[----:B------:R-:W-:-:S04]  /*56f0*/  LEA R2, P0, R28, R26, 0x1 ;  /* 0x0000001a1c027211 */ /* 0x000fc800078008ff */
[----:B0-----:R-:W-:Y:S01]  /*5700*/  LEA.HI.X.SX32 R3, R28, R27, 0x1, P0 ;  /* 0x0000001b1c037211 */ /* 0x001fe200000f0eff */
[----:B------:R-:W-:-:S04]  /*5710*/  IMAD R28, R23, 0x2, R28 ;  /* 0x00000002171c7824 */ /* 0x000fc800078e021c */
[----:B------:R3:W2:Y:S01]  /*5720*/  LDG.E.U16 R23, [R2.64] ;  /* 0x0000000602177981 */ /* 0x0006a2000c1e1500 */
[----:B-1----:R-:W-:-:S03]  /*5730*/  LEA R4, P0, R18, R26, 0x1 ;  /* 0x0000001a12047211 */ /* 0x002fc600078008ff */
[----:B-----5:R0:W-:Y:S04]  /*5740*/  STL [R1+0x188], R20 ;  /* 0x0001881401007387 */ /* 0x0201e80000100800 */
[----:B0-----:R0:W5:Y:S04]  /*5750*/  LDG.E.U16 R20, [R10.64] ;  /* 0x000000060a147981 */ /* 0x001168000c1e1500 */
[----:B------:R1:W-:Y:S04]  /*5760*/  STL [R1+0x184], R15 ;  /* 0x0001840f01007387 */ /* 0x0003e80000100800 */
[----:B-1----:R-:W5:Y:S04]  /*5770*/  LDL.LU R15, [R1+0xa8] ;  /* 0x0000a800010f7983 */ /* 0x002f680000300800 */
[----:B------:R-:W5:Y:S04]  /*5780*/  LDL.LU R6, [R1+0xa4] ;  /* 0x0000a40001067983 */ /* 0x000f680000300800 */
[----:B------:R-:W5:Y:S04]  /*5790*/  LDL.LU R13, [R1+0xa0] ;  /* 0x0000a000010d7983 */ /* 0x000f680000300800 */
[----:B------:R1:W-:Y:S04]  /*57a0*/  STL [R1+0x180], R16 ;  /* 0x0001801001007387 */ /* 0x0003e80000100800 */
[----:B-1----:R-:W5:Y:S04]  /*57b0*/  LDL.LU R16, [R1+0x9c] ;  /* 0x00009c0001107983 */ /* 0x002f680000300800 */
[----:B------:R1:W-:Y:S04]  /*57c0*/  STL [R1+0x178], R5 ;  /* 0x0001780501007387 */ /* 0x0003e80000100800 */
[----:B----4-:R-:W-:Y:S01]  /*57d0*/  STL [R1+0x16c], R9 ;  /* 0x00016c0901007387 */ /* 0x010fe20000100800 */
[----:B-1----:R-:W-:-:S02]  /*57e0*/  LEA.HI.X.SX32 R5, R18, R27, 0x1, P0 ;  /* 0x0000001b12057211 */ /* 0x002fc400000f0eff */
[----:B0-----:R-:W-:-:S03]  /*57f0*/  LEA R10, P0, R22, R26, 0x1 ;  /* 0x0000001a160a7211 */ /* 0x001fc600078008ff */
[----:B------:R0:W-:Y:S01]  /*5800*/  STL.64 [R1+0x128], R4 ;  /* 0x0001280401007387 */ /* 0x0001e20000100a00 */
[----:B------:R-:W-:-:S03]  /*5810*/  LEA.HI.X.SX32 R11, R22, R27, 0x1, P0 ;  /* 0x0000001b160b7211 */ /* 0x000fc600000f0eff */
[----:B------:R-:W4:Y:S01]  /*5820*/  LDL.LU R22, [R1+0x98] ;  /* 0x0000980001167983 */ /* 0x000f220000300800 */
[CC--:B---3--:R-:W-:Y:S02]  /*5830*/  LEA R2, P3, R19.reuse, R26.reuse, 0x1 ;  /* 0x0000001a13027211 */ /* 0x0c8fe400078608ff */
[CC--:B0-----:R-:W-:Y:S02]  /*5840*/  LEA R4, P2, R12.reuse, R26.reuse, 0x1 ;  /* 0x0000001a0c047211 */ /* 0x0c1fe400078408ff */
[-C--:B------:R-:W-:Y:S02]  /*5850*/  LEA.HI.X.SX32 R3, R19, R27.reuse, 0x1, P3 ;  /* 0x0000001b13037211 */ /* 0x080fe400018f0eff */
[----:B------:R-:W-:Y:S02]  /*5860*/  LEA.HI.X.SX32 R5, R12, R27, 0x1, P2 ;  /* 0x0000001b0c057211 */ /* 0x000fe400010f0eff */
[----:B--2---:R-:W-:-:S04]  /*5870*/  LEA R8, P1, R14, R26, 0x1 ;  /* 0x0000001a0e087211 */ /* 0x004fc800078208ff */
[----:B------:R-:W-:Y:S01]  /*5880*/  LEA.HI.X.SX32 R9, R14, R27, 0x1, P1 ;  /* 0x0000001b0e097211 */ /* 0x000fe200008f0eff */
[----:B-----5:R0:W-:Y:S04]  /*5890*/  STL [R1+0x168], R20 ;  /* 0x0001681401007387 */ /* 0x0201e80000100800 */
[----:B0-----:R-:W2:Y:S04]  /*58a0*/  LDL.LU R20, [R1+0x94] ;  /* 0x0000940001147983 */ /* 0x001ea80000300800 */
[----:B------:R0:W-:Y:S04]  /*58b0*/  STL [R1+0x160], R23 ;  /* 0x0001601701007387 */ /* 0x0001e80000100800 */
[----:B0-----:R-:W3:Y:S04]  /*58c0*/  LDL.LU R23, [R1+0x90] ;  /* 0x0000900001177983 */ /* 0x001ee80000300800 */
[----:B------:R0:W-:Y:S04]  /*58d0*/  STL.64 [R1+0x120], R10 ;  /* 0x0001200a01007387 */ /* 0x0001e80000100a00 */
[----:B------:R-:W5:Y:S04]  /*58e0*/  LDL.LU R18, [R1+0x88] ;  /* 0x0000880001127983 */ /* 0x000f680000300800 */
[----:B------:R1:W-:Y:S01]  /*58f0*/  STL.64 [R1+0x118], R8 ;  /* 0x0001180801007387 */ /* 0x0003e20000100a00 */
[----:B0-----:R-:W-:-:S03]  /*5900*/  LEA R10, P0, R17, R26, 0x1 ;  /* 0x0000001a110a7211 */ /* 0x001fc600078008ff */
[----:B------:R0:W-:Y:S01]  /*5910*/  STL.64 [R1+0x110], R4 ;  /* 0x0001100401007387 */ /* 0x0001e20000100a00 */
[----:B------:R-:W-:-:S03]  /*5920*/  LEA.HI.X.SX32 R11, R17, R27, 0x1, P0 ;  /* 0x0000001b110b7211 */ /* 0x000fc600000f0eff */
[----:B------:R4:W-:Y:S01]  /*5930*/  STL.64 [R1+0x108], R2 ;  /* 0x0001080201007387 */ /* 0x0009e20000100a00 */
[----:B-1----:R-:W-:-:S03]  /*5940*/  LEA R8, P1, R24, R26, 0x1 ;  /* 0x0000001a18087211 */ /* 0x002fc600078208ff */
[----:B------:R-:W5:Y:S01]  /*5950*/  LDL.LU R19, [R1+0x8c] ;  /* 0x00008c0001137983 */ /* 0x000f620000300800 */
[----:B0-----:R-:W-:-:S03]  /*5960*/  LEA R4, P2, R7, R26, 0x1 ;  /* 0x0000001a07047211 */ /* 0x001fc600078408ff */
[----:B------:R-:W5:Y:S01]  /*5970*/  LDL.LU R14, [R1+0x80] ;  /* 0x00008000010e7983 */ /* 0x000f620000300800 */
[-C--:B------:R-:W-:Y:S02]  /*5980*/  LEA.HI.X.SX32 R9, R24, R27.reuse, 0x1, P1 ;  /* 0x0000001b18097211 */ /* 0x080fe400008f0eff */
[-C--:B----4-:R-:W-:Y:S01]  /*5990*/  LEA R2, P3, R21, R26.reuse, 0x1 ;  /* 0x0000001a15027211 */ /* 0x090fe200078608ff */
[----:B------:R-:W4:Y:S01]  /*59a0*/  LDL.LU R12, [R1+0x78] ;  /* 0x00007800010c7983 */ /* 0x000f220000300800 */
[-C--:B------:R-:W-:Y:S02]  /*59b0*/  LEA.HI.X.SX32 R5, R7, R27.reuse, 0x1, P2 ;  /* 0x0000001b07057211 */ /* 0x080fe400010f0eff */
[----:B------:R-:W-:Y:S01]  /*59c0*/  LEA.HI.X.SX32 R3, R21, R27, 0x1, P3 ;  /* 0x0000001b15037211 */ /* 0x000fe200018f0eff */
[----:B------:R0:W-:Y:S04]  /*59d0*/  STL.64 [R1+0x100], R10 ;  /* 0x0001000a01007387 */ /* 0x0001e80000100a00 */
[----:B------:R-:W4:Y:S04]  /*59e0*/  LDL.LU R17, [R1+0x70] ;  /* 0x0000700001117983 */ /* 0x000f280000300800 */
[----:B------:R1:W-:Y:S01]  /*59f0*/  STL.64 [R1+0xf8], R8 ;  /* 0x0000f80801007387 */ /* 0x0003e20000100a00 */
[----:B0-----:R-:W-:-:S03]  /*5a00*/  LEA R10, P0, R15, R26, 0x1 ;  /* 0x0000001a0f0a7211 */ /* 0x001fc600078008ff */
[----:B------:R0:W-:Y:S01]  /*5a10*/  STL.64 [R1+0xf0], R4 ;  /* 0x0000f00401007387 */ /* 0x0001e20000100a00 */
[----:B------:R-:W-:-:S03]  /*5a20*/  LEA.HI.X.SX32 R11, R15, R27, 0x1, P0 ;  /* 0x0000001b0f0b7211 */ /* 0x000fc600000f0eff */
[----:B------:R0:W-:Y:S04]  /*5a30*/  STL.64 [R1+0xe8], R2 ;  /* 0x0000e80201007387 */ /* 0x0001e80000100a00 */
[----:B------:R-:W4:Y:S01]  /*5a40*/  LDL.LU R15, [R1+0x84] ;  /* 0x00008400010f7983 */ /* 0x000f220000300800 */
[----:B-1----:R-:W-:-:S03]  /*5a50*/  LEA R8, P1, R6, R26, 0x1 ;  /* 0x0000001a06087211 */ /* 0x002fc600078208ff */
[----:B------:R-:W4:Y:S01]  /*5a60*/  LDL.LU R24, [R1+0x7c] ;  /* 0x00007c0001187983 */ /* 0x000f220000300800 */
[----:B0-----:R-:W-:-:S03]  /*5a70*/  LEA R4, P2, R13, R26, 0x1 ;  /* 0x0000001a0d047211 */ /* 0x001fc600078408ff */
[----:B------:R-:W4:Y:S01]  /*5a80*/  LDL.LU R7, [R1+0x74] ;  /* 0x0000740001077983 */ /* 0x000f220000300800 */
[----:B------:R-:W-:-:S03]  /*5a90*/  LEA R2, P3, R16, R26, 0x1 ;  /* 0x0000001a10027211 */ /* 0x000fc600078608ff */
[----:B------:R0:W-:Y:S04]  /*5aa0*/  STL.64 [R1+0xe0], R10 ;  /* 0x0000e00a01007387 */ /* 0x0001e80000100a00 */
[----:B------:R-:W4:Y:S01]  /*5ab0*/  LDL.LU R21, [R1+0x6c] ;  /* 0x00006c0001157983 */ /* 0x000f220000300800 */
[-C--:B------:R-:W-:Y:S02]  /*5ac0*/  LEA.HI.X.SX32 R9, R6, R27.reuse, 0x1, P1 ;  /* 0x0000001b06097211 */ /* 0x080fe400008f0eff */
[-C--:B------:R-:W-:Y:S02]  /*5ad0*/  LEA.HI.X.SX32 R5, R13, R27.reuse, 0x1, P2 ;  /* 0x0000001b0d057211 */ /* 0x080fe400010f0eff */
[----:B------:R-:W-:Y:S01]  /*5ae0*/  LEA.HI.X.SX32 R3, R16, R27, 0x1, P3 ;  /* 0x0000001b10037211 */ /* 0x000fe200018f0eff */
[----:B------:R2:W-:Y:S01]  /*5af0*/  STL.64 [R1+0xd8], R8 ;  /* 0x0000d80801007387 */ /* 0x0005e20000100a00 */
[----:B0-----:R-:W-:-:S03]  /*5b00*/  LEA R10, P0, R22, R26, 0x1 ;  /* 0x0000001a160a7211 */ /* 0x001fc600078008ff */
[----:B------:R3:W-:Y:S01]  /*5b10*/  STL.64 [R1+0xd0], R4 ;  /* 0x0000d00401007387 */ /* 0x0007e20000100a00 */
[----:B------:R-:W-:-:S03]  /*5b20*/  LEA.HI.X.SX32 R11, R22, R27, 0x1, P0 ;  /* 0x0000001b160b7211 */ /* 0x000fc600000f0eff */
[----:B------:R5:W-:Y:S04]  /*5b30*/  STL.64 [R1+0xc8], R2 ;  /* 0x0000c80201007387 */ /* 0x000be80000100a00 */
[----:B------:R-:W4:Y:S04]  /*5b40*/  LDL.LU R22, [R1+0x64] ;  /* 0x0000640001167983 */ /* 0x000f280000300800 */
[----:B------:R-:W4:Y:S04]  /*5b50*/  LDL.LU R6, [R1+0x1f4] ;  /* 0x0001f40001067983 */ /* 0x000f280000300800 */
[----:B------:R-:W4:Y:S04]  /*5b60*/  LDL.LU R13, [R1+0x1ec] ;  /* 0x0001ec00010d7983 */ /* 0x000f280000300800 */
[----:B------:R0:W-:Y:S04]  /*5b70*/  STL.64 [R1+0xc0], R10 ;  /* 0x0000c00a01007387 */ /* 0x0001e80000100a00 */
[----:B------:R-:W4:Y:S01]  /*5b80*/  LDL.LU R16, [R1+0x1e0] ;  /* 0x0001e00001107983 */ /* 0x000f220000300800 */
[----:B--2---:R-:W-:-:S04]  /*5b90*/  LEA R8, P1, R20, R26, 0x1 ;  /* 0x0000001a14087211 */ /* 0x004fc800078208ff */
[----:B------:R-:W-:Y:S02]  /*5ba0*/  LEA.HI.X.SX32 R9, R20, R27, 0x1, P1 ;  /* 0x0000001b14097211 */ /* 0x000fe400008f0eff */
[----:B---3--:R-:W-:-:S04]  /*5bb0*/  LEA R4, P2, R23, R26, 0x1 ;  /* 0x0000001a17047211 */ /* 0x008fc800078408ff */
[-C--:B------:R-:W-:Y:S02]  /*5bc0*/  LEA.HI.X.SX32 R5, R23, R27.reuse, 0x1, P2 ;  /* 0x0000001b17057211 */ /* 0x080fe400010f0eff */
[CC--:B-----5:R-:W-:Y:S01]  /*5bd0*/  LEA R2, P3, R18.reuse, R26.reuse, 0x1 ;  /* 0x0000001a12027211 */ /* 0x0e0fe200078608ff */
[----:B------:R1:W-:Y:S03]  /*5be0*/  STL.64 [R1+0xb8], R8 ;  /* 0x0000b80801007387 */ /* 0x0003e60000100a00 */
[----:B------:R-:W-:Y:S01]  /*5bf0*/  LEA.HI.X.SX32 R3, R18, R27, 0x1, P3 ;  /* 0x0000001b12037211 */ /* 0x000fe200018f0eff */
[----:B------:R4:W-:Y:S04]  /*5c00*/  STL.64 [R1+0xb0], R4 ;  /* 0x0000b00401007387 */ /* 0x0009e80000100a00 */
[----:B------:R2:W-:Y:S04]  /*5c10*/  STL.64 [R1+0xa8], R2 ;  /* 0x0000a80201007387 */ /* 0x0005e80000100a00 */
[----:B------:R-:W3:Y:S01]  /*5c20*/  LDL.LU R20, [R1+0x1dc] ;  /* 0x0001dc0001147983 */ /* 0x000ee20000300800 */
[----:B0-----:R-:W-:-:S03]  /*5c30*/  LEA R10, P0, R19, R26, 0x1 ;  /* 0x0000001a130a7211 */ /* 0x001fc600078008ff */
[----:B------:R-:W5:Y:S01]  /*5c40*/  LDL.LU R23, [R1+0x1d4] ;  /* 0x0001d40001177983 */ /* 0x000f620000300800 */
[----:B-1----:R-:W-:-:S03]  /*5c50*/  LEA R8, P1, R14, R26, 0x1 ;  /* 0x0000001a0e087211 */ /* 0x002fc600078208ff */
[----:B------:R-:W5:Y:S01]  /*5c60*/  LDL.LU R18, [R1+0x1cc] ;  /* 0x0001cc0001127983 */ /* 0x000f620000300800 */
[-C--:B------:R-:W-:Y:S02]  /*5c70*/  LEA.HI.X.SX32 R11, R19, R27.reuse, 0x1, P0 ;  /* 0x0000001b130b7211 */ /* 0x080fe400000f0eff */
[-C--:B----4-:R-:W-:Y:S02]  /*5c80*/  LEA R4, P2, R12, R26.reuse, 0x1 ;  /* 0x0000001a0c047211 */ /* 0x090fe400078408ff */
[-C--:B------:R-:W-:Y:S02]  /*5c90*/  LEA.HI.X.SX32 R9, R14, R27.reuse, 0x1, P1 ;  /* 0x0000001b0e097211 */ /* 0x080fe400008f0eff */
[-C--:B------:R-:W-:Y:S02]  /*5ca0*/  LEA.HI.X.SX32 R5, R12, R27.reuse, 0x1, P2 ;  /* 0x0000001b0c057211 */ /* 0x080fe400010f0eff */
[CC--:B--2---:R-:W-:Y:S01]  /*5cb0*/  LEA R2, P3, R17.reuse, R26.reuse, 0x1 ;  /* 0x0000001a11027211 */ /* 0x0c4fe200078608ff */
[----:B------:R0:W-:Y:S03]  /*5cc0*/  STL.64 [R1+0xa0], R10 ;  /* 0x0000a00a01007387 */ /* 0x0001e60000100a00 */
[----:B------:R-:W-:Y:S01]  /*5cd0*/  LEA.HI.X.SX32 R3, R17, R27, 0x1, P3 ;  /* 0x0000001b11037211 */ /* 0x000fe200018f0eff */
[----:B------:R-:W2:Y:S04]  /*5ce0*/  LDL.LU R19, [R1+0x1c4] ;  /* 0x0001c40001137983 */ /* 0x000ea80000300800 */
[----:B------:R1:W-:Y:S04]  /*5cf0*/  STL.64 [R1+0x98], R8 ;  /* 0x0000980801007387 */ /* 0x0003e80000100a00 */
[----:B------:R4:W-:Y:S01]  /*5d00*/  STL.64 [R1+0x90], R4 ;  /* 0x0000900401007387 */ /* 0x0009e20000100a00 */
[----:B0-----:R-:W-:-:S03]  /*5d10*/  LEA R10, P0, R15, R26, 0x1 ;  /* 0x0000001a0f0a7211 */ /* 0x001fc600078008ff */
[----:B------:R0:W-:Y:S01]  /*5d20*/  STL.64 [R1+0x88], R2 ;  /* 0x0000880201007387 */ /* 0x0001e20000100a00 */
[----:B-1----:R-:W-:-:S03]  /*5d30*/  LEA R8, P1, R24, R26, 0x1 ;  /* 0x0000001a18087211 */ /* 0x002fc600078208ff */
[----:B------:R-:W2:Y:S01]  /*5d40*/  LDL.LU R17, [R1+0x1c0] ;  /* 0x0001c00001117983 */ /* 0x000ea20000300800 */
[-C--:B------:R-:W-:Y:S02]  /*5d50*/  LEA.HI.X.SX32 R11, R15, R27.reuse, 0x1, P0 ;  /* 0x0000001b0f0b7211 */ /* 0x080fe400000f0eff */
[CC--:B----4-:R-:W-:Y:S01]  /*5d60*/  LEA R4, P2, R7.reuse, R26.reuse, 0x1 ;  /* 0x0000001a07047211 */ /* 0x0d0fe200078408ff */
[----:B------:R-:W4:Y:S01]  /*5d70*/  LDL.LU R15, [R1+0x1b8] ;  /* 0x0001b800010f7983 */ /* 0x000f220000300800 */
[-C--:B------:R-:W-:Y:S02]  /*5d80*/  LEA.HI.X.SX32 R9, R24, R27.reuse, 0x1, P1 ;  /* 0x0000001b18097211 */ /* 0x080fe400008f0eff */
[----:B------:R-:W-:Y:S01]  /*5d90*/  LEA.HI.X.SX32 R5, R7, R27, 0x1, P2 ;  /* 0x0000001b07057211 */ /* 0x000fe200010f0eff */
[----:B------:R-:W4:Y:S01]  /*5da0*/  LDL.LU R14, [R1+0x138] ;  /* 0x00013800010e7983 */ /* 0x000f220000300800 */
[----:B0-----:R-:W-:-:S03]  /*5db0*/  LEA R2, P3, R21, R26, 0x1 ;  /* 0x0000001a15027211 */ /* 0x001fc600078608ff */
[----:B------:R0:W-:Y:S01]  /*5dc0*/  STL.64 [R1+0x80], R10 ;  /* 0x0000800a01007387 */ /* 0x0001e20000100a00 */
[----:B------:R-:W-:-:S03]  /*5dd0*/  LEA.HI.X.SX32 R3, R21, R27, 0x1, P3 ;  /* 0x0000001b15037211 */ /* 0x000fc600018f0eff */
[----:B------:R-:W4:Y:S04]  /*5de0*/  LDL.LU R12, [R1+0x130] ;  /* 0x00013000010c7983 */ /* 0x000f280000300800 */
[----:B------:R1:W-:Y:S04]  /*5df0*/  STL.64 [R1+0x78], R8 ;  /* 0x0000780801007387 */ /* 0x0003e80000100a00 */
[----:B------:R1:W-:Y:S04]  /*5e00*/  STL.64 [R1+0x70], R4 ;  /* 0x0000700401007387 */ /* 0x0003e80000100a00 */
[----:B------:R1:W-:Y:S01]  /*5e10*/  STL.64 [R1+0x68], R2 ;  /* 0x0000680201007387 */ /* 0x0003e20000100a00 */
[----:B0-----:R-:W-:-:S03]  /*5e20*/  LEA R10, P0, R22, R26, 0x1 ;  /* 0x0000001a160a7211 */ /* 0x001fc600078008ff */
[----:B------:R-:W4:Y:S04]  /*5e30*/  LDL.LU R24, [R1+0x148] ;  /* 0x0001480001187983 */ /* 0x000f280000300800 */
[----:B------:R-:W4:Y:S01]  /*5e40*/  LDL.LU R21, [R1+0x134] ;  /* 0x0001340001157983 */ /* 0x000f220000300800 */
[----:B------:R-:W-:-:S03]  /*5e50*/  LEA.HI.X.SX32 R11, R22, R27, 0x1, P0 ;  /* 0x0000001b160b7211 */ /* 0x000fc600000f0eff */
[----:B------:R-:W4:Y:S01]  /*5e60*/  LDL.LU R22, [R1+0x140] ;  /* 0x0001400001167983 */ /* 0x000f220000300800 */
[-C--:B-1----:R-:W-:Y:S02]  /*5e70*/  LEA R8, P1, R6, R26.reuse, 0x1 ;  /* 0x0000001a06087211 */ /* 0x082fe400078208ff */
[CC--:B------:R-:W-:Y:S01]  /*5e80*/  LEA R4, P2, R13.reuse, R26.reuse, 0x1 ;  /* 0x0000001a0d047211 */ /* 0x0c0fe200078408ff */
[----:B------:R3:W-:Y:S01]  /*5e90*/  STL.64 [R1+0x60], R10 ;  /* 0x0000600a01007387 */ /* 0x0007e20000100a00 */
[-C--:B------:R-:W-:Y:S02]  /*5ea0*/  LEA R2, P3, R16, R26.reuse, 0x1 ;  /* 0x0000001a10027211 */ /* 0x080fe400078608ff */
[-C--:B------:R-:W-:Y:S01]  /*5eb0*/  LEA.HI.X.SX32 R9, R6, R27.reuse, 0x1, P1 ;  /* 0x0000001b06097211 */ /* 0x080fe200008f0eff */
[----:B------:R-:W4:Y:S01]  /*5ec0*/  LDL.LU R7, [R1+0x13c] ;  /* 0x00013c0001077983 */ /* 0x000f220000300800 */
[-C--:B------:R-:W-:Y:S02]  /*5ed0*/  LEA.HI.X.SX32 R5, R13, R27.reuse, 0x1, P2 ;  /* 0x0000001b0d057211 */ /* 0x080fe400010f0eff */
[----:B------:R-:W-:Y:S01]  /*5ee0*/  LEA.HI.X.SX32 R3, R16, R27, 0x1, P3 ;  /* 0x0000001b10037211 */ /* 0x000fe200018f0eff */
[----:B------:R5:W-:Y:S04]  /*5ef0*/  STL.64 [R1+0x58], R8 ;  /* 0x0000580801007387 */ /* 0x000be80000100a00 */
[----:B------:R0:W-:Y:S04]  /*5f00*/  STL.64 [R1+0x50], R4 ;  /* 0x0000500401007387 */ /* 0x0001e80000100a00 */
[----:B------:R2:W-:Y:S04]  /*5f10*/  STL.64 [R1+0x48], R2 ;  /* 0x0000480201007387 */ /* 0x0005e80000100a00 */
[----:B------:R-:W4:Y:S04]  /*5f20*/  LDL.LU R13, [R1+0x19c] ;  /* 0x00019c00010d7983 */ /* 0x000f280000300800 */
[----:B------:R-:W4:Y:S01]  /*5f30*/  LDL.LU R16, [R1+0x144] ;  /* 0x0001440001107983 */ /* 0x000f220000300800 */
[----:B---3--:R-:W-:-:S04]  /*5f40*/  LEA R10, P0, R20, R26, 0x1 ;  /* 0x0000001a140a7211 */ /* 0x008fc800078008ff */
[-C--:B------:R-:W-:Y:S02]  /*5f50*/  LEA.HI.X.SX32 R11, R20, R27.reuse, 0x1, P0 ;  /* 0x0000001b140b7211 */ /* 0x080fe400000f0eff */
[CC--:B-----5:R-:W-:Y:S02]  /*5f60*/  LEA R8, P1, R23.reuse, R26.reuse, 0x1 ;  /* 0x0000001a17087211 */ /* 0x0e0fe400078208ff */
[C---:B0-----:R-:W-:Y:S02]  /*5f70*/  LEA R4, P2, R18.reuse, R26, 0x1 ;  /* 0x0000001a12047211 */ /* 0x041fe400078408ff */
[-C--:B------:R-:W-:Y:S01]  /*5f80*/  LEA.HI.X.SX32 R9, R23, R27.reuse, 0x1, P1 ;  /* 0x0000001b17097211 */ /* 0x080fe200008f0eff */
[----:B------:R0:W-:Y:S01]  /*5f90*/  STL.64 [R1+0x40], R10 ;  /* 0x0000400a01007387 */ /* 0x0001e20000100a00 */
[----:B------:R-:W-:-:S03]  /*5fa0*/  LEA.HI.X.SX32 R5, R18, R27, 0x1, P2 ;  /* 0x0000001b12057211 */ /* 0x000fc600010f0eff */
[----:B------:R-:W3:Y:S04]  /*5fb0*/  LDL.LU R20, [R1+0x150] ;  /* 0x0001500001147983 */ /* 0x000ee80000300800 */
[----:B------:R4:W-:Y:S04]  /*5fc0*/  STL.64 [R1+0x38], R8 ;  /* 0x0000380801007387 */ /* 0x0009e80000100a00 */
[----:B------:R-:W5:Y:S01]  /*5fd0*/  LDL.LU R23, [R1+0x14c] ;  /* 0x00014c0001177983 */ /* 0x000f620000300800 */
[----:B--2---:R-:W-:-:S04]  /*5fe0*/  LEA R2, P3, R19, R26, 0x1 ;  /* 0x0000001a13027211 */ /* 0x004fc800078608ff */
[----:B------:R-:W-:Y:S01]  /*5ff0*/  LEA.HI.X.SX32 R3, R19, R27, 0x1, P3 ;  /* 0x0000001b13037211 */ /* 0x000fe200018f0eff */
[----:B------:R1:W-:Y:S04]  /*6000*/  STL.64 [R1+0x30], R4 ;  /* 0x0000300401007387 */ /* 0x0003e80000100a00 */
[----:B------:R2:W-:Y:S04]  /*6010*/  STL.64 [R1+0x28], R2 ;  /* 0x0000280201007387 */ /* 0x0005e80000100a00 */
[----:B------:R-:W5:Y:S01]  /*6020*/  LDL.LU R18, [R1+0x18c] ;  /* 0x00018c0001127983 */ /* 0x000f620000300800 */
[----:B0-----:R-:W-:-:S03]  /*6030*/  LEA R10, P0, R17, R26, 0x1 ;  /* 0x0000001a110a7211 */ /* 0x001fc600078008ff */
[----:B------:R-:W5:Y:S01]  /*6040*/  LDL.LU R19, [R1+0x154] ;  /* 0x0001540001137983 */ /* 0x000f620000300800 */
[-C--:B----4-:R-:W-:Y:S02]  /*6050*/  LEA R8, P1, R15, R26.reuse, 0x1 ;  /* 0x0000001a0f087211 */ /* 0x090fe400078208ff */
[-C--:B------:R-:W-:Y:S02]  /*6060*/  LEA.HI.X.SX32 R11, R17, R27.reuse, 0x1, P0 ;  /* 0x0000001b110b7211 */ /* 0x080fe400000f0eff */
[C---:B-1----:R-:W-:Y:S02]  /*6070*/  LEA R4, P2, R14.reuse, R26, 0x1 ;  /* 0x0000001a0e047211 */ /* 0x042fe400078408ff */
[-C--:B------:R-:W-:Y:S01]  /*6080*/  LEA.HI.X.SX32 R9, R15, R27.reuse, 0x1, P1 ;  /* 0x0000001b0f097211 */ /* 0x080fe200008f0eff */
[----:B------:R0:W-:Y:S01]  /*6090*/  STL.64 [R1+0x20], R10 ;  /* 0x0000200a01007387 */ /* 0x0001e20000100a00 */
[----:B------:R-:W-:-:S03]  /*60a0*/  LEA.HI.X.SX32 R5, R14, R27, 0x1, P2 ;  /* 0x0000001b0e057211 */ /* 0x000fc600010f0eff */
[----:B------:R-:W4:Y:S01]  /*60b0*/  LDL.LU R17, [R1+0x17c] ;  /* 0x00017c0001117983 */ /* 0x000f220000300800 */
[----:B--2---:R-:W-:-:S03]  /*60c0*/  LEA R2, P3, R12, R26, 0x1 ;  /* 0x0000001a0c027211 */ /* 0x004fc600078608ff */
[----:B------:R1:W-:Y:S01]  /*60d0*/  STL.64 [R1+0x18], R8 ;  /* 0x0000180801007387 */ /* 0x0003e20000100a00 */
[----:B------:R-:W-:-:S03]  /*60e0*/  LEA.HI.X.SX32 R3, R12, R27, 0x1, P3 ;  /* 0x0000001b0c037211 */ /* 0x000fc600018f0eff */
[----:B------:R-:W2:Y:S04]  /*60f0*/  LDL.LU R15, [R1+0x174] ;  /* 0x00017400010f7983 */ /* 0x000ea80000300800 */
[----:B------:R-:W-:Y:S01]  /*6100*/  STL.64 [R1+0x10], R4 ;  /* 0x0000100401007387 */ /* 0x000fe20000100a00 */
[CC--:B0-----:R-:W-:Y:S02]  /*6110*/  LEA R10, P0, R24.reuse, R26.reuse, 0x1 ;  /* 0x0000001a180a7211 */ /* 0x0c1fe400078008ff */
[C---:B-1----:R-:W-:Y:S02]  /*6120*/  LEA R8, P1, R21.reuse, R26, 0x1 ;  /* 0x0000001a15087211 */ /* 0x042fe400078208ff */
[-C--:B------:R-:W-:Y:S01]  /*6130*/  LEA.HI.X.SX32 R11, R24, R27.reuse, 0x1, P0 ;  /* 0x0000001b180b7211 */ /* 0x080fe200000f0eff */
[----:B------:R0:W-:Y:S01]  /*6140*/  STL.64 [R1+0x8], R2 ;  /* 0x0000080201007387 */ /* 0x0001e20000100a00 */
[----:B------:R-:W-:-:S03]  /*6150*/  LEA.HI.X.SX32 R9, R21, R27, 0x1, P1 ;  /* 0x0000001b15097211 */ /* 0x000fc600008f0eff */
[----:B------:R-:W2:Y:S04]  /*6160*/  LDL.LU R24, [R1+0x170] ;  /* 0x0001700001187983 */ /* 0x000ea80000300800 */
[----:B------:R-:W-:Y:S01]  /*6170*/  STL.64 [R1], R10 ;  /* 0x0000000a01007387 */ /* 0x000fe20000100a00 */
[----:B0-----:R-:W-:-:S03]  /*6180*/  LEA R2, P2, R22, R26, 0x1 ;  /* 0x0000001a16027211 */ /* 0x001fc600078408ff */
[----:B------:R-:W2:Y:S01]  /*6190*/  LDL.LU R21, [R1+0x164] ;  /* 0x0001640001157983 */ /* 0x000ea20000300800 */
[----:B------:R-:W-:-:S03]  /*61a0*/  LEA.HI.X.SX32 R3, R22, R27, 0x1, P2 ;  /* 0x0000001b16037211 */ /* 0x000fc600010f0eff */
[----:B------:R0:W-:Y:S04]  /*61b0*/  STL.64 [R1+0x130], R8 ;  /* 0x0001300801007387 */ /* 0x0001e80000100a00 */
[----:B------:R-:W2:Y:S01]  /*61c0*/  LDL.LU R22, [R1+0x15c] ;  /* 0x00015c0001167983 */ /* 0x000ea20000300800 */
[----:B------:R-:W-:-:S04]  /*61d0*/  LEA R4, P3, R7, R26, 0x1 ;  /* 0x0000001a07047211 */ /* 0x000fc800078608ff */
[----:B------:R-:W-:Y:S01]  /*61e0*/  LEA.HI.X.SX32 R5, R7, R27, 0x1, P3 ;  /* 0x0000001b07057211 */ /* 0x000fe200018f0eff */
[----:B------:R-:W-:Y:S04]  /*61f0*/  STL [R1+0xf28], R3 ;  /* 0x000f280301007387 */ /* 0x000fe80000100800 */
[----:B------:R-:W-:Y:S04]  /*6200*/  STL [R1+0xf2c], R2 ;  /* 0x000f2c0201007387 */ /* 0x000fe80000100800 */
[----:B------:R1:W-:Y:S01]  /*6210*/  STL.64 [R1+0x138], R4 ;  /* 0x0001380401007387 */ /* 0x0003e20000100a00 */
[----:B0-----:R-:W-:-:S02]  /*6220*/  LEA R8, P1, R16, R26, 0x1 ;  /* 0x0000001a10087211 */ /* 0x001fc400078208ff */
[----:B-1----:R-:W-:-:S04]  /*6230*/  LEA R4, P0, R13, R26, 0x1 ;  /* 0x0000001a0d047211 */ /* 0x002fc800078008ff */
[-C--:B------:R-:W-:Y:S02]  /*6240*/  LEA.HI.X.SX32 R5, R13, R27.reuse, 0x1, P0 ;  /* 0x0000001b0d057211 */ /* 0x080fe400000f0eff */
[----:B------:R-:W-:-:S03]  /*6250*/  LEA.HI.X.SX32 R9, R16, R27, 0x1, P1 ;  /* 0x0000001b10097211 */ /* 0x000fc600008f0eff */
[----:B------:R-:W-:Y:S04]  /*6260*/  STL [R1+0xf30], R5 ;  /* 0x000f300501007387 */ /* 0x000fe80000100800 */
[----:B------:R-:W-:Y:S01]  /*6270*/  STL [R1+0xf34], R4 ;  /* 0x000f340401007387 */ /* 0x000fe20000100800 */
[----:B---3--:R-:W-:-:S04]  /*6280*/  LEA R6, P2, R20, R26, 0x1 ;  /* 0x0000001a14067211 */ /* 0x008fc800078408ff */
[----:B------:R-:W-:Y:S02]  /*6290*/  LEA.HI.X.SX32 R7, R20, R27, 0x1, P2 ;  /* 0x0000001b14077211 */ /* 0x000fe400010f0eff */
[----:B-----5:R-:W-:-:S03]  /*62a0*/  LEA R2, P3, R23, R26, 0x1 ;  /* 0x0000001a17027211 */ /* 0x020fc600078608ff */
[----:B------:R-:W-:Y:S01]  /*62b0*/  STL [R1+0xf38], R7 ;  /* 0x000f380701007387 */ /* 0x000fe20000100800 */
[----:B------:R-:W-:-:S03]  /*62c0*/  LEA.HI.X.SX32 R3, R23, R27, 0x1, P3 ;  /* 0x0000001b17037211 */ /* 0x000fc600018f0eff */
[----:B------:R-:W-:Y:S04]  /*62d0*/  STL [R1+0xf3c], R6 ;  /* 0x000f3c0601007387 */ /* 0x000fe80000100800 */
[----:B------:R0:W-:Y:S04]  /*62e0*/  STL.64 [R1+0x140], R8 ;  /* 0x0001400801007387 */ /* 0x0001e80000100a00 */
[----:B------:R1:W-:Y:S01]  /*62f0*/  STL.64 [R1+0x148], R2 ;  /* 0x0001480201007387 */ /* 0x0003e20000100a00 */
[-C--:B0-----:R-:W-:Y:S02]  /*6300*/  LEA R8, P0, R18, R26.reuse, 0x1 ;  /* 0x0000001a12087211 */ /* 0x081fe400078008ff */
[----:B-1----:R-:W-:-:S02]  /*6310*/  LEA R2, P1, R19, R26, 0x1 ;  /* 0x0000001a13027211 */ /* 0x002fc400078208ff */
[----:B------:R-:W-:Y:S02]  /*6320*/  LEA.HI.X.SX32 R9, R18, R27, 0x1, P0 ;  /* 0x0000001b12097211 */ /* 0x000fe400000f0eff */
[----:B----4-:R-:W-:-:S03]  /*6330*/  LEA R10, P2, R17, R26, 0x1 ;  /* 0x0000001a110a7211 */ /* 0x010fc600078408ff */
[----:B------:R-:W-:Y:S01]  /*6340*/  STL [R1+0xf40], R9 ;  /* 0x000f400901007387 */ /* 0x000fe20000100800 */
[-C--:B------:R-:W-:Y:S02]  /*6350*/  LEA.HI.X.SX32 R3, R19, R27.reuse, 0x1, P1 ;  /* 0x0000001b13037211 */ /* 0x080fe400008f0eff */
[-C--:B------:R-:W-:Y:S02]  /*6360*/  LEA.HI.X.SX32 R11, R17, R27.reuse, 0x1, P2 ;  /* 0x0000001b110b7211 */ /* 0x080fe400010f0eff */
[CC--:B--2---:R-:W-:Y:S01]  /*6370*/  LEA R12, P3, R15.reuse, R26.reuse, 0x1 ;  /* 0x0000001a0f0c7211 */ /* 0x0c4fe200078608ff */
[----:B------:R-:W-:Y:S03]  /*6380*/  STL [R1+0xf44], R8 ;  /* 0x000f440801007387 */ /* 0x000fe60000100800 */
[----:B------:R-:W-:Y:S01]  /*6390*/  LEA.HI.X.SX32 R13, R15, R27, 0x1, P3 ;  /* 0x0000001b0f0d7211 */ /* 0x000fe200018f0eff */
[----:B------:R-:W-:Y:S04]  /*63a0*/  STL [R1+0xf48], R11 ;  /* 0x000f480b01007387 */ /* 0x000fe80000100800 */
[----:B------:R-:W-:Y:S04]  /*63b0*/  STL [R1+0xf4c], R10 ;  /* 0x000f4c0a01007387 */ /* 0x000fe80000100800 */
[----:B------:R0:W-:Y:S01]  /*63c0*/  STL.64 [R1+0x150], R2 ;  /* 0x0001500201007387 */ /* 0x0001e20000100a00 */
[----:B------:R-:W-:-:S03]  /*63d0*/  LEA R14, P0, R24, R26, 0x1 ;  /* 0x0000001a180e7211 */ /* 0x000fc600078008ff */
[----:B------:R-:W-:Y:S01]  /*63e0*/  STL [R1+0xf50], R13 ;  /* 0x000f500d01007387 */ /* 0x000fe20000100800 */
[-C--:B------:R-:W-:Y:S02]  /*63f0*/  LEA.HI.X.SX32 R15, R24, R27.reuse, 0x1, P0 ;  /* 0x0000001b180f7211 */ /* 0x080fe400000f0eff */
[CC--:B------:R-:W-:Y:S01]  /*6400*/  LEA R16, P1, R21.reuse, R26.reuse, 0x1 ;  /* 0x0000001a15107211 */ /* 0x0c0fe200078208ff */
[----:B------:R-:W-:Y:S03]  /*6410*/  STL [R1+0xf54], R12 ;  /* 0x000f540c01007387 */ /* 0x000fe60000100800 */
[----:B------:R-:W-:Y:S02]  /*6420*/  LEA.HI.X.SX32 R17, R21, R27, 0x1, P1 ;  /* 0x0000001b15117211 */ /* 0x000fe400008f0eff */
[-C--:B------:R-:W-:Y:S01]  /*6430*/  LEA R18, P2, R22, R26.reuse, 0x1 ;  /* 0x0000001a16127211 */ /* 0x080fe200078408ff */
[----:B------:R-:W-:Y:S01]  /*6440*/  STL [R1+0xf58], R15 ;  /* 0x000f580f01007387 */ /* 0x000fe20000100800 */
[----:B------:R-:W-:-:S02]  /*6450*/  LEA R20, P0, R0, R26, 0x1 ;  /* 0x0000001a00147211 */ /* 0x000fc400078008ff */
[-C--:B------:R-:W-:Y:S01]  /*6460*/  LEA.HI.X.SX32 R19, R22, R27.reuse, 0x1, P2 ;  /* 0x0000001b16137211 */ /* 0x080fe200010f0eff */
[----:B------:R-:W-:Y:S01]  /*6470*/  STL [R1+0xf5c], R14 ;  /* 0x000f5c0e01007387 */ /* 0x000fe20000100800 */
[----:B------:R-:W-:-:S03]  /*6480*/  LEA.HI.X.SX32 R21, R0, R27, 0x1, P0 ;  /* 0x0000001b00157211 */ /* 0x000fc600000f0eff */
[----:B------:R-:W-:Y:S04]  /*6490*/  STL [R1+0xf60], R17 ;  /* 0x000f601101007387 */ /* 0x000fe80000100800 */
[----:B------:R-:W-:Y:S04]  /*64a0*/  STL [R1+0xf64], R16 ;  /* 0x000f641001007387 */ /* 0x000fe80000100800 */
[----:B------:R-:W-:Y:S04]  /*64b0*/  STL [R1+0xf68], R19 ;  /* 0x000f681301007387 */ /* 0x000fe80000100800 */
[----:B------:R1:W-:Y:S04]  /*64c0*/  STL [R1+0xf6c], R18 ;  /* 0x000f6c1201007387 */ /* 0x0003e80000100800 */
[----:B------:R-:W2:Y:S04]  /*64d0*/  LDL.LU R0, [R1+0x1050] ;  /* 0x0010500001007983 */ /* 0x000ea80000300800 */
[----:B------:R-:W2:Y:S04]  /*64e0*/  LDL.LU R5, [R1+0x4b8] ;  /* 0x0004b80001057983 */ /* 0x000ea80000300800 */
[----:B0-----:R-:W3:Y:S04]  /*64f0*/  LDL.LU R3, [R1+0x4a8] ;  /* 0x0004a80001037983 */ /* 0x001ee80000300800 */
[----:B-1----:R-:W4:Y:S04]  /*6500*/  LDL.LU R18, [R1+0x448] ;  /* 0x0004480001127983 */ /* 0x002f280000300800 */
[----:B------:R-:W5:Y:S04]  /*6510*/  LDL.LU R19, [R1+0x438] ;  /* 0x0004380001137983 */ /* 0x000f680000300800 */
[----:B------:R-:W4:Y:S04]  /*6520*/  LDL.LU R16, [R1+0x42c] ;  /* 0x00042c0001107983 */ /* 0x000f280000300800 */
[----:B------:R-:W4:Y:S04]  /*6530*/  LDL.LU R17, [R1+0x420] ;  /* 0x0004200001117983 */ /* 0x000f280000300800 */
[----:B------:R-:W4:Y:S04]  /*6540*/  LDL.LU R7, [R1+0x414] ;  /* 0x0004140001077983 */ /* 0x000f280000300800 */
[----:B------:R-:W4:Y:S04]  /*6550*/  LDL.LU R14, [R1+0x408] ;  /* 0x00040800010e7983 */ /* 0x000f280000300800 */
[----:B------:R-:W5:Y:S04]  /*6560*/  LDL.LU R15, [R1+0x3fc] ;  /* 0x0003fc00010f7983 */ /* 0x000f680000300800 */
[----:B------:R-:W5:Y:S04]  /*6570*/  LDL.LU R12, [R1+0x3f0] ;  /* 0x0003f000010c7983 */ /* 0x000f680000300800 */
[----:B------:R-:W5:Y:S04]  /*6580*/  LDL.LU R13, [R1+0x3e4] ;  /* 0x0003e400010d7983 */ /* 0x000f680000300800 */
[----:B------:R-:W5:Y:S04]  /*6590*/  LDL.LU R10, [R1+0x3d8] ;  /* 0x0003d800010a7983 */ /* 0x000f680000300800 */
[----:B------:R-:W5:Y:S04]  /*65a0*/  LDL.LU R11, [R1+0x3cc] ;  /* 0x0003cc00010b7983 */ /* 0x000f680000300800 */
[----:B------:R-:W5:Y:S04]  /*65b0*/  LDL.LU R8, [R1+0x3c0] ;  /* 0x0003c00001087983 */ /* 0x000f680000300800 */
[----:B------:R-:W5:Y:S04]  /*65c0*/  LDL.LU R6, [R1+0x3b4] ;  /* 0x0003b40001067983 */ /* 0x000f680000300800 */
[----:B------:R-:W5:Y:S01]  /*65d0*/  LDL.LU R2, [R1+0x3a8] ;  /* 0x0003a80001027983 */ /* 0x000f620000300800 */
[----:B------:R-:W-:-:S02]  /*65e0*/  LEA R22, P1, R29, R26, 0x1 ;  /* 0x0000001a1d167211 */ /* 0x000fc400078208ff */
[----:B------:R-:W-:Y:S01]  /*65f0*/  LEA R24, P2, R25, R26, 0x1 ;  /* 0x0000001a19187211 */ /* 0x000fe200078408ff */
[----:B------:R-:W5:Y:S01]  /*6600*/  LDL.LU R4, [R1+0x39c] ;  /* 0x00039c0001047983 */ /* 0x000f620000300800 */
[----:B------:R-:W-:-:S03]  /*6610*/  LEA.HI.X.SX32 R23, R29, R27, 0x1, P1 ;  /* 0x0000001b1d177211 */ /* 0x000fc600008f0eff */
[----:B------:R0:W-:Y:S01]  /*6620*/  STL [R1+0xf70], R21 ;  /* 0x000f701501007387 */ /* 0x0001e20000100800 */
[C---:B------:R-:W-:Y:S02]  /*6630*/  LEA R26, P3, R28.reuse, R26, 0x1 ;  /* 0x0000001a1c1a7211 */ /* 0x040fe400078608ff */
[-C--:B------:R-:W-:Y:S02]  /*6640*/  LEA.HI.X.SX32 R25, R25, R27.reuse, 0x1, P2 ;  /* 0x0000001b19197211 */ /* 0x080fe400010f0eff */
[----:B------:R-:W-:Y:S01]  /*6650*/  LEA.HI.X.SX32 R27, R28, R27, 0x1, P3 ;  /* 0x0000001b1c1b7211 */ /* 0x000fe200018f0eff */
[----:B0-----:R-:W5:Y:S04]  /*6660*/  LDL.LU R21, [R1+0x458] ;  /* 0x0004580001157983 */ /* 0x001f680000300800 */
[----:B------:R0:W-:Y:S04]  /*6670*/  STL [R1+0xf74], R20 ;  /* 0x000f741401007387 */ /* 0x0001e80000100800 */
[----:B0-----:R-:W5:Y:S04]  /*6680*/  LDL.LU R20, [R1+0x468] ;  /* 0x0004680001147983 */ /* 0x001f680000300800 */
[----:B------:R-:W5:Y:S04]  /*6690*/  LDL.LU R29, [R1+0x478] ;  /* 0x00047800011d7983 */ /* 0x000f680000300800 */
[----:B------:R0:W-:Y:S04]  /*66a0*/  STL [R1+0xf78], R23 ;  /* 0x000f781701007387 */ /* 0x0001e80000100800 */
[----:B0-----:R-:W5:Y:S04]  /*66b0*/  LDL.LU R23, [R1+0x488] ;  /* 0x0004880001177983 */ /* 0x001f680000300800 */
[----:B------:R0:W-:Y:S04]  /*66c0*/  STL [R1+0xf7c], R22 ;  /* 0x000f7c1601007387 */ /* 0x0001e80000100800 */
[----:B0-----:R-:W5:Y:S04]  /*66d0*/  LDL.LU R22, [R1+0x498] ;  /* 0x0004980001167983 */ /* 0x001f680000300800 */
[----:B------:R-:W-:Y:S04]  /*66e0*/  STL [R1+0xf80], R25 ;  /* 0x000f801901007387 */ /* 0x000fe80000100800 */
[----:B------:R-:W-:Y:S04]  /*66f0*/  STL [R1+0xf84], R24 ;  /* 0x000f841801007387 */ /* 0x000fe80000100800 */
[----:B------:R-:W-:Y:S04]  /*6700*/  STL [R1+0xf88], R27 ;  /* 0x000f881b01007387 */ /* 0x000fe80000100800 */
[----:B------:R-:W-:Y:S04]  /*6710*/  STL [R1+0xf8c], R26 ;  /* 0x000f8c1a01007387 */ /* 0x000fe80000100800 */
[----:B------:R-:W5:Y:S04]  /*6720*/  LDL.LU R9, [R1+0x390] ;  /* 0x0003900001097983 */ /* 0x000f680000300800 */
[----:B--2---:R0:W-:Y:S04]  /*6730*/  STS.U16 [R0], R5 ;  /* 0x0000000500007388 */ /* 0x0041e80000000400 */
[----:B0-----:R-:W2:Y:S04]  /*6740*/  LDL.LU R5, [R1+0x384] ;  /* 0x0003840001057983 */ /* 0x001ea80000300800 */
[----:B---3--:R0:W-:Y:S04]  /*6750*/  STS.U16 [R0+0x1000], R3 ;  /* 0x0010000300007388 */ /* 0x0081e80000000400 */
[----:B0-----:R-:W3:Y:S04]  /*6760*/  LDL.LU R3, [R1+0x378] ;  /* 0x0003780001037983 */ /* 0x001ee80000300800 */
[----:B----4-:R0:W-:Y:S04]  /*6770*/  STS.U16 [R0+0xb000], R7 ;  /* 0x00b0000700007388 */ /* 0x0101e80000000400 */
[----:B0-----:R-:W4:Y:S04]  /*6780*/  LDL.LU R7, [R1+0x36c] ;  /* 0x00036c0001077983 */ /* 0x001f280000300800 */
[----:B------:R-:W3:Y:S04]  /*6790*/  LDL.LU R28, [R1+0x360] ;  /* 0x00036000011c7983 */ /* 0x000ee80000300800 */
[----:B------:R-:W3:Y:S04]  /*67a0*/  LDL.LU R24, [R1+0x354] ;  /* 0x0003540001187983 */ /* 0x000ee80000300800 */
[----:B-----5:R0:W-:Y:S04]  /*67b0*/  STS.U16 [R0+0x14000], R2 ;  /* 0x0140000200007388 */ /* 0x0201e80000000400 */
[----:B0-----:R-:W5:Y:S04]  /*67c0*/  LDL.LU R2, [R1+0x348] ;  /* 0x0003480001027983 */ /* 0x001f680000300800 */
[----:B------:R0:W-:Y:S04]  /*67d0*/  STS.U16 [R0+0x13000], R6 ;  /* 0x0130000600007388 */ /* 0x0001e80000000400 */
[----:B------:R-:W4:Y:S04]  /*67e0*/  LDL.LU R25, [R1+0x33c] ;  /* 0x00033c0001197983 */ /* 0x000f280000300800 */
[----:B------:R1:W-:Y:S04]  /*67f0*/  STS.U16 [R0+0x15000], R4 ;  /* 0x0150000400007388 */ /* 0x0003e80000000400 */
[----:B0-----:R-:W4:Y:S04]  /*6800*/  LDL.LU R6, [R1+0x330] ;  /* 0x0003300001067983 */ /* 0x001f280000300800 */
[----:B-1----:R-:W4:Y:S04]  /*6810*/  LDL.LU R4, [R1+0x324] ;  /* 0x0003240001047983 */ /* 0x002f280000300800 */
[----:B------:R-:W-:Y:S04]  /*6820*/  STS.U16 [R0+0x4000], R29 ;  /* 0x0040001d00007388 */ /* 0x000fe80000000400 */
        /* <DEDUP_REMOVED lines=16> */
[----:B--2---:R0:W-:Y:S04]  /*6930*/  STS.U16 [R0+0x17000], R5 ;  /* 0x0170000500007388 */ /* 0x0041e80000000400 */
[----:B0-----:R-:W2:Y:S04]  /*6940*/  LDL.LU R5, [R1+0x318] ;  /* 0x0003180001057983 */ /* 0x001ea80000300800 */
[----:B------:R-:W2:Y:S04]  /*6950*/  LDL.LU R22, [R1+0x30c] ;  /* 0x00030c0001167983 */ /* 0x000ea80000300800 */
[----:B------:R-:W2:Y:S04]  /*6960*/  LDL.LU R23, [R1+0x300] ;  /* 0x0003000001177983 */ /* 0x000ea80000300800 */
[----:B------:R-:W2:Y:S04]  /*6970*/  LDL.LU R29, [R1+0x2f4] ;  /* 0x0002f400011d7983 */ /* 0x000ea80000300800 */
[----:B------:R-:W2:Y:S04]  /*6980*/  LDL.LU R20, [R1+0x2e8] ;  /* 0x0002e80001147983 */ /* 0x000ea80000300800 */
[----:B------:R-:W2:Y:S04]  /*6990*/  LDL.LU R21, [R1+0x2dc] ;  /* 0x0002dc0001157983 */ /* 0x000ea80000300800 */
[----:B------:R-:W2:Y:S04]  /*69a0*/  LDL.LU R18, [R1+0x2d0] ;  /* 0x0002d00001127983 */ /* 0x000ea80000300800 */
[----:B------:R-:W2:Y:S04]  /*69b0*/  LDL.LU R19, [R1+0x2c4] ;  /* 0x0002c40001137983 */ /* 0x000ea80000300800 */
[----:B------:R-:W2:Y:S04]  /*69c0*/  LDL.LU R16, [R1+0x2b8] ;  /* 0x0002b80001107983 */ /* 0x000ea80000300800 */
[----:B---3--:R0:W-:Y:S04]  /*69d0*/  STS.U16 [R0+0x18000], R3 ;  /* 0x0180000300007388 */ /* 0x0081e80000000400 */
[----:B------:R-:W3:Y:S04]  /*69e0*/  LDL.LU R17, [R1+0x2ac] ;  /* 0x0002ac0001117983 */ /* 0x000ee80000300800 */
[----:B0-----:R-:W3:Y:S04]  /*69f0*/  LDL.LU R3, [R1+0x2a0] ;  /* 0x0002a00001037983 */ /* 0x001ee80000300800 */
[----:B------:R-:W3:Y:S04]  /*6a00*/  LDL.LU R14, [R1+0x294] ;  /* 0x00029400010e7983 */ /* 0x000ee80000300800 */
[----:B------:R-:W3:Y:S04]  /*6a10*/  LDL.LU R15, [R1+0x288] ;  /* 0x00028800010f7983 */ /* 0x000ee80000300800 */
[----:B------:R-:W3:Y:S04]  /*6a20*/  LDL.LU R12, [R1+0x27c] ;  /* 0x00027c00010c7983 */ /* 0x000ee80000300800 */
[----:B------:R-:W3:Y:S04]  /*6a30*/  LDL.LU R13, [R1+0x270] ;  /* 0x00027000010d7983 */ /* 0x000ee80000300800 */
[----:B------:R-:W3:Y:S04]  /*6a40*/  LDL.LU R10, [R1+0x264] ;  /* 0x00026400010a7983 */ /* 0x000ee80000300800 */
[----:B------:R-:W3:Y:S04]  /*6a50*/  LDL.LU R11, [R1+0x258] ;  /* 0x00025800010b7983 */ /* 0x000ee80000300800 */
[----:B------:R-:W3:Y:S04]  /*6a60*/  LDL.LU R8, [R1+0x250] ;  /* 0x0002500001087983 */ /* 0x000ee80000300800 */
[----:B----4-:R0:W-:Y:S04]  /*6a70*/  STS.U16 [R0+0x19000], R7 ;  /* 0x0190000700007388 */ /* 0x0101e80000000400 */
[----:B------:R-:W4:Y:S04]  /*6a80*/  LDL.LU R9, [R1+0x24c] ;  /* 0x00024c0001097983 */ /* 0x000f280000300800 */
[----:B-----5:R1:W-:Y:S04]  /*6a90*/  STS.U16 [R0+0x1c000], R2 ;  /* 0x01c0000200007388 */ /* 0x0203e80000000400 */
[----:B0-----:R-:W5:Y:S04]  /*6aa0*/  LDL.LU R7, [R1+0x248] ;  /* 0x0002480001077983 */ /* 0x001f680000300800 */
[----:B-1----:R-:W4:Y:S04]  /*6ab0*/  LDL.LU R2, [R1+0x244] ;  /* 0x0002440001027983 */ /* 0x002f280000300800 */
[----:B------:R0:W-:Y:S04]  /*6ac0*/  STS.U16 [R0+0x1e000], R6 ;  /* 0x01e0000600007388 */ /* 0x0001e80000000400 */
[----:B------:R1:W-:Y:S04]  /*6ad0*/  STS.U16 [R0+0x1f000], R4 ;  /* 0x01f0000400007388 */ /* 0x0003e80000000400 */
[----:B0-----:R-:W4:Y:S04]  /*6ae0*/  LDL.LU R6, [R1+0x240] ;  /* 0x0002400001067983 */ /* 0x001f280000300800 */
[----:B-1----:R-:W4:Y:S04]  /*6af0*/  LDL.LU R4, [R1+0x23c] ;  /* 0x00023c0001047983 */ /* 0x002f280000300800 */
[----:B------:R-:W-:Y:S04]  /*6b00*/  STS.U16 [R0+0x1a000], R28 ;  /* 0x01a0001c00007388 */ /* 0x000fe80000000400 */
[----:B------:R-:W-:Y:S04]  /*6b10*/  STS.U16 [R0+0x1b000], R24 ;  /* 0x01b0001800007388 */ /* 0x000fe80000000400 */
[----:B------:R-:W-:Y:S04]  /*6b20*/  STS.U16 [R0+0x1d000], R25 ;  /* 0x01d0001900007388 */ /* 0x000fe80000000400 */
[----:B--2---:R0:W-:Y:S04]  /*6b30*/  STS.U16 [R0+0x20000], R5 ;  /* 0x0200000500007388 */ /* 0x0041e80000000400 */
[----:B0-----:R-:W2:Y:S04]  /*6b40*/  LDL.LU R5, [R1+0x238] ;  /* 0x0002380001057983 */ /* 0x001ea80000300800 */
[----:B------:R-:W-:Y:S04]  /*6b50*/  STS.U16 [R0+0x23000], R29 ;  /* 0x0230001d00007388 */ /* 0x000fe80000000400 */
[----:B---3--:R0:W-:Y:S04]  /*6b60*/  STS.U16 [R0+0x2a000], R3 ;  /* 0x02a0000300007388 */ /* 0x0081e80000000400 */
[----:B0-----:R-:W3:Y:S04]  /*6b70*/  LDL.LU R3, [R1+0x234] ;  /* 0x0002340001037983 */ /* 0x001ee80000300800 */
[----:B------:R-:W3:Y:S04]  /*6b80*/  LDL.LU R28, [R1+0x230] ;  /* 0x00023000011c7983 */ /* 0x000ee80000300800 */
[----:B------:R-:W3:Y:S04]  /*6b90*/  LDL.LU R24, [R1+0x22c] ;  /* 0x00022c0001187983 */ /* 0x000ee80000300800 */
[----:B------:R-:W3:Y:S04]  /*6ba0*/  LDL.LU R29, [R1+0x228] ;  /* 0x00022800011d7983 */ /* 0x000ee80000300800 */
[----:B------:R-:W3:Y:S04]  /*6bb0*/  LDL.LU R25, [R1+0x224] ;  /* 0x0002240001197983 */ /* 0x000ee80000300800 */
[----:B-----5:R0:W-:Y:S04]  /*6bc0*/  STS.U16 [R0+0x33000], R7 ;  /* 0x0330000700007388 */ /* 0x0201e80000000400 */
[----:B----4-:R1:W-:Y:S04]  /*6bd0*/  STS.U16 [R0+0x34000], R2 ;  /* 0x0340000200007388 */ /* 0x0103e80000000400 */
[----:B0-----:R-:W4:Y:S04]  /*6be0*/  LDL.LU R7, [R1+0x220] ;  /* 0x0002200001077983 */ /* 0x001f280000300800 */
[----:B-1----:R-:W5:Y:S04]  /*6bf0*/  LDL.LU R2, [R1+0x21c] ;  /* 0x00021c0001027983 */ /* 0x002f680000300800 */
[----:B------:R0:W-:Y:S04]  /*6c00*/  STS.U16 [R0+0x21000], R22 ;  /* 0x0210001600007388 */ /* 0x0001e80000000400 */
[----:B------:R1:W-:Y:S04]  /*6c10*/  STS.U16 [R0+0x22000], R23 ;  /* 0x0220001700007388 */ /* 0x0003e80000000400 */
[----:B------:R1:W-:Y:S04]  /*6c20*/  STS.U16 [R0+0x24000], R20 ;  /* 0x0240001400007388 */ /* 0x0003e80000000400 */
[----:B0-----:R-:W5:Y:S04]  /*6c30*/  LDL.LU R22, [R1+0x218] ;  /* 0x0002180001167983 */ /* 0x001f680000300800 */
[----:B-1----:R-:W5:Y:S04]  /*6c40*/  LDL.LU R23, [R1+0x4b4] ;  /* 0x0004b40001177983 */ /* 0x002f680000300800 */
[----:B------:R0:W-:Y:S04]  /*6c50*/  STS.U16 [R0+0x25000], R21 ;  /* 0x0250001500007388 */ /* 0x0001e80000000400 */
[----:B------:R-:W5:Y:S04]  /*6c60*/  LDL.LU R20, [R1+0x4a4] ;  /* 0x0004a40001147983 */ /* 0x000f680000300800 */
[----:B------:R1:W-:Y:S04]  /*6c70*/  STS.U16 [R0+0x26000], R18 ;  /* 0x0260001200007388 */ /* 0x0003e80000000400 */
[----:B0-----:R-:W5:Y:S04]  /*6c80*/  LDL.LU R21, [R1+0x494] ;  /* 0x0004940001157983 */ /* 0x001f680000300800 */
[----:B------:R0:W-:Y:S04]  /*6c90*/  STS.U16 [R0+0x27000], R19 ;  /* 0x0270001300007388 */ /* 0x0001e80000000400 */
[----:B-1----:R-:W5:Y:S04]  /*6ca0*/  LDL.LU R18, [R1+0x484] ;  /* 0x0004840001127983 */ /* 0x002f680000300800 */
        /* <DEDUP_REMOVED lines=24> */
[----:B0-----:R-:W5:Y:S04]  /*6e30*/  LDL.LU R6, [R1+0x3d4] ;  /* 0x0003d40001067983 */ /* 0x001f680000300800 */
[----:B--2---:R0:W-:Y:S04]  /*6e40*/  STS.U16 [R0+0x37000], R5 ;  /* 0x0370000500007388 */ /* 0x0041e80000000400 */
[----:B0-----:R-:W2:Y:S04]  /*6e50*/  LDL.LU R5, [R1+0x3c8] ;  /* 0x0003c80001057983 */ /* 0x001ea80000300800 */
[----:B---3--:R0:W-:Y:S04]  /*6e60*/  STS.U16 [R0+0x38000], R3 ;  /* 0x0380000300007388 */ /* 0x0081e80000000400 */
[----:B0-----:R-:W3:Y:S04]  /*6e70*/  LDL.LU R3, [R1+0x3bc] ;  /* 0x0003bc0001037983 */ /* 0x001ee80000300800 */
[----:B----4-:R0:W-:Y:S04]  /*6e80*/  STS.U16 [R0+0x3d000], R7 ;  /* 0x03d0000700007388 */ /* 0x0101e80000000400 */
[----:B-----5:R1:W-:Y:S04]  /*6e90*/  STS.U16 [R0+0x3e000], R2 ;  /* 0x03e0000200007388 */ /* 0x0203e80000000400 */
[----:B0-----:R-:W4:Y:S04]  /*6ea0*/  LDL.LU R7, [R1+0x3b0] ;  /* 0x0003b00001077983 */ /* 0x001f280000300800 */
[----:B-1----:R-:W5:Y:S04]  /*6eb0*/  LDL.LU R2, [R1+0x3a4] ;  /* 0x0003a40001027983 */ /* 0x002f680000300800 */
[----:B------:R0:W-:Y:S04]  /*6ec0*/  STS.U16 [R0+0x3b000], R29 ;  /* 0x03b0001d00007388 */ /* 0x0001e80000000400 */
[----:B------:R-:W-:Y:S01]  /*6ed0*/  STS.U16 [R0+0x39000], R28 ;  /* 0x0390001c00007388 */ /* 0x000fe20000000400 */
[----:B0-----:R-:W-:-:S03]  /*6ee0*/  LOP3.LUT R29, R0, 0x20, RZ, 0x3c, !PT ;  /* 0x00000020001d7812 */ /* 0x001fc600078e3cff */
[----:B------:R-:W-:Y:S04]  /*6ef0*/  STS.U16 [R0+0x3a000], R24 ;  /* 0x03a0001800007388 */ /* 0x000fe80000000400 */
[----:B------:R-:W-:Y:S04]  /*6f00*/  STS.U16 [R0+0x3c000], R25 ;  /* 0x03c0001900007388 */ /* 0x000fe80000000400 */
[----:B------:R-:W-:Y:S04]  /*6f10*/  STS.U16 [R0+0x3f000], R22 ;  /* 0x03f0001600007388 */ /* 0x000fe80000000400 */
[----:B------:R-:W-:Y:S04]  /*6f20*/  STL [R1+0x104c], R0 ;  /* 0x00104c0001007387 */ /* 0x000fe80000100800 */
[----:B------:R-:W-:Y:S04]  /*6f30*/  STS.U16 [R29+0x400], R23 ;  /* 0x000400171d007388 */ /* 0x000fe80000000400 */
[----:B------:R-:W-:Y:S04]  /*6f40*/  STS.U16 [R29+0x1400], R20 ;  /* 0x001400141d007388 */ /* 0x000fe80000000400 */
[----:B------:R-:W-:Y:S04]  /*6f50*/  STS.U16 [R29+0x2400], R21 ;  /* 0x002400151d007388 */ /* 0x000fe80000000400 */
[----:B------:R-:W-:Y:S04]  /*6f60*/  STS.U16 [R29+0x3400], R18 ;  /* 0x003400121d007388 */ /* 0x000fe80000000400 */
[----:B------:R-:W-:Y:S04]  /*6f70*/  STS.U16 [R29+0x4400], R19 ;  /* 0x004400131d007388 */ /* 0x000fe80000000400 */
[----:B------:R-:W-:Y:S04]  /*6f80*/  STS.U16 [R29+0x5400], R16 ;  /* 0x005400101d007388 */ /* 0x000fe80000000400 */
[----:B------:R-:W-:Y:S04]  /*6f90*/  STS.U16 [R29+0x6400], R17 ;  /* 0x006400111d007388 */ /* 0x000fe80000000400 */
[----:B------:R0:W-:Y:S04]  /*6fa0*/  STS.U16 [R29+0x9400], R4 ;  /* 0x009400041d007388 */ /* 0x0001e80000000400 */
[----:B0-----:R-:W4:Y:S04]  /*6fb0*/  LDL.LU R4, [R1+0x398] ;  /* 0x0003980001047983 */ /* 0x001f280000300800 */
[----:B------:R-:W4:Y:S04]  /*6fc0*/  LDL.LU R0, [R1+0x38c] ;  /* 0x00038c0001007983 */ /* 0x000f280000300800 */
[----:B------:R-:W4:Y:S04]  /*6fd0*/  LDL.LU R26, [R1+0x380] ;  /* 0x00038000011a7983 */ /* 0x000f280000300800 */
[----:B------:R-:W4:Y:S04]  /*6fe0*/  LDL.LU R27, [R1+0x374] ;  /* 0x00037400011b7983 */ /* 0x000f280000300800 */
[----:B------:R-:W4:Y:S04]  /*6ff0*/  LDL.LU R28, [R1+0x368] ;  /* 0x00036800011c7983 */ /* 0x000f280000300800 */
[----:B------:R-:W4:Y:S04]  /*7000*/  LDL.LU R24, [R1+0x35c] ;  /* 0x00035c0001187983 */ /* 0x000f280000300800 */
[----:B------:R-:W-:Y:S04]  /*7010*/  STS.U16 [R29+0x7400], R14 ;  /* 0x0074000e1d007388 */ /* 0x000fe80000000400 */
[----:B------:R-:W-:Y:S04]  /*7020*/  STS.U16 [R29+0x8400], R15 ;  /* 0x0084000f1d007388 */ /* 0x000fe80000000400 */
[----:B--2---:R0:W-:Y:S04]  /*7030*/  STS.U16 [R29+0x11400], R5 ;  /* 0x011400051d007388 */ /* 0x0041e80000000400 */
[----:B0-----:R-:W2:Y:S04]  /*7040*/  LDL.LU R5, [R1+0x350] ;  /* 0x0003500001057983 */ /* 0x001ea80000300800 */
[----:B---3--:R0:W-:Y:S04]  /*7050*/  STS.U16 [R29+0x12400], R3 ;  /* 0x012400031d007388 */ /* 0x0081e80000000400 */
        /* <DEDUP_REMOVED lines=11> */
[----:B-----5:R0:W-:Y:S04]  /*7110*/  STS.U16 [R29+0x14400], R2 ;  /* 0x014400021d007388 */ /* 0x0201e80000000400 */
[----:B------:R-:W5:Y:S04]  /*7120*/  LDL.LU R15, [R1+0x2c0] ;  /* 0x0002c000010f7983 */ /* 0x000f680000300800 */
[----:B0-----:R-:W5:Y:S04]  /*7130*/  LDL.LU R2, [R1+0x2b4] ;  /* 0x0002b40001027983 */ /* 0x001f680000300800 */
        /* <DEDUP_REMOVED lines=13> */
[----:B----4-:R0:W-:Y:S04]  /*7210*/  STS.U16 [R29+0x13400], R7 ;  /* 0x013400071d007388 */ /* 0x0101e80000000400 */
[----:B-1----:R-:W4:Y:S04]  /*7220*/  LDL.LU R6, [R1+0x260] ;  /* 0x0002600001067983 */ /* 0x002f280000300800 */
[----:B0-----:R-:W4:Y:S04]  /*7230*/  LDL.LU R7, [R1+0x254] ;  /* 0x0002540001077983 */ /* 0x001f280000300800 */
[----:B------:R0:W-:Y:S04]  /*7240*/  STS.U16 [R29+0x15400], R4 ;  /* 0x015400041d007388 */ /* 0x0001e80000000400 */
[----:B0-----:R-:W4:Y:S04]  /*7250*/  LDL.LU R4, [R1+0x210] ;  /* 0x0002100001047983 */ /* 0x001f280000300800 */
[----:B------:R-:W-:Y:S04]  /*7260*/  STS.U16 [R29+0x16400], R0 ;  /* 0x016400001d007388 */ /* 0x000fe80000000400 */
[----:B--2---:R0:W-:Y:S04]  /*7270*/  STS.U16 [R29+0x1b400], R5 ;  /* 0x01b400051d007388 */ /* 0x0041e80000000400 */
[----:B0-----:R-:W2:Y:S04]  /*7280*/  LDL.LU R5, [R1+0x20c] ;  /* 0x00020c0001057983 */ /* 0x001ea80000300800 */
[----:B---3--:R0:W-:Y:S04]  /*7290*/  STS.U16 [R29+0x1c400], R3 ;  /* 0x01c400031d007388 */ /* 0x0081e80000000400 */
[----:B0-----:R-:W3:Y:S04]  /*72a0*/  LDL.LU R3, [R1+0x208] ;  /* 0x0002080001037983 */ /* 0x001ee80000300800 */
[----:B-----5:R0:W-:Y:S04]  /*72b0*/  STS.U16 [R29+0x28400], R2 ;  /* 0x028400021d007388 */ /* 0x0201e80000000400 */
[----:B0-----:R-:W5:Y:S04]  /*72c0*/  LDL.LU R2, [R1+0x204] ;  /* 0x0002040001027983 */ /* 0x001f680000300800 */
[----:B------:R-:W5:Y:S04]  /*72d0*/  LDL.LU R0, [R1+0x200] ;  /* 0x0002000001007983 */ /* 0x000f680000300800 */
        /* <DEDUP_REMOVED lines=33> */
[----:B------:R-:W-:Y:S04]  /*74f0*/  STS.U16 [R29+0x2b400], R10 ;  /* 0x02b4000a1d007388 */ /* 0x000fe80000000400 */
[----:B-1----:R-:W5:Y:S04]  /*7500*/  LDL.LU R13, [R1+0x450] ;  /* 0x00045000010d7983 */ /* 0x002f680000300800 */
[----:B------:R-:W-:Y:S04]  /*7510*/  STS.U16 [R29+0x2c400], R11 ;  /* 0x02c4000b1d007388 */ /* 0x000fe80000000400 */
[----:B------:R-:W-:Y:S04]  /*7520*/  STS.U16 [R29+0x2d400], R8 ;  /* 0x02d400081d007388 */ /* 0x000fe80000000400 */
[----:B------:R-:W-:Y:S04]  /*7530*/  STS.U16 [R29+0x2e400], R9 ;  /* 0x02e400091d007388 */ /* 0x000fe80000000400 */
[----:B----4-:R-:W-:Y:S04]  /*7540*/  STS.U16 [R29+0x2f400], R6 ;  /* 0x02f400061d007388 */ /* 0x010fe80000000400 */
[----:B------:R-:W-:Y:S04]  /*7550*/  STS.U16 [R29+0x30400], R7 ;  /* 0x030400071d007388 */ /* 0x000fe80000000400 */
[----:B------:R-:W-:Y:S04]  /*7560*/  STS.U16 [R29+0x31400], R4 ;  /* 0x031400041d007388 */ /* 0x000fe80000000400 */
[----:B--2---:R-:W-:Y:S04]  /*7570*/  STS.U16 [R29+0x32400], R5 ;  /* 0x032400051d007388 */ /* 0x004fe80000000400 */
[----:B---3--:R0:W-:Y:S04]  /*7580*/  STS.U16 [R29+0x33400], R3 ;  /* 0x033400031d007388 */ /* 0x0081e80000000400 */
[----:B0-----:R-:W2:Y:S04]  /*7590*/  LDL.LU R3, [R1+0x440] ;  /* 0x0004400001037983 */ /* 0x001ea80000300800 */
[----:B------:R-:W3:Y:S04]  /*75a0*/  LDL.LU R10, [R1+0x430] ;  /* 0x00043000010a7983 */ /* 0x000ee80000300800 */
[----:B------:R-:W4:Y:S04]  /*75b0*/  LDL.LU R11, [R1+0x424] ;  /* 0x00042400010b7983 */ /* 0x000f280000300800 */
[----:B------:R-:W2:Y:S04]  /*75c0*/  LDL.LU R8, [R1+0x418] ;  /* 0x0004180001087983 */ /* 0x000ea80000300800 */
[----:B------:R-:W2:Y:S04]  /*75d0*/  LDL.LU R9, [R1+0x40c] ;  /* 0x00040c0001097983 */ /* 0x000ea80000300800 */
[----:B------:R-:W2:Y:S04]  /*75e0*/  LDL.LU R6, [R1+0x400] ;  /* 0x0004000001067983 */ /* 0x000ea80000300800 */
[----:B------:R-:W2:Y:S04]  /*75f0*/  LDL.LU R7, [R1+0x3f4] ;  /* 0x0003f40001077983 */ /* 0x000ea80000300800 */
[----:B------:R-:W2:Y:S04]  /*7600*/  LDL.LU R4, [R1+0x3e8] ;  /* 0x0003e80001047983 */ /* 0x000ea80000300800 */
[----:B------:R-:W2:Y:S04]  /*7610*/  LDL.LU R5, [R1+0x3dc] ;  /* 0x0003dc0001057983 */ /* 0x000ea80000300800 */
[----:B-----5:R0:W-:Y:S04]  /*7620*/  STS.U16 [R29+0x34400], R2 ;  /* 0x034400021d007388 */ /* 0x0201e80000000400 */
[----:B------:R1:W-:Y:S04]  /*7630*/  STS.U16 [R29+0x35400], R0 ;  /* 0x035400001d007388 */ /* 0x0003e80000000400 */
[----:B0-----:R-:W5:Y:S04]  /*7640*/  LDL.LU R2, [R1+0x3d0] ;  /* 0x0003d00001027983 */ /* 0x001f680000300800 */
[----:B-1----:R-:W2:Y:S04]  /*7650*/  LDL.LU R0, [R1+0x104c] ;  /* 0x00104c0001007983 */ /* 0x002ea80000300800 */
[----:B------:R-:W-:Y:S04]  /*7660*/  STS.U16 [R29+0x36400], R26 ;  /* 0x0364001a1d007388 */ /* 0x000fe80000000400 */
[----:B------:R-:W-:Y:S04]  /*7670*/  STS.U16 [R29+0x37400], R27 ;  /* 0x0374001b1d007388 */ /* 0x000fe80000000400 */
[----:B------:R2:W-:Y:S04]  /*7680*/  STS.U16 [R29+0x38400], R28 ;  /* 0x0384001c1d007388 */ /* 0x0005e80000000400 */
[----:B------:R-:W-:Y:S04]  /*7690*/  STS.U16 [R29+0x39400], R24 ;  /* 0x039400181d007388 */ /* 0x000fe80000000400 */
[----:B------:R-:W-:Y:S04]  /*76a0*/  STS.U16 [R29+0x3a400], R25 ;  /* 0x03a400191d007388 */ /* 0x000fe80000000400 */
[----:B------:R-:W-:Y:S04]  /*76b0*/  STS.U16 [R29+0x3b400], R22 ;  /* 0x03b400161d007388 */ /* 0x000fe80000000400 */
[----:B------:R-:W-:Y:S04]  /*76c0*/  STS.U16 [R29+0x3c400], R23 ;  /* 0x03c400171d007388 */ /* 0x000fe80000000400 */
[----:B------:R-:W-:Y:S04]  /*76d0*/  STS.U16 [R29+0x3d400], R20 ;  /* 0x03d400141d007388 */ /* 0x000fe80000000400 */
[----:B------:R-:W-:Y:S04]  /*76e0*/  STS.U16 [R29+0x3e400], R21 ;  /* 0x03e400151d007388 */ /* 0x000fe80000000400 */
[----:B------:R-:W-:Y:S01]  /*76f0*/  STS.U16 [R29+0x3f400], R18 ;  /* 0x03f400121d007388 */ /* 0x000fe20000000400 */
[----:B--2---:R-:W-:-:S03]  /*7700*/  LOP3.LUT R28, R0, 0x40, RZ, 0x3c, !PT ;  /* 0x00000040001c7812 */ /* 0x004fc600078e3cff */
[----:B------:R-:W-:Y:S04]  /*7710*/  STL [R1+0x1020], R0 ;  /* 0x0010200001007387 */ /* 0x000fe80000100800 */
[----:B------:R0:W-:Y:S04]  /*7720*/  STS.U16 [R28+0x7800], R3 ;  /* 0x007800031c007388 */ /* 0x0001e80000000400 */
[----:B0-----:R-:W2:Y:S04]  /*7730*/  LDL.LU R3, [R1+0x3c4] ;  /* 0x0003c40001037983 */ /* 0x001ea80000300800 */
[----:B------:R-:W2:Y:S04]  /*7740*/  LDL.LU R29, [R1+0x3a0] ;  /* 0x0003a000011d7983 */ /* 0x000ea80000300800 */
[----:B--2---:R0:W-:Y:S04]  /*7750*/  STL [R1+0x1044], R29 ;  /* 0x0010441d01007387 */ /* 0x0041e80000100800 */
[----:B0-----:R-:W2:Y:S04]  /*7760*/  LDL.LU R29, [R1+0x3ac] ;  /* 0x0003ac00011d7983 */ /* 0x001ea80000300800 */
[----:B------:R-:W-:Y:S04]  /*7770*/  STS.U16 [R28+0x800], R19 ;  /* 0x000800131c007388 */ /* 0x000fe80000000400 */
[----:B------:R-:W-:Y:S04]  /*7780*/  STS.U16 [R28+0x1800], R16 ;  /* 0x001800101c007388 */ /* 0x000fe80000000400 */
[----:B------:R-:W-:Y:S04]  /*7790*/  STS.U16 [R28+0x2800], R17 ;  /* 0x002800111c007388 */ /* 0x000fe80000000400 */
[----:B--2---:R0:W-:Y:S04]  /*77a0*/  STL [R1+0x1048], R29 ;  /* 0x0010481d01007387 */ /* 0x0041e80000100800 */
        /* <DEDUP_REMOVED lines=13> */
[----:B------:R0:W-:Y:S04]  /*7880*/  STS.U16 [R28+0x3800], R14 ;  /* 0x0038000e1c007388 */ /* 0x0001e80000000400 */
[----:B------:R-:W2:Y:S04]  /*7890*/  LDL.LU R17, [R1+0x304] ;  /* 0x0003040001117983 */ /* 0x000ea80000300800 */
[----:B------:R1:W-:Y:S04]  /*78a0*/  STS.U16 [R28+0x4800], R15 ;  /* 0x0048000f1c007388 */ /* 0x0003e80000000400 */
[----:B0-----:R-:W2:Y:S04]  /*78b0*/  LDL.LU R14, [R1+0x2f8] ;  /* 0x0002f800010e7983 */ /* 0x001ea80000300800 */
[----:B-----5:R0:W-:Y:S04]  /*78c0*/  STS.U16 [R28+0x10800], R2 ;  /* 0x010800021c007388 */ /* 0x0201e80000000400 */
[----:B-1----:R-:W5:Y:S04]  /*78d0*/  LDL.LU R15, [R1+0x2ec] ;  /* 0x0002ec00010f7983 */ /* 0x002f680000300800 */
[----:B------:R1:W-:Y:S04]  /*78e0*/  STS.U16 [R28+0x5800], R12 ;  /* 0x0058000c1c007388 */ /* 0x0003e80000000400 */
[----:B0-----:R-:W5:Y:S04]  /*78f0*/  LDL.LU R2, [R1+0x2e0] ;  /* 0x0002e00001027983 */ /* 0x001f680000300800 */
[----:B------:R0:W-:Y:S04]  /*7900*/  STS.U16 [R28+0x6800], R13 ;  /* 0x0068000d1c007388 */ /* 0x0001e80000000400 */
[----:B-1----:R-:W5:Y:S04]  /*7910*/  LDL.LU R12, [R1+0x2d4] ;  /* 0x0002d400010c7983 */ /* 0x002f680000300800 */
[----:B---3--:R1:W-:Y:S04]  /*7920*/  STS.U16 [R28+0x8800], R10 ;  /* 0x0088000a1c007388 */ /* 0x0083e80000000400 */
[----:B0-----:R-:W3:Y:S04]  /*7930*/  LDL.LU R13, [R1+0x2c8] ;  /* 0x0002c800010d7983 */ /* 0x001ee80000300800 */
[----:B----4-:R0:W-:Y:S04]  /*7940*/  STS.U16 [R28+0x9800], R11 ;  /* 0x0098000b1c007388 */ /* 0x0101e80000000400 */
[----:B-1----:R-:W4:Y:S04]  /*7950*/  LDL.LU R10, [R1+0x2bc] ;  /* 0x0002bc00010a7983 */ /* 0x002f280000300800 */
[----:B------:R1:W-:Y:S04]  /*7960*/  STS.U16 [R28+0xa800], R8 ;  /* 0x00a800081c007388 */ /* 0x0003e80000000400 */
[----:B0-----:R-:W3:Y:S04]  /*7970*/  LDL.LU R11, [R1+0x2b0] ;  /* 0x0002b000010b7983 */ /* 0x001ee80000300800 */
[----:B------:R0:W-:Y:S04]  /*7980*/  STS.U16 [R28+0xb800], R9 ;  /* 0x00b800091c007388 */ /* 0x0001e80000000400 */
[----:B-1----:R-:W3:Y:S04]  /*7990*/  LDL.LU R8, [R1+0x2a4] ;  /* 0x0002a40001087983 */ /* 0x002ee80000300800 */
        /* <DEDUP_REMOVED lines=10> */
[----:B-1----:R-:W3:Y:S04]  /*7a40*/  LDL.LU R3, [R1+0x25c] ;  /* 0x00025c0001037983 */ /* 0x002ee80000300800 */
[----:B--2---:R0:W-:Y:S04]  /*7a50*/  STS.U16 [R28+0x12800], R29 ;  /* 0x0128001d1c007388 */ /* 0x0041e80000000400 */
[----:B0-----:R-:W2:Y:S04]  /*7a60*/  LDL.LU R29, [R1+0x1048] ;  /* 0x00104800011d7983 */ /* 0x001ea80000300800 */
[----:B------:R-:W-:Y:S04]  /*7a70*/  STS.U16 [R28+0x15800], R0 ;  /* 0x015800001c007388 */ /* 0x000fe80000000400 */
[----:B-----5:R-:W-:Y:S04]  /*7a80*/  STS.U16 [R28+0x24800], R2 ;  /* 0x024800021c007388 */ /* 0x020fe80000000400 */
[----:B---3--:R-:W-:Y:S04]  /*7a90*/  STS.U16 [R28+0x2f800], R3 ;  /* 0x02f800031c007388 */ /* 0x008fe80000000400 */
[----:B--2---:R0:W-:Y:S04]  /*7aa0*/  STS.U16 [R28+0x13800], R29 ;  /* 0x0138001d1c007388 */ /* 0x0041e80000000400 */
[----:B0-----:R-:W2:Y:S04]  /*7ab0*/  LDL.LU R29, [R1+0x1044] ;  /* 0x00104400011d7983 */ /* 0x001ea80000300800 */
[----:B------:R-:W3:Y:S04]  /*7ac0*/  LDL.LU R2, [R1+0x214] ;  /* 0x0002140001027983 */ /* 0x000ee80000300800 */
[----:B------:R-:W5:Y:S04]  /*7ad0*/  LDL.LU R3, [R1+0x1b0] ;  /* 0x0001b00001037983 */ /* 0x000f680000300800 */
[----:B------:R-:W2:Y:S04]  /*7ae0*/  LDL.LU R0, [R1+0x184] ;  /* 0x0001840001007983 */ /* 0x000ea80000300800 */
[----:B--2---:R0:W-:Y:S04]  /*7af0*/  STL [R1+0x1024], R0 ;  /* 0x0010240001007387 */ /* 0x0041e80000100800 */
[----:B0-----:R-:W2:Y:S04]  /*7b00*/  LDL.LU R0, [R1+0x188] ;  /* 0x0001880001007983 */ /* 0x001ea80000300800 */
        /* <DEDUP_REMOVED lines=12> */
[----:B------:R-:W-:Y:S04]  /*7bd0*/  STS.U16 [R28+0x14800], R29 ;  /* 0x0148001d1c007388 */ /* 0x000fe80000000400 */
        /* <DEDUP_REMOVED lines=8> */
[----:B------:R0:W-:Y:S04]  /*7c60*/  STS.U16 [R28+0x19800], R25 ;  /* 0x019800191c007388 */ /* 0x0001e80000000400 */
[----:B------:R-:W2:Y:S04]  /*7c70*/  LDL.LU R24, [R1+0x168] ;  /* 0x0001680001187983 */ /* 0x000ea80000300800 */
[----:B------:R1:W-:Y:S04]  /*7c80*/  STS.U16 [R28+0x1a800], R22 ;  /* 0x01a800161c007388 */ /* 0x0003e80000000400 */
[----:B0-----:R-:W2:Y:S04]  /*7c90*/  LDL.LU R25, [R1+0x160] ;  /* 0x0001600001197983 */ /* 0x001ea80000300800 */
[----:B------:R0:W-:Y:S04]  /*7ca0*/  STS.U16 [R28+0x1b800], R23 ;  /* 0x01b800171c007388 */ /* 0x0001e80000000400 */
[----:B-1----:R-:W2:Y:S04]  /*7cb0*/  LDL.LU R22, [R1+0x4ac] ;  /* 0x0004ac0001167983 */ /* 0x002ea80000300800 */
        /* <DEDUP_REMOVED lines=12> */
[----:B------:R-:W-:Y:S04]  /*7d80*/  STS.U16 [R28+0x22800], R14 ;  /* 0x0228000e1c007388 */ /* 0x000fe80000000400 */
[----:B------:R1:W-:Y:S04]  /*7d90*/  STS.U16 [R28+0x23800], R15 ;  /* 0x0238000f1c007388 */ /* 0x0003e80000000400 */
[----:B0-----:R-:W2:Y:S04]  /*7da0*/  LDL.LU R17, [R1+0x43c] ;  /* 0x00043c0001117983 */ /* 0x001ea80000300800 */
[----:B------:R-:W-:Y:S04]  /*7db0*/  STS.U16 [R28+0x25800], R12 ;  /* 0x0258000c1c007388 */ /* 0x000fe80000000400 */
[----:B------:R0:W-:Y:S04]  /*7dc0*/  STS.U16 [R28+0x26800], R13 ;  /* 0x0268000d1c007388 */ /* 0x0001e80000000400 */
[----:B-1----:R-:W2:Y:S04]  /*7dd0*/  LDL.LU.64 R14, [R1+0x128] ;  /* 0x00012800010e7983 */ /* 0x002ea80000300a00 */
[----:B----4-:R-:W-:Y:S04]  /*7de0*/  STS.U16 [R28+0x27800], R10 ;  /* 0x0278000a1c007388 */ /* 0x010fe80000000400 */
[----:B------:R1:W-:Y:S04]  /*7df0*/  STS.U16 [R28+0x28800], R11 ;  /* 0x0288000b1c007388 */ /* 0x0003e80000000400 */
[----:B0-----:R-:W4:Y:S04]  /*7e00*/  LDL.LU.64 R12, [R1+0x120] ;  /* 0x00012000010c7983 */ /* 0x001f280000300a00 */
[----:B------:R-:W-:Y:S04]  /*7e10*/  STS.U16 [R28+0x29800], R8 ;  /* 0x029800081c007388 */ /* 0x000fe80000000400 */
[----:B------:R0:W-:Y:S04]  /*7e20*/  STS.U16 [R28+0x2a800], R9 ;  /* 0x02a800091c007388 */ /* 0x0001e80000000400 */
[----:B-1----:R-:W4:Y:S04]  /*7e30*/  LDL.LU.64 R10, [R1+0x118] ;  /* 0x00011800010a7983 */ /* 0x002f280000300a00 */
[----:B------:R-:W-:Y:S04]  /*7e40*/  STS.U16 [R28+0x2b800], R6 ;  /* 0x02b800061c007388 */ /* 0x000fe80000000400 */
[----:B------:R1:W-:Y:S04]  /*7e50*/  STS.U16 [R28+0x2c800], R7 ;  /* 0x02c800071c007388 */ /* 0x0003e80000000400 */
[----:B0-----:R-:W4:Y:S04]  /*7e60*/  LDL.LU.64 R8, [R1+0x110] ;  /* 0x0001100001087983 */ /* 0x001f280000300a00 */
[----:B------:R-:W-:Y:S04]  /*7e70*/  STS.U16 [R28+0x2d800], R4 ;  /* 0x02d800041c007388 */ /* 0x000fe80000000400 */
[----:B------:R0:W-:Y:S04]  /*7e80*/  STS.U16 [R28+0x2e800], R5 ;  /* 0x02e800051c007388 */ /* 0x0001e80000000400 */
[----:B-1----:R-:W4:Y:S04]  /*7e90*/  LDL.LU.64 R6, [R1+0x108] ;  /* 0x0001080001067983 */ /* 0x002f280000300a00 */
[----:B---3--:R-:W-:Y:S04]  /*7ea0*/  STS.U16 [R28+0x30800], R2 ;  /* 0x030800021c007388 */ /* 0x008fe80000000400 */
[----:B-----5:R1:W-:Y:S04]  /*7eb0*/  STS.U16 [R28+0x31800], R3 ;  /* 0x031800031c007388 */ /* 0x0203e80000000400 */
[----:B0-----:R-:W3:Y:S04]  /*7ec0*/  LDL.LU.64 R4, [R1+0x100] ;  /* 0x0001000001047983 */ /* 0x001ee80000300a00 */
[----:B-1----:R-:W5:Y:S04]  /*7ed0*/  LDL.LU.64 R2, [R1+0xf8] ;  /* 0x0000f80001027983 */ /* 0x002f680000300a00 */
[----:B--2---:R0:W-:Y:S04]  /*7ee0*/  STS.U16 [R28+0x32800], R0 ;  /* 0x032800001c007388 */ /* 0x0041e80000000400 */
[----:B0-----:R-:W2:Y:S04]  /*7ef0*/  LDL.LU R0, [R1+0x1040] ;  /* 0x0010400001007983 */ /* 0x001ea80000300800 */
        /* <DEDUP_REMOVED lines=16> */
[----:B------:R-:W-:Y:S04]  /*8000*/  STS.U16 [R28+0x3c800], R26 ;  /* 0x03c8001a1c007388 */ /* 0x000fe80000000400 */
[----:B------:R0:W-:Y:S01]  /*8010*/  STS.U16 [R28+0x3d800], R27 ;  /* 0x03d8001b1c007388 */ /* 0x0001e20000000400 */
[----:B--2---:R-:W-:-:S05]  /*8020*/  LOP3.LUT R0, R0, 0x60, RZ, 0x3c, !PT ;  /* 0x0000006000007812 */ /* 0x004fca00078e3cff */
[----:B------:R-:W-:Y:S04]  /*8030*/  STL [R1+0xf90], R0 ;  /* 0x000f900001007387 */ /* 0x000fe80000100800 */
[----:B0-----:R-:W2:Y:S04]  /*8040*/  LDL.LU.64 R26, [R1+0x68] ;  /* 0x00006800011a7983 */ /* 0x001ea80000300a00 */
[----:B--2---:R0:W-:Y:S04]  /*8050*/  STL.64 [R1+0xf98], R26 ;  /* 0x000f981a01007387 */ /* 0x0041e80000100a00 */
        /* <DEDUP_REMOVED lines=30> */
[----:B------:R-:W2:Y:S04]  /*8240*/  LDG.E.U16 R14, [R14.64] ;  /* 0x000000060e0e7981 */ /* 0x000ea8000c1e1500 */
[----:B----4-:R-:W4:Y:S04]  /*8250*/  LDG.E.U16 R12, [R12.64] ;  /* 0x000000060c0c7981 */ /* 0x010f28000c1e1500 */
[----:B------:R-:W4:Y:S04]  /*8260*/  LDG.E.U16 R10, [R10.64] ;  /* 0x000000060a0a7981 */ /* 0x000f28000c1e1500 */
[----:B------:R-:W4:Y:S04]  /*8270*/  LDG.E.U16 R8, [R8.64] ;  /* 0x0000000608087981 */ /* 0x000f28000c1e1500 */
[----:B------:R-:W4:Y:S04]  /*8280*/  LDG.E.U16 R6, [R6.64] ;  /* 0x0000000606067981 */ /* 0x000f28000c1e1500 */
[----:B---3--:R-:W3:Y:S04]  /*8290*/  LDG.E.U16 R4, [R4.64] ;  /* 0x0000000604047981 */ /* 0x008ee8000c1e1500 */
[----:B-----5:R-:W5:Y:S04]  /*82a0*/  LDG.E.U16 R0, [R2.64] ;  /* 0x0000000602007981 */ /* 0x020f68000c1e1500 */
[----:B--2---:R0:W-:Y:S04]  /*82b0*/  STL.64 [R1+0xfe8], R26 ;  /* 0x000fe81a01007387 */ /* 0x0041e80000100a00 */
[----:B0-----:R-:W2:Y:S04]  /*82c0*/  LDL.LU.64 R26, [R1+0xc0] ;  /* 0x0000c000011a7983 */ /* 0x001ea80000300a00 */
[----:B--2---:R0:W-:Y:S04]  /*82d0*/  STL.64 [R1+0xff0], R26 ;  /* 0x000ff01a01007387 */ /* 0x0041e80000100a00 */
[----:B------:R-:W-:Y:S04]  /*82e0*/  STL [R1+0x128], R14 ;  /* 0x0001280e01007387 */ /* 0x000fe80000100800 */
[----:B0-----:R-:W2:Y:S04]  /*82f0*/  LDL.LU.64 R26, [R1+0xc8] ;  /* 0x0000c800011a7983 */ /* 0x001ea80000300a00 */
[----:B----4-:R-:W-:Y:S04]  /*8300*/  STL [R1+0x120], R12 ;  /* 0x0001200c01007387 */ /* 0x010fe80000100800 */
[----:B--2---:R0:W-:Y:S04]  /*8310*/  STL.64 [R1+0xff8], R26 ;  /* 0x000ff81a01007387 */ /* 0x0041e80000100a00 */
[----:B------:R-:W-:Y:S04]  /*8320*/  STL [R1+0x118], R10 ;  /* 0x0001180a01007387 */ /* 0x000fe80000100800 */
[----:B0-----:R-:W2:Y:S04]  /*8330*/  LDL.LU.64 R26, [R1+0xd0] ;  /* 0x0000d000011a7983 */ /* 0x001ea80000300a00 */
[----:B------:R-:W-:Y:S04]  /*8340*/  STL [R1+0x110], R8 ;  /* 0x0001100801007387 */ /* 0x000fe80000100800 */
[----:B--2---:R0:W-:Y:S04]  /*8350*/  STL.64 [R1+0x1000], R26 ;  /* 0x0010001a01007387 */ /* 0x0041e80000100a00 */
[----:B------:R-:W-:Y:S04]  /*8360*/  STL [R1+0x108], R6 ;  /* 0x0001080601007387 */ /* 0x000fe80000100800 */
[----:B0-----:R-:W2:Y:S04]  /*8370*/  LDL.LU.64 R26, [R1+0xd8] ;  /* 0x0000d800011a7983 */ /* 0x001ea80000300a00 */
[----:B---3--:R-:W-:Y:S04]  /*8380*/  STL [R1+0x100], R4 ;  /* 0x0001000401007387 */ /* 0x008fe80000100800 */
[----:B--2---:R0:W-:Y:S04]  /*8390*/  STL.64 [R1+0x1008], R26 ;  /* 0x0010081a01007387 */ /* 0x0041e80000100a00 */
[----:B-----5:R-:W-:Y:S04]  /*83a0*/  STL [R1+0xf8], R0 ;  /* 0x0000f80001007387 */ /* 0x020fe80000100800 */
[----:B0-----:R-:W2:Y:S04]  /*83b0*/  LDL.LU.64 R26, [R1+0xe0] ;  /* 0x0000e000011a7983 */ /* 0x001ea80000300a00 */
[----:B--2---:R0:W-:Y:S04]  /*83c0*/  STL.64 [R1+0x1010], R26 ;  /* 0x0010101a01007387 */ /* 0x0041e80000100a00 */
[----:B0-----:R-:W2:Y:S04]  /*83d0*/  LDL.LU.64 R26, [R1+0xe8] ;  /* 0x0000e800011a7983 */ /* 0x001ea80000300a00 */
[----:B--2---:R0:W-:Y:S04]  /*83e0*/  STL.64 [R1+0x1018], R26 ;  /* 0x0010181a01007387 */ /* 0x0041e80000100a00 */
[----:B0-----:R-:W2:Y:S04]  /*83f0*/  LDL.LU.64 R26, [R1+0xf0] ;  /* 0x0000f000011a7983 */ /* 0x001ea80000300a00 */
[----:B------:R-:W3:Y:S04]  /*8400*/  LDL.LU.64 R24, [R1+0x60] ;  /* 0x0000600001187983 */ /* 0x000ee80000300a00 */
[----:B------:R-:W4:Y:S04]  /*8410*/  LDL.LU.64 R22, [R1+0x58] ;  /* 0x0000580001167983 */ /* 0x000f280000300a00 */
[----:B------:R-:W5:Y:S04]  /*8420*/  LDL.LU.64 R20, [R1+0x50] ;  /* 0x0000500001147983 */ /* 0x000f680000300a00 */
        /* <DEDUP_REMOVED lines=9> */
[----:B------:R-:W5:Y:S04]  /*84c0*/  LDL.LU.64 R28, [R1] ;  /* 0x00000000011c7983 */ /* 0x000f680000300a00 */
[----:B--2---:R0:W2:Y:S04]  /*84d0*/  LDG.E.U16 R0, [R26.64] ;  /* 0x000000061a007981 */ /* 0x0040a8000c1e1500 */
[----:B---3--:R1:W3:Y:S04]  /*84e0*/  LDG.E.U16 R25, [R24.64] ;  /* 0x0000000618197981 */ /* 0x0082e8000c1e1500 */
[----:B----4-:R4:W3:Y:S04]  /*84f0*/  LDG.E.U16 R23, [R22.64] ;  /* 0x0000000616177981 */ /* 0x0108e8000c1e1500 */
[----:B0-----:R-:W3:Y:S04]  /*8500*/  LDL.LU.64 R26, [R1+0x1018] ;  /* 0x00101800011a7983 */ /* 0x001ee80000300a00 */
[----:B-----5:R0:W5:Y:S04]  /*8510*/  LDG.E.U16 R21, [R20.64] ;  /* 0x0000000614157981 */ /* 0x020168000c1e1500 */
[----:B------:R0:W4:Y:S04]  /*8520*/  LDG.E.U16 R19, [R18.64] ;  /* 0x0000000612137981 */ /* 0x000128000c1e1500 */
        /* <DEDUP_REMOVED lines=8> */
[----:B------:R-:W4:Y:S04]  /*85b0*/  LDG.E.U16 R28, [R28.64] ;  /* 0x000000061c1c7981 */ /* 0x000f28000c1e1500 */
[----:B--2---:R3:W-:Y:S04]  /*85c0*/  STL [R1+0xf0], R0 ;  /* 0x0000f00001007387 */ /* 0x0047e80000100800 */
[----:B---3--:R2:W3:Y:S04]  /*85d0*/  LDG.E.U16 R0, [R26.64] ;  /* 0x000000061a007981 */ /* 0x0084e8000c1e1500 */
[----:B--2---:R-:W2:Y:S04]  /*85e0*/  LDL.LU.64 R26, [R1+0x1010] ;  /* 0x00101000011a7983 */ /* 0x004ea80000300a00 */
[----:B---3--:R2:W-:Y:S04]  /*85f0*/  STL [R1+0xe8], R0 ;  /* 0x0000e80001007387 */ /* 0x0085e80000100800 */
[----:B--2---:R2:W3:Y:S04]  /*8600*/  LDG.E.U16 R0, [R26.64] ;  /* 0x000000061a007981 */ /* 0x0044e8000c1e1500 */
        /* <DEDUP_REMOVED lines=43> */
[----:B--2---:R2:W4:Y:S04]  /*88c0*/  LDG.E.U16 R27, [R26.64] ;  /* 0x000000061a1b7981 */ /* 0x004528000c1e1500 */
[----:B---3--:R3:W-:Y:S04]  /*88d0*/  STL [R1+0x70], R0 ;  /* 0x0000700001007387 */ /* 0x0087e80000100800 */
[----:B---3--:R-:W3:Y:S04]  /*88e0*/  LDL.LU R0, [R1+0xf90] ;  /* 0x000f900001007983 */ /* 0x008ee80000300800 */
[----:B--2---:R-:W2:Y:S04]  /*88f0*/  LDL.LU R26, [R1+0xf8c] ;  /* 0x000f8c00011a7983 */ /* 0x004ea80000300800 */
[----:B----4-:R4:W-:Y:S04]  /*8900*/  STL [R1+0x68], R27 ;  /* 0x0000681b01007387 */ /* 0x0109e80000100800 */
[----:B----4-:R-:W2:Y:S04]  /*8910*/  LDL.LU R27, [R1+0xf88] ;  /* 0x000f8800011b7983 */ /* 0x010ea80000300800 */
[----:B-1----:R-:W4:Y:S04]  /*8920*/  LDL.LU R24, [R1+0xf84] ;  /* 0x000f840001187983 */ /* 0x002f280000300800 */
[----:B------:R1:W-:Y:S04]  /*8930*/  STL [R1+0x60], R25 ;  /* 0x0000601901007387 */ /* 0x0003e80000100800 */
[----:B-1----:R-:W4:Y:S04]  /*8940*/  LDL.LU R25, [R1+0xf80] ;  /* 0x000f800001197983 */ /* 0x002f280000300800 */
[----:B------:R-:W3:Y:S04]  /*8950*/  LDL.LU R22, [R1+0xf7c] ;  /* 0x000f7c0001167983 */ /* 0x000ee80000300800 */
[----:B------:R1:W-:Y:S04]  /*8960*/  STL [R1+0x58], R23 ;  /* 0x0000581701007387 */ /* 0x0003e80000100800 */
[----:B-1----:R-:W3:Y:S04]  /*8970*/  LDL.LU R23, [R1+0xf78] ;  /* 0x000f780001177983 */ /* 0x002ee80000300800 */
[----:B0-----:R-:W3:Y:S04]  /*8980*/  LDL.LU R20, [R1+0xf74] ;  /* 0x000f740001147983 */ /* 0x001ee80000300800 */
[----:B-----5:R0:W-:Y:S04]  /*8990*/  STL [R1+0x50], R21 ;  /* 0x0000501501007387 */ /* 0x0201e80000100800 */
[----:B0-----:R-:W5:Y:S04]  /*89a0*/  LDL.LU R21, [R1+0xf70] ;  /* 0x000f700001157983 */ /* 0x001f680000300800 */
[----:B------:R-:W5:Y:S04]  /*89b0*/  LDL.LU R18, [R1+0xf6c] ;  /* 0x000f6c0001127983 */ /* 0x000f680000300800 */
[----:B------:R0:W-:Y:S04]  /*89c0*/  STL [R1+0x48], R19 ;  /* 0x0000481301007387 */ /* 0x0001e80000100800 */
        /* <DEDUP_REMOVED lines=25> */
[----:B------:R0:W-:Y:S04]  /*8b60*/  STL [R1+0xed0], R28 ;  /* 0x000ed01c01007387 */ /* 0x0001e80000100800 */
[----:B0-----:R-:W5:Y:S04]  /*8b70*/  LDL.LU.64 R28, [R1+0x130] ;  /* 0x00013000011c7983 */ /* 0x001f680000300a00 */
[----:B--2---:R-:W2:Y:S04]  /*8b80*/  LDG.E.U16 R26, [R26.64] ;  /* 0x000000061a1a7981 */ /* 0x004ea8000c1e1500 */
[----:B----4-:R-:W4:Y:S04]  /*8b90*/  LDG.E.U16 R24, [R24.64] ;  /* 0x0000000618187981 */ /* 0x010f28000c1e1500 */
[----:B---3--:R-:W3:Y:S04]  /*8ba0*/  LDG.E.U16 R22, [R22.64] ;  /* 0x0000000616167981 */ /* 0x008ee8000c1e1500 */
[----:B-----5:R-:W5:Y:S04]  /*8bb0*/  LDG.E.U16 R20, [R20.64] ;  /* 0x0000000614147981 */ /* 0x020f68000c1e1500 */
[----:B------:R-:W2:Y:S04]  /*8bc0*/  LDG.E.U16 R18, [R18.64] ;  /* 0x0000000612127981 */ /* 0x000ea8000c1e1500 */
[----:B------:R-:W2:Y:S04]  /*8bd0*/  LDG.E.U16 R16, [R16.64] ;  /* 0x0000000610107981 */ /* 0x000ea8000c1e1500 */
[----:B------:R-:W2:Y:S04]  /*8be0*/  LDG.E.U16 R14, [R14.64] ;  /* 0x000000060e0e7981 */ /* 0x000ea8000c1e1500 */
[----:B------:R-:W2:Y:S04]  /*8bf0*/  LDG.E.U16 R12, [R12.64] ;  /* 0x000000060c0c7981 */ /* 0x000ea8000c1e1500 */
[----:B------:R-:W2:Y:S04]  /*8c00*/  LDG.E.U16 R10, [R10.64] ;  /* 0x000000060a0a7981 */ /* 0x000ea8000c1e1500 */
[----:B------:R0:W2:Y:S04]  /*8c10*/  LDG.E.U16 R8, [R8.64] ;  /* 0x0000000608087981 */ /* 0x0000a8000c1e1500 */
[----:B------:R-:W2:Y:S04]  /*8c20*/  LDG.E.U16 R6, [R6.64] ;  /* 0x0000000606067981 */ /* 0x000ea8000c1e1500 */
[----:B------:R1:W2:Y:S04]  /*8c30*/  LDG.E.U16 R4, [R4.64] ;  /* 0x0000000604047981 */ /* 0x0002a8000c1e1500 */
[----:B------:R-:W2:Y:S04]  /*8c40*/  LDG.E.U16 R2, [R2.64] ;  /* 0x0000000602027981 */ /* 0x000ea8000c1e1500 */
[----:B------:R-:W2:Y:S04]  /*8c50*/  LDG.E.U16 R29, [R28.64] ;  /* 0x000000061c1d7981 */ /* 0x000ea8000c1e1500 */
[----:B--2---:R2:W-:Y:S04]  /*8c60*/  STL [R1+0xed4], R29 ;  /* 0x000ed41d01007387 */ /* 0x0045e80000100800 */
[----:B--2---:R-:W1:Y:S04]  /*8c70*/  LDL.LU.64 R28, [R1+0x140] ;  /* 0x00014000011c7983 */ /* 0x004e680000300a00 */
[----:B------:R2:W-:Y:S04]  /*8c80*/  STL [R1+0xed8], R2 ;  /* 0x000ed80201007387 */ /* 0x0005e80000100800 */
[----:B--2---:R-:W2:Y:S04]  /*8c90*/  LDL.LU.64 R2, [R1+0x138] ;  /* 0x0001380001027983 */ /* 0x004ea80000300a00 */
[----:B-1----:R1:W3:Y:S04]  /*8ca0*/  LDG.E.U16 R5, [R28.64] ;  /* 0x000000061c057981 */ /* 0x0022e8000c1e1500 */
[----:B--2---:R-:W2:Y:S04]  /*8cb0*/  LDG.E.U16 R3, [R2.64] ;  /* 0x0000000602037981 */ /* 0x004ea8000c1e1500 */
[----:B--2---:R-:W-:Y:S04]  /*8cc0*/  STL [R1+0xedc], R3 ;  /* 0x000edc0301007387 */ /* 0x004fe80000100800 */
[----:B------:R2:W-:Y:S04]  /*8cd0*/  STL [R1+0xee0], R4 ;  /* 0x000ee00401007387 */ /* 0x0005e80000100800 */
[----:B--2---:R-:W2:Y:S04]  /*8ce0*/  LDL.LU R4, [R1+0x120] ;  /* 0x0001200001047983 */ /* 0x004ea80000300800 */
[----:B------:R-:W2:Y:S04]  /*8cf0*/  LDL.LU R3, [R1+0x118] ;  /* 0x0001180001037983 */ /* 0x000ea80000300800 */
[----:B------:R-:W2:Y:S04]  /*8d00*/  LDL.LU R2, [R1+0x110] ;  /* 0x0001100001027983 */ /* 0x000ea80000300800 */
[----:B-1----:R-:W2:Y:S04]  /*8d10*/  LDL.LU R29, [R1+0x108] ;  /* 0x00010800011d7983 */ /* 0x002ea80000300800 */
[----:B------:R-:W2:Y:S04]  /*8d20*/  LDL.LU R28, [R1+0x100] ;  /* 0x00010000011c7983 */ /* 0x000ea80000300800 */
[----:B---3--:R1:W-:Y:S04]  /*8d30*/  STL [R1+0xee4], R5 ;  /* 0x000ee40501007387 */ /* 0x0083e80000100800 */
[----:B-1----:R-:W3:Y:S04]  /*8d40*/  LDL.LU R5, [R1+0x128] ;  /* 0x0001280001057983 */ /* 0x002ee80000300800 */
[----:B------:R1:W-:Y:S04]  /*8d50*/  STL [R1+0xee8], R6 ;  /* 0x000ee80601007387 */ /* 0x0003e80000100800 */
[----:B-1----:R-:W2:Y:S04]  /*8d60*/  LDL.LU.64 R6, [R1+0x148] ;  /* 0x0001480001067983 */ /* 0x002ea80000300a00 */
[----:B--2---:R-:W2:Y:S04]  /*8d70*/  LDG.E.U16 R7, [R6.64] ;  /* 0x0000000606077981 */ /* 0x004ea8000c1e1500 */
[----:B--2---:R1:W-:Y:S04]  /*8d80*/  STL [R1+0xeec], R7 ;  /* 0x000eec0701007387 */ /* 0x0043e80000100800 */
[----:B-1----:R-:W0:Y:S04]  /*8d90*/  LDL.LU.64 R6, [R1+0x150] ;  /* 0x0001500001067983 */ /* 0x002e280000300a00 */
[----:B0-----:R-:W2:Y:S04]  /*8da0*/  LDG.E.U16 R9, [R6.64] ;  /* 0x0000000606097981 */ /* 0x001ea8000c1e1500 */
[----:B------:R-:W-:Y:S04]  /*8db0*/  STL [R1+0xef0], R8 ;  /* 0x000ef00801007387 */ /* 0x000fe80000100800 */
[----:B--2---:R-:W-:Y:S04]  /*8dc0*/  STL [R1+0xef4], R9 ;  /* 0x000ef40901007387 */ /* 0x004fe80000100800 */
[----:B------:R-:W-:Y:S04]  /*8dd0*/  STL [R1+0xef8], R10 ;  /* 0x000ef80a01007387 */ /* 0x000fe80000100800 */
[----:B------:R-:W-:Y:S04]  /*8de0*/  STL [R1+0xefc], R12 ;  /* 0x000efc0c01007387 */ /* 0x000fe80000100800 */
[----:B------:R-:W-:Y:S04]  /*8df0*/  STL [R1+0xf00], R14 ;  /* 0x000f000e01007387 */ /* 0x000fe80000100800 */
[----:B------:R-:W-:Y:S04]  /*8e00*/  STL [R1+0xf04], R16 ;  /* 0x000f041001007387 */ /* 0x000fe80000100800 */
[----:B------:R-:W-:Y:S04]  /*8e10*/  STL [R1+0xf08], R18 ;  /* 0x000f081201007387 */ /* 0x000fe80000100800 */
[----:B-----5:R-:W-:Y:S04]  /*8e20*/  STL [R1+0xf0c], R20 ;  /* 0x000f0c1401007387 */ /* 0x020fe80000100800 */
[----:B------:R-:W-:Y:S04]  /*8e30*/  STL [R1+0xf10], R22 ;  /* 0x000f101601007387 */ /* 0x000fe80000100800 */
[----:B----4-:R-:W-:Y:S04]  /*8e40*/  STL [R1+0xf14], R24 ;  /* 0x000f141801007387 */ /* 0x010fe80000100800 */
[----:B------:R0:W-:Y:S04]  /*8e50*/  STL [R1+0xf18], R26 ;  /* 0x000f181a01007387 */ /* 0x0001e80000100800 */
[----:B0-----:R-:W2:Y:S04]  /*8e60*/  LDL.LU R26, [R1+0xe0] ;  /* 0x0000e000011a7983 */ /* 0x001ea80000300800 */
[----:B--2---:R0:W-:Y:S04]  /*8e70*/  STL [R1+0xf1c], R26 ;  /* 0x000f1c1a01007387 */ /* 0x0041e80000100800 */
[----:B0-----:R-:W2:Y:S04]  /*8e80*/  LDL.LU R26, [R1+0xe8] ;  /* 0x0000e800011a7983 */ /* 0x001ea80000300800 */
[----:B--2---:R0:W-:Y:S04]  /*8e90*/  STL [R1+0xf20], R26 ;  /* 0x000f201a01007387 */ /* 0x0041e80000100800 */
[----:B0-----:R-:W2:Y:S04]  /*8ea0*/  LDL.LU R26, [R1+0xf0] ;  /* 0x0000f000011a7983 */ /* 0x001ea80000300800 */
[----:B---3--:R-:W-:Y:S04]  /*8eb0*/  STS.U16 [R0+0x8c00], R5 ;  /* 0x008c000500007388 */ /* 0x008fe80000000400 */
[----:B------:R-:W-:Y:S04]  /*8ec0*/  STS.U16 [R0+0x9c00], R4 ;  /* 0x009c000400007388 */ /* 0x000fe80000000400 */
[----:B------:R-:W-:Y:S04]  /*8ed0*/  STS.U16 [R0+0xac00], R3 ;  /* 0x00ac000300007388 */ /* 0x000fe80000000400 */
[----:B--2---:R0:W-:Y:S04]  /*8ee0*/  STL [R1+0xf24], R26 ;  /* 0x000f241a01007387 */ /* 0x0041e80000100800 */
[----:B0-----:R-:W2:Y:S04]  /*8ef0*/  LDL.LU R26, [R1+0xf8] ;  /* 0x0000f800011a7983 */ /* 0x001ea80000300800 */
[----:B------:R-:W3:Y:S04]  /*8f00*/  LDL.LU R24, [R1+0xd8] ;  /* 0x0000d80001187983 */ /* 0x000ee80000300800 */
[----:B------:R-:W4:Y:S04]  /*8f10*/  LDL.LU R22, [R1+0xd0] ;  /* 0x0000d00001167983 */ /* 0x000f280000300800 */
[----:B------:R-:W5:Y:S04]  /*8f20*/  LDL.LU R20, [R1+0xc8] ;  /* 0x0000c80001147983 */ /* 0x000f680000300800 */
        /* <DEDUP_REMOVED lines=11> */
[----:B------:R0:W-:Y:S04]  /*8fe0*/  STS.U16 [R0+0xbc00], R2 ;  /* 0x00bc000200007388 */ /* 0x0001e80000000400 */
[----:B------:R-:W3:Y:S04]  /*8ff0*/  LDL.LU R3, [R1+0x68] ;  /* 0x0000680001037983 */ /* 0x000ee80000300800 */
[----:B------:R1:W-:Y:S04]  /*9000*/  STS.U16 [R0+0xcc00], R29 ;  /* 0x00cc001d00007388 */ /* 0x0003e80000000400 */
[----:B0-----:R-:W3:Y:S04]  /*9010*/  LDL.LU R2, [R1+0x60] ;  /* 0x0000600001027983 */ /* 0x001ee80000300800 */
[----:B------:R0:W-:Y:S04]  /*9020*/  STS.U16 [R0+0xdc00], R28 ;  /* 0x00dc001c00007388 */ /* 0x0001e80000000400 */
[----:B-1----:R-:W3:Y:S04]  /*9030*/  LDL.LU R29, [R1+0x58] ;  /* 0x00005800011d7983 */ /* 0x002ee80000300800 */
        /* <DEDUP_REMOVED lines=10> */
[----:B--2---:R0:W-:Y:S04]  /*90e0*/  STS.U16 [R0+0xec00], R26 ;  /* 0x00ec001a00007388 */ /* 0x0041e80000000400 */
[----:B0-----:R-:W2:Y:S04]  /*90f0*/  LDL.LU R26, [R1+0xf24] ;  /* 0x000f2400011a7983 */ /* 0x001ea80000300800 */
[----:B--2---:R0:W-:Y:S04]  /*9100*/  STS.U16 [R0+0xfc00], R26 ;  /* 0x00fc001a00007388 */ /* 0x0041e80000000400 */
[----:B0-----:R-:W2:Y:S04]  /*9110*/  LDL.LU R26, [R1+0xf20] ;  /* 0x000f2000011a7983 */ /* 0x001ea80000300800 */
[----:B--2---:R0:W-:Y:S04]  /*9120*/  STS.U16 [R0+0x10c00], R26 ;  /* 0x010c001a00007388 */ /* 0x0041e80000000400 */
[----:B0-----:R-:W2:Y:S04]  /*9130*/  LDL.LU R26, [R1+0xf1c] ;  /* 0x000f1c00011a7983 */ /* 0x001ea80000300800 */
[----:B---3--:R-:W-:Y:S04]  /*9140*/  STS.U16 [R0+0x12c00], R24 ;  /* 0x012c001800007388 */ /* 0x008fe80000000400 */
[----:B----4-:R-:W-:Y:S04]  /*9150*/  STS.U16 [R0+0x13c00], R22 ;  /* 0x013c001600007388 */ /* 0x010fe80000000400 */
[----:B-----5:R-:W-:Y:S04]  /*9160*/  STS.U16 [R0+0x14c00], R20 ;  /* 0x014c001400007388 */ /* 0x020fe80000000400 */
        /* <DEDUP_REMOVED lines=17> */
[----:B------:R-:W3:Y:S04]  /*9280*/  LDL.LU R24, [R1+0xf14] ;  /* 0x000f140001187983 */ /* 0x000ee80000300800 */
        /* <DEDUP_REMOVED lines=26> */
[----:B--2---:R-:W-:Y:S04]  /*9430*/  STS.U16 [R0+0x3fc00], R26 ;  /* 0x03fc001a00007388 */ /* 0x004fe80000000400 */
        /* <DEDUP_REMOVED lines=15> */
[----:B------:R1:W-:Y:S04]  /*9530*/  STS.U16 [R0+0x2fc00], R2 ;  /* 0x02fc000200007388 */ /* 0x0003e80000000400 */
[----:B------:R-:W-:Y:S04]  /*9540*/  STS.U16 [R0+0x2ec00], R29 ;  /* 0x02ec001d00007388 */ /* 0x000fe80000000400 */
[----:B------:R2:W-:Y:S01]  /*9550*/  STS.U16 [R0+0x2dc00], R28 ;  /* 0x02dc001c00007388 */ /* 0x0005e20000000400 */
[----:B0-----:R-:W-:-:S02]  /*9560*/  IMAD.MOV.U32 R3, RZ, RZ, -0x800000 ;  /* 0xff800000ff037424 */ /* 0x001fc400078e00ff */
[----:B-1----:R-:W-:Y:S01]  /*9570*/  IMAD.MOV.U32 R2, RZ, RZ, -0x800000 ;  /* 0xff800000ff027424 */ /* 0x002fe200078e00ff */
[----:B--2---:R-:W-:-:S05]  /*9580*/  MOV R0, 0x3f800000 ;  /* 0x3f80000000007802 */ /* 0x004fca0000000f00 */
[----:B------:R0:W-:Y:S04]  /*9590*/  STL [R1+0xa88], R0 ;  /* 0x000a880001007387 */ /* 0x0001e80000100800 */
[----:B------:R-:W-:Y:S01]  /*95a0*/  STL [R1+0x860], R3 ;  /* 0x0008600301007387 */ /* 0x000fe20000100800 */
[----:B0-----:R-:W-:-:S03]  /*95b0*/  MOV R0, 0xff800000 ;  /* 0xff80000000007802 */ /* 0x001fc60000000f00 */
[----:B------:R-:W-:Y:S04]  /*95c0*/  STL [R1+0x85c], R2 ;  /* 0x00085c0201007387 */ /* 0x000fe80000100800 */
        /* <DEDUP_REMOVED lines=27> */
[----:B------:R0:W-:Y:S04]  /*9780*/  STL [R1+0x6e0], R0 ;  /* 0x0006e00001007387 */ /* 0x0001e80000100800 */
[----:B------:R1:W-:Y:S04]  /*9790*/  STL [R1+0x6dc], R3 ;  /* 0x0006dc0301007387 */ /* 0x0003e80000100800 */
[----:B------:R2:W-:Y:S01]  /*97a0*/  STL [R1+0x6d8], R2 ;  /* 0x0006d80201007387 */ /* 0x0005e20000100800 */
[----:B0-----:R-:W-:-:S02]  /*97b0*/  IMAD.MOV.U32 R0, RZ, RZ, 0x3f800000 ;  /* 0x3f800000ff007424 */ /* 0x001fc400078e00ff */
[----:B-1----:R-:W-:-:S03]  /*97c0*/  IMAD.MOV.U32 R3, RZ, RZ, 0x3f800000 ;  /* 0x3f800000ff037424 */ /* 0x002fc600078e00ff */
[----:B------:R-:W-:Y:S01]  /*97d0*/  STL [R1+0xa84], R0 ;  /* 0x000a840001007387 */ /* 0x000fe20000100800 */
[----:B--2---:R-:W-:-:S03]  /*97e0*/  MOV R2, 0x3f800000 ;  /* 0x3f80000000027802 */ /* 0x004fc60000000f00 */
        /* <DEDUP_REMOVED lines=29> */
[----:B------:R-:W-:Y:S04]  /*99c0*/  STL [R1+0x700], RZ ;  /* 0x000700ff01007387 */ /* 0x000fe80000100800 */
[----:B------:R0:W-:Y:S04]  /*99d0*/  STL [R1+0x89c], R0 ;  /* 0x00089c0001007387 */ /* 0x0001e80000100800 */
[----:B------:R1:W-:Y:S04]  /*99e0*/  STL [R1+0x704], RZ ;  /* 0x000704ff01007387 */ /* 0x0003e80000100800 */
        /* <DEDUP_REMOVED lines=226> */
[----:B------:R-:W0:Y:S04]  /*a810*/  S2R R11, SR_CTAID.X ;  /* 0x00000000000b7919 */ /* 0x000e280000002500 */
        /* <DEDUP_REMOVED lines=19> */
[----:B------:R-:W2:Y:S04]  /*a950*/  S2R R27, SR_TID.X ;  /* 0x00000000001b7919 */ /* 0x000ea80000002100 */
[----:B------:R1:W-:Y:S01]  /*a960*/  STL [R1+0x79c], RZ ;  /* 0x00079cff01007387 */ /* 0x0003e20000100800 */
[----:B0-----:R-:W-:-:S03]  /*a970*/  IMAD.SHL.U32 R0, R11, 0x100, RZ ;  /* 0x000001000b007824 */ /* 0x001fc600078e00ff */
[----:B------:R1:W-:Y:S04]  /*a980*/  STL [R1+0x7b0], RZ ;  /* 0x0007b0ff01007387 */ /* 0x0003e80000100800 */
[----:B------:R1:W-:Y:S04]  /*a990*/  STL [R1+0x7b4], RZ ;  /* 0x0007b4ff01007387 */ /* 0x0003e80000100800 */
[----:B------:R1:W-:Y:S04]  /*a9a0*/  STL [R1+0x7b8], RZ ;  /* 0x0007b8ff01007387 */ /* 0x0003e80000100800 */
[----:B------:R1:W-:Y:S04]  /*a9b0*/  STL [R1+0x7bc], RZ ;  /* 0x0007bcff01007387 */ /* 0x0003e80000100800 */
[----:B------:R1:W-:Y:S01]  /*a9c0*/  STL [R1+0x7a0], RZ ;  /* 0x0007a0ff01007387 */ /* 0x0003e20000100800 */
[----:B------:R-:W-:-:S03]  /*a9d0*/  IADD3 R0, R0, 0x100, RZ ;  /* 0x0000010000007810 */ /* 0x000fc60007ffe0ff */
[----:B------:R1:W-:Y:S04]  /*a9e0*/  STL [R1+0x7a4], RZ ;  /* 0x0007a4ff01007387 */ /* 0x0003e80000100800 */
[----:B------:R1:W-:Y:S04]  /*a9f0*/  STL [R1+0x7a8], RZ ;  /* 0x0007a8ff01007387 */ /* 0x0003e80000100800 */
[----:B------:R1:W-:Y:S01]  /*aa00*/  STL [R1+0x7ac], RZ ;  /* 0x0007acff01007387 */ /* 0x0003e20000100800 */
[----:B------:R-:W-:Y:S02]  /*aa10*/  ISETP.GE.AND P1, PT, R0, 0x1, PT ;  /* 0x000000010000780c */ /* 0x000fe40003f26270 */
[----:B--2---:R-:W-:-:S02]  /*aa20*/  LOP3.LUT R11, R27, 0x1ff, RZ, 0xc0, !PT ;  /* 0x000001ff1b0b7812 */ /* 0x004fc400078ec0ff */
[----:B------:R-:W-:Y:S02]  /*aa30*/  LOP3.LUT R22, R27, 0xe0, RZ, 0xc0, !PT ;  /* 0x000000e01b167812 */ /* 0x000fe400078ec0ff */
[----:B------:R-:W-:-:S07]  /*aa40*/  ISETP.GE.U32.AND P0, PT, R11, 0x100, PT ;  /* 0x000001000b00780c */ /* 0x000fce0003f06070 */
[----:B------:R-:W-:Y:S05]  /*aa50*/  @!P1 BRA `(.L_x_0) ;  /* 0x0003ea9000009947 */ /* 0x000fea0003800000 */
[----:B-1----:R-:W-:Y:S01]  /*aa60*/  SHF.R.U32.HI R3, RZ, 0x6, R27 ;  /* 0x00000006ff037819 */ /* 0x002fe2000001161b */
[----:B------:R-:W-:Y:S01]  /*aa70*/  IMAD.MOV.U32 R6, RZ, RZ, c[0x0][0x1b8] ;  /* 0x00006e00ff067624 */ /* 0x000fe200078e00ff */
[----:B------:R-:W0:Y:S01]  /*aa80*/  S2R R15, SR_CTAID.Y ;  /* 0x00000000000f7919 */ /* 0x000e220000002600 */
[----:B------:R-:W-:Y:S01]  /*aa90*/  IMAD R17, R11, c[0x0][0x1a8], RZ ;  /* 0x00006a000b117a24 */ /* 0x000fe200078e02ff */
[----:B------:R-:W-:Y:S01]  /*aaa0*/  SGXT.U32 R3, R3, 0x3 ;  /* 0x000000030303781a */ /* 0x000fe20000000000 */
[C---:B------:R-:W-:Y:S01]  /*aab0*/  IMAD.SHL.U32 R29, R27.reuse, 0x20, RZ ;  /* 0x000000201b1d7824 */ /* 0x040fe200078e00ff */
[----:B------:R-:W-:Y:S01]  /*aac0*/  LOP3.LUT R25, R27, 0x3f, RZ, 0xc0, !PT ;  /* 0x0000003f1b197812 */ /* 0x000fe200078ec0ff */
[----:B------:R-:W-:Y:S01]  /*aad0*/  IMAD.SHL.U32 R14, R17, 0x2, RZ ;  /* 0x00000002110e7824 */ /* 0x000fe200078e00ff */
[----:B------:R-:W-:Y:S01]  /*aae0*/  LOP3.LUT R21, R27, 0x10, RZ, 0xc0, !PT ;  /* 0x000000101b157812 */ /* 0x000fe200078ec0ff */
[----:B------:R-:W-:Y:S01]  /*aaf0*/  IMAD R3, R3, c[0x0][0x1b8], RZ ;  /* 0x00006e0003037a24 */ /* 0x000fe200078e02ff */
[----:B------:R-:W-:Y:S01]  /*ab00*/  LOP3.LUT R29, R29, 0x3c00, RZ, 0xc0, !PT ;  /* 0x00003c001d1d7812 */ /* 0x000fe200078ec0ff */
[----:B------:R-:W-:-:S02]  /*ab10*/  IMAD R25, R25, c[0x0][0x1b4], RZ ;  /* 0x00006d0019197a24 */ /* 0x000fc400078e02ff */
[----:B------:R-:W-:Y:S01]  /*ab20*/  IMAD.HI R17, R17, 0x2, RZ ;  /* 0x0000000211117827 */ /* 0x000fe200078e02ff */
[----:B------:R-:W-:-:S03]  /*ab30*/  LEA R2, R6, R3, 0x3 ;  /* 0x0000000306027211 */ /* 0x000fc600078e18ff */
[----:B------:R-:W-:Y:S02]  /*ab40*/  IMAD.SHL.U32 R19, R25, 0x2, RZ ;  /* 0x0000000219137824 */ /* 0x000fe400078e00ff */
[C---:B------:R-:W-:Y:S02]  /*ab50*/  IMAD R0, R6.reuse, 0x8, R2 ;  /* 0x0000000806007824 */ /* 0x040fe400078e0202 */
[----:B------:R-:W-:Y:S02]  /*ab60*/  IMAD.SHL.U32 R23, R27, 0x2, RZ ;  /* 0x000000021b177824 */ /* 0x000fe400078e00ff */
[----:B------:R-:W-:Y:S02]  /*ab70*/  IMAD R5, R6, 0x8, R0 ;  /* 0x0000000806057824 */ /* 0x000fe400078e0200 */
[----:B------:R-:W-:-:S03]  /*ab80*/  IMAD.HI R25, R25, 0x2, RZ ;  /* 0x0000000219197827 */ /* 0x000fc600078e02ff */
[C---:B------:R-:W-:Y:S01]  /*ab90*/  LEA R4, R6.reuse, R5, 0x3 ;  /* 0x0000000506047211 */ /* 0x040fe200078e18ff */
[C---:B0-----:R-:W-:Y:S02]  /*aba0*/  IMAD R16, R15.reuse, c[0x0][0x1a0], RZ ;  /* 0x000068000f107a24 */ /* 0x041fe400078e02ff */
[----:B------:R-:W-:Y:S02]  /*abb0*/  IMAD R20, R15, c[0x0][0x1b0], RZ ;  /* 0x00006c000f147a24 */ /* 0x000fe400078e02ff */
[----:B------:R-:W-:Y:S02]  /*abc0*/  IMAD R28, R6, 0x8, R4 ;  /* 0x00000008061c7824 */ /* 0x000fe400078e0204 */
[----:B------:R-:W-:Y:S01]  /*abd0*/  IMAD.SHL.U32 R13, R16, 0x2, RZ ;  /* 0x00000002100d7824 */ /* 0x000fe200078e00ff */
[----:B------:R-:W-:Y:S01]  /*abe0*/  SHF.L.U32 R18, R20, 0x1, RZ ;  /* 0x0000000114127819 */ /* 0x000fe200000006ff */
[----:B------:R-:W-:Y:S02]  /*abf0*/  IMAD R7, R6, 0x8, R28 ;  /* 0x0000000806077824 */ /* 0x000fe400078e021c */
[----:B------:R-:W-:-:S03]  /*ac00*/  IMAD.HI R16, R16, 0x2, RZ ;  /* 0x0000000210107827 */ /* 0x000fc600078e02ff */
[----:B------:R-:W-:-:S05]  /*ac10*/  LEA R8, R6, R7, 0x3 ;  /* 0x0000000706087211 */ /* 0x000fca00078e18ff */
[----:B------:R-:W-:-:S04]  /*ac20*/  IMAD R9, R6, 0x8, R8 ;  /* 0x0000000806097824 */ /* 0x000fc800078e0208 */
[C---:B------:R-:W-:Y:S01]  /*ac30*/  IMAD R10, R6.reuse, 0x8, R9 ;  /* 0x00000008060a7824 */ /* 0x040fe200078e0209 */
[----:B------:R0:W-:Y:S04]  /*ac40*/  STL.64 [R1+0xf20], R8 ;  /* 0x000f200801007387 */ /* 0x0001e80000100a00 */
[----:B------:R-:W-:-:S04]  /*ac50*/  LEA R11, R6, R10, 0x3 ;  /* 0x0000000a060b7211 */ /* 0x000fc800078e18ff */
[----:B------:R-:W-:Y:S01]  /*ac60*/  LEA R12, R6, R11, 0x3 ;  /* 0x0000000b060c7211 */ /* 0x000fe200078e18ff */
[----:B------:R1:W-:Y:S01]  /*ac70*/  STL.64 [R1+0xf18], R10 ;  /* 0x000f180a01007387 */ /* 0x0003e20000100a00 */
[----:B0-----:R-:W-:-:S03]  /*ac80*/  IADD3 R8, P1, P2, R14, c[0x0][0x168], R13 ;  /* 0x00005a000e087a10 */ /* 0x001fc60007a3e00d */
[----:B------:R-:W-:Y:S01]  /*ac90*/  IMAD R13, R6, 0x8, R12 ;  /* 0x00000008060d7824 */ /* 0x000fe200078e020c */
[----:B------:R-:W-:-:S03]  /*aca0*/  IADD3.X R9, R17, c[0x0][0x16c], R16, P1, P2 ;  /* 0x00005b0011097a10 */ /* 0x000fc60000fe4410 */
[----:B------:R-:W-:Y:S01]  /*acb0*/  IMAD R14, R6, 0x8, R13 ;  /* 0x00000008060e7824 */ /* 0x000fe200078e020d */
[----:B------:R-:W-:-:S03]  /*acc0*/  IADD3 R16, P1, P2, R19, c[0x0][0x170], R18 ;  /* 0x00005c0013107a10 */ /* 0x000fc60007a3e012 */
[C---:B------:R-:W-:Y:S01]  /*acd0*/  IMAD R15, R6.reuse, 0x8, R14 ;  /* 0x00000008060f7824 */ /* 0x040fe200078e020e */
[----:B------:R0:W-:Y:S01]  /*ace0*/  STL.64 [R1+0x6e8], R8 ;  /* 0x0006e80801007387 */ /* 0x0001e20000100a00 */
[----:B-1----:R-:W-:Y:S01]  /*acf0*/  IMAD.SHL.U32 R11, R21, 0x100, RZ ;  /* 0x00000100150b7824 */ /* 0x002fe200078e00ff */
[----:B------:R-:W-:Y:S02]  /*ad00*/  SHF.R.U32.HI R10, RZ, 0x1, R22 ;  /* 0x00000001ff0a7819 */ /* 0x000fe40000011616 */
[----:B------:R-:W-:-:S04]  /*ad10*/  LEA R17, R6, R15, 0x3 ;  /* 0x0000000f06117211 */ /* 0x000fc800078e18ff */
[----:B------:R-:W-:Y:S01]  /*ad20*/  LEA R18, R6, R17, 0x3 ;  /* 0x0000001106127211 */ /* 0x000fe200078e18ff */
[----:B0-----:R-:W-:Y:S01]  /*ad30*/  IMAD.HI R9, R20, 0x2, RZ ;  /* 0x0000000214097827 */ /* 0x001fe200078e02ff */
[----:B------:R-:W-:-:S03]  /*ad40*/  LOP3.LUT R8, R27, 0x7, RZ, 0xc0, !PT ;  /* 0x000000071b087812 */ /* 0x000fc600078ec0ff */
[----:B------:R-:W-:Y:S01]  /*ad50*/  IMAD R19, R6, 0x8, R18 ;  /* 0x0000000806137824 */ /* 0x000fe200078e0212 */
[----:B------:R-:W-:Y:S01]  /*ad60*/  IADD3.X R25, R25, c[0x0][0x174], R9, P1, P2 ;  /* 0x00005d0019197a10 */ /* 0x000fe20000fe4409 */
[----:B------:R-:W-:Y:S02]  /*ad70*/  IMAD R24, R8, 0x210, RZ ;  /* 0x0000021008187824 */ /* 0x000fe400078e02ff */
[----:B------:R-:W-:Y:S01]  /*ad80*/  IMAD.SHL.U32 R27, R27, 0x4, RZ ;  /* 0x000000041b1b7824 */ /* 0x000fe200078e00ff */
[----:B------:R-:W-:Y:S01]  /*ad90*/  LEA R20, R6, R19, 0x3 ;  /* 0x0000001306147211 */ /* 0x000fe200078e18ff */
[----:B------:R0:W-:Y:S01]  /*ada0*/  STL.64 [R1+0xf10], R18 ;  /* 0x000f101201007387 */ /* 0x0001e20000100a00 */
[----:B------:R-:W-:Y:S01]  /*adb0*/  IMAD R29, R8, 0x80, R29 ;  /* 0x00000080081d7824 */ /* 0x000fe200078e021d */
[----:B------:R-:W-:Y:S02]  /*adc0*/  LOP3.LUT R24, R24, 0x10, R23, 0x78, !PT ;  /* 0x0000001018187812 */ /* 0x000fe400078e7817 */
[----:B------:R-:W-:-:S02]  /*add0*/  LOP3.LUT R27, R27, 0x7c, RZ, 0xc0, !PT ;  /* 0x0000007c1b1b7812 */ /* 0x000fc400078ec0ff */
[----:B------:R-:W-:Y:S02]  /*ade0*/  LOP3.LUT R11, R24, R11, RZ, 0xfc, !PT ;  /* 0x0000000b180b7212 */ /* 0x000fe400078efcff */
[----:B------:R-:W-:Y:S01]  /*adf0*/  LEA R21, R6, R20, 0x3 ;  /* 0x0000001406157211 */ /* 0x000fe200078e18ff */
[----:B0-----:R-:W0:Y:S01]  /*ae00*/  S2R R19, SR_TID.X ;  /* 0x0000000000137919 */ /* 0x001e220000002100 */
[----:B------:R-:W-:-:S04]  /*ae10*/  IMAD.SHL.U32 R18, R8, 0x10, RZ ;  /* 0x0000001008127824 */ /* 0x000fc800078e00ff */
[----:B------:R-:W-:Y:S01]  /*ae20*/  IMAD R26, R22, 0x100, R18 ;  /* 0x00000100161a7824 */ /* 0x000fe200078e0212 */
[--C-:B------:R-:W-:Y:S02]  /*ae30*/  LOP3.LUT R18, R18, 0x30, R23.reuse, 0x78, !PT ;  /* 0x0000003012127812 */ /* 0x100fe400078e7817 */
[----:B------:R-:W-:Y:S02]  /*ae40*/  LEA R22, R6, R21, 0x3 ;  /* 0x0000001506167211 */ /* 0x000fe400078e18ff */
[----:B------:R-:W-:Y:S02]  /*ae50*/  LOP3.LUT R26, R26, 0x30, R23, 0x78, !PT ;  /* 0x000000301a1a7812 */ /* 0x000fe400078e7817 */
[----:B------:R-:W-:Y:S01]  /*ae60*/  IADD3 R18, R29, R18, RZ ;  /* 0x000000121d127210 */ /* 0x000fe20007ffe0ff */
[----:B------:R-:W-:Y:S02]  /*ae70*/  IMAD R23, R6, 0x8, R22 ;  /* 0x0000000806177824 */ /* 0x000fe400078e0216 */
[----:B------:R-:W-:-:S02]  /*ae80*/  IMAD R8, R8, 0x400, R26 ;  /* 0x0000040008087824 */ /* 0x000fc400078e021a */
[----:B------:R1:W-:Y:S01]  /*ae90*/  STL [R1+0x874], R18 ;  /* 0x0008741201007387 */ /* 0x0003e20000100800 */
[----:B------:R-:W-:-:S03]  /*aea0*/  IMAD R24, R6, 0x8, R23 ;  /* 0x0000000806187824 */ /* 0x000fc600078e0217 */
[----:B------:R-:W-:Y:S02]  /*aeb0*/  STL [R1+0x360], R11 ;  /* 0x0003600b01007387 */ /* 0x000fe40000100800 */
[----:B------:R-:W-:Y:S02]  /*aec0*/  LEA R26, R6, R24, 0x3 ;  /* 0x00000018061a7211 */ /* 0x000fe400078e18ff */
[----:B0-----:R-:W-:Y:S01]  /*aed0*/  LOP3.LUT R19, R19, 0x1c, RZ, 0xc0, !PT ;  /* 0x0000001c13137812 */ /* 0x001fe200078ec0ff */
[----:B------:R0:W-:Y:S01]  /*aee0*/  STL [R1+0x7fc], R8 ;  /* 0x0007fc0801007387 */ /* 0x0001e20000100800 */
[----:B-1----:R-:W-:-:S03]  /*aef0*/  LEA R18, P1, R3, R16, 0x1 ;  /* 0x0000001003127211 */ /* 0x002fc600078208ff */
[----:B------:R-:W-:Y:S01]  /*af00*/  IMAD R27, R19, 0x20, R27 ;  /* 0x00000020131b7824 */ /* 0x000fe200078e021b */
[----:B------:R-:W-:-:S04]  /*af10*/  LEA.HI.X.SX32 R19, R3, R25, 0x1, P1 ;  /* 0x0000001903137211 */ /* 0x000fc800008f0eff */
[----:B------:R-:W-:Y:S01]  /*af20*/  LOP3.LUT R10, R27, R10, RZ, 0x3c, !PT ;  /* 0x0000000a1b0a7212 */ /* 0x000fe200078e3cff */
[----:B------:R1:W-:Y:S01]  /*af30*/  STL.64 [R1+0xe80], R18 ;  /* 0x000e801201007387 */ /* 0x0003e20000100a00 */
[-C--:B0-----:R-:W-:Y:S01]  /*af40*/  LEA R8, P3, R0, R16.reuse, 0x1 ;  /* 0x0000001000087211 */ /* 0x081fe200078608ff */
[----:B------:R-:W-:Y:S01]  /*af50*/  IMAD R27, R6, 0x8, R26 ;  /* 0x00000008061b7824 */ /* 0x000fe200078e021a */
[-C--:B------:R-:W-:Y:S02]  /*af60*/  LEA R10, P2, R2, R16.reuse, 0x1 ;  /* 0x00000010020a7211 */ /* 0x080fe400078408ff */
[-C--:B------:R-:W-:Y:S02]  /*af70*/  LEA.HI.X.SX32 R9, R0, R25.reuse, 0x1, P3 ;  /* 0x0000001900097211 */ /* 0x080fe400018f0eff */
[----:B------:R-:W-:Y:S01]  /*af80*/  LEA.HI.X.SX32 R11, R2, R25, 0x1, P2 ;  /* 0x00000019020b7211 */ /* 0x000fe200010f0eff */
[----:B------:R-:W-:Y:S02]  /*af90*/  IMAD R2, R6, 0x8, R27 ;  /* 0x0000000806027824 */ /* 0x000fe400078e021b */
[----:B------:R0:W-:Y:S01]  /*afa0*/  STL.64 [R1+0xe70], R8 ;  /* 0x000e700801007387 */ /* 0x0001e20000100a00 */
[----:B-1----:R-:W-:-:S03]  /*afb0*/  LEA R18, P2, R4, R16, 0x1 ;  /* 0x0000001004127211 */ /* 0x002fc600078408ff */
[----:B------:R1:W-:Y:S01]  /*afc0*/  STL.64 [R1+0xe78], R10 ;  /* 0x000e780a01007387 */ /* 0x0003e20000100a00 */
[----:B------:R-:W-:Y:S02]  /*afd0*/  LEA R0, R6, R2, 0x3 ;  /* 0x0000000206007211 */ /* 0x000fe400078e18ff */
[CC--:B0-----:R-:W-:Y:S02]  /*afe0*/  LEA R8, P1, R5.reuse, R16.reuse, 0x1 ;  /* 0x0000001005087211 */ /* 0x0c1fe400078208ff */
[C---:B-1----:R-:W-:Y:S02]  /*aff0*/  LEA R10, P3, R28.reuse, R16, 0x1 ;  /* 0x000000101c0a7211 */ /* 0x042fe400078608ff */
[-C--:B------:R-:W-:Y:S02]  /*b000*/  LEA.HI.X.SX32 R9, R5, R25.reuse, 0x1, P1 ;  /* 0x0000001905097211 */ /* 0x080fe400008f0eff */
[----:B------:R-:W-:-:S03]  /*b010*/  LEA.HI.X.SX32 R11, R28, R25, 0x1, P3 ;  /* 0x000000191c0b7211 */ /* 0x000fc600018f0eff */
[----:B------:R0:W-:Y:S01]  /*b020*/  STL.64 [R1+0xe68], R8 ;  /* 0x000e680801007387 */ /* 0x0001e20000100a00 */
[----:B------:R-:W-:-:S03]  /*b030*/  LEA.HI.X.SX32 R19, R4, R25, 0x1, P2 ;  /* 0x0000001904137211 */ /* 0x000fc600010f0eff */
[----:B0-----:R-:W2:Y:S01]  /*b040*/  LDL.LU.64 R8, [R1+0xf20] ;  /* 0x000f200001087983 */ /* 0x001ea20000300a00 */
[----:B------:R-:W-:-:S03]  /*b050*/  IMAD R3, R6, 0x8, R0 ;  /* 0x0000000806037824 */ /* 0x000fc600078e0200 */
[----:B------:R0:W-:Y:S01]  /*b060*/  STL.64 [R1+0xe58], R10 ;  /* 0x000e580a01007387 */ /* 0x0001e20000100a00 */
[----:B------:R-:W-:-:S03]  /*b070*/  IMAD R4, R6, 0x8, R3 ;  /* 0x0000000806047824 */ /* 0x000fc600078e0203 */
[----:B------:R-:W-:Y:S01]  /*b080*/  STL.64 [R1+0xe60], R18 ;  /* 0x000e601201007387 */ /* 0x000fe20000100a00 */
[----:B0-----:R-:W-:-:S04]  /*b090*/  LEA R10, P1, R7, R16, 0x1 ;  /* 0x00000010070a7211 */ /* 0x001fc800078208ff */
[----:B------:R-:W-:-:S05]  /*b0a0*/  LEA.HI.X.SX32 R11, R7, R25, 0x1, P1 ;  /* 0x00000019070b7211 */ /* 0x000fca00008f0eff */
[----:B------:R0:W-:Y:S04]  /*b0b0*/  STL.64 [R1+0xe50], R10 ;  /* 0x000e500a01007387 */ /* 0x0001e80000100a00 */
[----:B0-----:R-:W3:Y:S01]  /*b0c0*/  LDL.LU.64 R10, [R1+0xf18] ;  /* 0x000f1800010a7983 */ /* 0x001ee20000300a00 */
[CC--:B--2---:R-:W-:Y:S02]  /*b0d0*/  LEA R28, P2, R8.reuse, R16.reuse, 0x1 ;  /* 0x00000010081c7211 */ /* 0x0c4fe400078408ff */
[C---:B------:R-:W-:Y:S02]  /*b0e0*/  LEA R18, P3, R9.reuse, R16, 0x1 ;  /* 0x0000001009127211 */ /* 0x040fe400078608ff */
[-C--:B------:R-:W-:Y:S02]  /*b0f0*/  LEA.HI.X.SX32 R29, R8, R25.reuse, 0x1, P2 ;  /* 0x00000019081d7211 */ /* 0x080fe400010f0eff */
[----:B------:R-:W-:-:S03]  /*b100*/  LEA.HI.X.SX32 R19, R9, R25, 0x1, P3 ;  /* 0x0000001909137211 */ /* 0x000fc600018f0eff */
[----:B------:R-:W-:Y:S04]  /*b110*/  STL.64 [R1+0xe48], R28 ;  /* 0x000e481c01007387 */ /* 0x000fe80000100a00 */
[----:B------:R0:W-:Y:S02]  /*b120*/  STL.64 [R1+0xe40], R18 ;  /* 0x000e401201007387 */ /* 0x0001e40000100a00 */
[----:B0-----:R-:W-:-:S04]  /*b130*/  LEA R18, P3, R12, R16, 0x1 ;  /* 0x000000100c127211 */ /* 0x001fc800078608ff */
[----:B------:R-:W-:Y:S02]  /*b140*/  LEA.HI.X.SX32 R19, R12, R25, 0x1, P3 ;  /* 0x000000190c137211 */ /* 0x000fe400018f0eff */
[----:B---3--:R-:W-:-:S04]  /*b150*/  LEA R8, P1, R10, R16, 0x1 ;  /* 0x000000100a087211 */ /* 0x008fc800078208ff */
[----:B------:R-:W-:Y:S02]  /*b160*/  LEA.HI.X.SX32 R9, R10, R25, 0x1, P1 ;  /* 0x000000190a097211 */ /* 0x000fe400008f0eff */
[----:B------:R-:W-:-:S03]  /*b170*/  LEA R28, P2, R11, R16, 0x1 ;  /* 0x000000100b1c7211 */ /* 0x000fc600078408ff */
[----:B------:R-:W-:Y:S04]  /*b180*/  STL.64 [R1+0xe38], R8 ;  /* 0x000e380801007387 */ /* 0x000fe80000100a00 */
[----:B------:R0:W-:Y:S01]  /*b190*/  STL.64 [R1+0xe28], R18 ;  /* 0x000e281201007387 */ /* 0x0001e20000100a00 */
[----:B------:R-:W-:Y:S02]  /*b1a0*/  LEA.HI.X.SX32 R29, R11, R25, 0x1, P2 ;  /* 0x000000190b1d7211 */ /* 0x000fe400010f0eff */
[----:B0-----:R-:W-:-:S04]  /*b1b0*/  LEA R18, P1, R13, R16, 0x1 ;  /* 0x000000100d127211 */ /* 0x001fc800078208ff */
[----:B------:R-:W-:Y:S01]  /*b1c0*/  LEA.HI.X.SX32 R19, R13, R25, 0x1, P1 ;  /* 0x000000190d137211 */ /* 0x000fe200008f0eff */
[----:B------:R-:W-:Y:S04]  /*b1d0*/  STL.64 [R1+0xe30], R28 ;  /* 0x000e301c01007387 */ /* 0x000fe80000100a00 */
[----:B------:R0:W-:Y:S04]  /*b1e0*/  STL.64 [R1+0xe20], R18 ;  /* 0x000e201201007387 */ /* 0x0001e80000100a00 */
[----:B0-----:R-:W2:Y:S01]  /*b1f0*/  LDL.LU.64 R18, [R1+0xf10] ;  /* 0x000f100001127983 */ /* 0x001ea20000300a00 */
[----:B------:R-:W-:-:S02]  /*b200*/  LEA R10, P3, R15, R16, 0x1 ;  /* 0x000000100f0a7211 */ /* 0x000fc400078608ff */
[CC--:B------:R-:W-:Y:S02]  /*b210*/  LEA R28, P2, R14.reuse, R16.reuse, 0x1 ;  /* 0x000000100e1c7211 */ /* 0x0c0fe400078408ff */
[-C--:B------:R-:W-:Y:S02]  /*b220*/  LEA.HI.X.SX32 R11, R15, R25.reuse, 0x1, P3 ;  /* 0x000000190f0b7211 */ /* 0x080fe400018f0eff */
[-C--:B------:R-:W-:Y:S02]  /*b230*/  LEA.HI.X.SX32 R29, R14, R25.reuse, 0x1, P2 ;  /* 0x000000190e1d7211 */ /* 0x080fe400010f0eff */
[C---:B------:R-:W-:Y:S01]  /*b240*/  LEA R14, P1, R17.reuse, R16, 0x1 ;  /* 0x00000010110e7211 */ /* 0x040fe200078208ff */
[----:B------:R0:W-:Y:S04]  /*b250*/  STL.64 [R1+0xe10], R10 ;  /* 0x000e100a01007387 */ /* 0x0001e80000100a00 */
[----:B------:R1:W-:Y:S01]  /*b260*/  STL.64 [R1+0xe18], R28 ;  /* 0x000e181c01007387 */ /* 0x0003e20000100a00 */
[----:B------:R-:W-:-:S02]  /*b270*/  LEA.HI.X.SX32 R15, R17, R25, 0x1, P1 ;  /* 0x00000019110f7211 */ /* 0x000fc400008f0eff */
[----:B------:R-:W-:-:S05]  /*b280*/  LEA R5, R6, R4, 0x3 ;  /* 0x0000000406057211 */ /* 0x000fca00078e18ff */
[----:B------:R-:W-:-:S04]  /*b290*/  IMAD R7, R6, 0x8, R5 ;  /* 0x0000000806077824 */ /* 0x000fc800078e0205 */
[----:B------:R-:W-:-:S05]  /*b2a0*/  IMAD R8, R6, 0x8, R7 ;  /* 0x0000000806087824 */ /* 0x000fca00078e0207 */
[----:B------:R-:W-:-:S05]  /*b2b0*/  LEA R9, R6, R8, 0x3 ;  /* 0x0000000806097211 */ /* 0x000fca00078e18ff */
[----:B0-----:R-:W-:-:S04]  /*b2c0*/  IMAD R11, R6, 0x8, R9 ;  /* 0x00000008060b7824 */ /* 0x001fc800078e0209 */
[----:B------:R-:W-:Y:S01]  /*b2d0*/  IMAD R10, R6, 0x8, R11 ;  /* 0x00000008060a7824 */ /* 0x000fe200078e020b */
[CC--:B--2---:R-:W-:Y:S02]  /*b2e0*/  LEA R12, P3, R19.reuse, R16.reuse, 0x1 ;  /* 0x00000010130c7211 */ /* 0x0c4fe400078608ff */
[C---:B-1----:R-:W-:Y:S02]  /*b2f0*/  LEA R28, P2, R18.reuse, R16, 0x1 ;  /* 0x00000010121c7211 */ /* 0x042fe400078408ff */
[-C--:B------:R-:W-:Y:S02]  /*b300*/  LEA.HI.X.SX32 R13, R19, R25.reuse, 0x1, P3 ;  /* 0x00000019130d7211 */ /* 0x080fe400018f0eff */
[----:B------:R-:W-:-:S03]  /*b310*/  LEA.HI.X.SX32 R29, R18, R25, 0x1, P2 ;  /* 0x00000019121d7211 */ /* 0x000fc600010f0eff */
[----:B------:R-:W-:Y:S01]  /*b320*/  STL.64 [R1+0xdf8], R12 ;  /* 0x000df80c01007387 */ /* 0x000fe20000100a00 */
[----:B------:R-:W-:-:S03]  /*b330*/  LEA R18, P1, R20, R16, 0x1 ;  /* 0x0000001014127211 */ /* 0x000fc600078208ff */
[----:B------:R0:W-:Y:S04]  /*b340*/  STL.64 [R1+0xe08], R14 ;  /* 0x000e080e01007387 */ /* 0x0001e80000100a00 */
[----:B------:R1:W-:Y:S01]  /*b350*/  STL.64 [R1+0xe00], R28 ;  /* 0x000e001c01007387 */ /* 0x0003e20000100a00 */
[-C--:B------:R-:W-:Y:S02]  /*b360*/  LEA.HI.X.SX32 R19, R20, R25.reuse, 0x1, P1 ;  /* 0x0000001914137211 */ /* 0x080fe400008f0eff */
[CC--:B0-----:R-:W-:Y:S02]  /*b370*/  LEA R14, P3, R22.reuse, R16.reuse, 0x1 ;  /* 0x00000010160e7211 */ /* 0x0c1fe400078608ff */
[----:B-1----:R-:W-:Y:S02]  /*b380*/  LEA R28, P2, R21, R16, 0x1 ;  /* 0x00000010151c7211 */ /* 0x002fe400078408ff */
[----:B------:R-:W-:-:S02]  /*b390*/  LEA.HI.X.SX32 R15, R22, R25, 0x1, P3 ;  /* 0x00000019160f7211 */ /* 0x000fc400018f0eff */
[----:B------:R-:W-:-:S03]  /*b3a0*/  LEA.HI.X.SX32 R29, R21, R25, 0x1, P2 ;  /* 0x00000019151d7211 */ /* 0x000fc600010f0eff */
[----:B------:R-:W-:Y:S04]  /*b3b0*/  STL.64 [R1+0xde0], R14 ;  /* 0x000de00e01007387 */ /* 0x000fe80000100a00 */
[----:B------:R0:W-:Y:S01]  /*b3c0*/  STL.64 [R1+0xdf0], R18 ;  /* 0x000df01201007387 */ /* 0x0001e20000100a00 */
[----:B------:R-:W-:-:S03]  /*b3d0*/  LEA R20, P2, R24, R16, 0x1 ;  /* 0x0000001018147211 */ /* 0x000fc600078408ff */
[----:B------:R1:W-:Y:S01]  /*b3e0*/  STL.64 [R1+0xde8], R28 ;  /* 0x000de81c01007387 */ /* 0x0003e20000100a00 */
[-C--:B------:R-:W-:Y:S02]  /*b3f0*/  LEA.HI.X.SX32 R21, R24, R25.reuse, 0x1, P2 ;  /* 0x0000001918157211 */ /* 0x080fe400010f0eff */
[CC--:B0-----:R-:W-:Y:S02]  /*b400*/  LEA R18, P3, R26.reuse, R16.reuse, 0x1 ;  /* 0x000000101a127211 */ /* 0x0c1fe400078608ff */
[C---:B-1----:R-:W-:Y:S02]  /*b410*/  LEA R28, P1, R23.reuse, R16, 0x1 ;  /* 0x00000010171c7211 */ /* 0x042fe400078208ff */
[-C--:B------:R-:W-:Y:S02]  /*b420*/  LEA.HI.X.SX32 R19, R26, R25.reuse, 0x1, P3 ;  /* 0x000000191a137211 */ /* 0x080fe400018f0eff */
[----:B------:R-:W-:-:S03]  /*b430*/  LEA.HI.X.SX32 R29, R23, R25, 0x1, P1 ;  /* 0x00000019171d7211 */ /* 0x000fc600008f0eff */
[----:B------:R-:W-:Y:S01]  /*b440*/  STL.64 [R1+0xdc8], R18 ;  /* 0x000dc81201007387 */ /* 0x000fe20000100a00 */
[----:B------:R-:W-:-:S03]  /*b450*/  LEA R22, P2, R2, R16, 0x1 ;  /* 0x0000001002167211 */ /* 0x000fc600078408ff */
[----:B------:R0:W-:Y:S01]  /*b460*/  STL.64 [R1+0xdd8], R28 ;  /* 0x000dd81c01007387 */ /* 0x0001e20000100a00 */
[----:B------:R-:W-:-:S03]  /*b470*/  LEA R13, R6, R10, 0x3 ;  /* 0x0000000a060d7211 */ /* 0x000fc600078e18ff */
[----:B------:R1:W-:Y:S01]  /*b480*/  STL.64 [R1+0xdd0], R20 ;  /* 0x000dd01401007387 */ /* 0x0003e20000100a00 */
[-C--:B------:R-:W-:Y:S02]  /*b490*/  LEA.HI.X.SX32 R23, R2, R25.reuse, 0x1, P2 ;  /* 0x0000001902177211 */ /* 0x080fe400010f0eff */
[CC--:B0-----:R-:W-:Y:S02]  /*b4a0*/  LEA R28, P1, R27.reuse, R16.reuse, 0x1 ;  /* 0x000000101b1c7211 */ /* 0x0c1fe400078208ff */
[CC--:B-1----:R-:W-:Y:S02]  /*b4b0*/  LEA R20, P3, R0.reuse, R16.reuse, 0x1 ;  /* 0x0000001000147211 */ /* 0x0c2fe400078608ff */
[-C--:B------:R-:W-:Y:S02]  /*b4c0*/  LEA.HI.X.SX32 R29, R27, R25.reuse, 0x1, P1 ;  /* 0x000000191b1d7211 */ /* 0x080fe400008f0eff */
[----:B------:R-:W-:Y:S01]  /*b4d0*/  LEA.HI.X.SX32 R21, R0, R25, 0x1, P3 ;  /* 0x0000001900157211 */ /* 0x000fe200018f0eff */
[C---:B------:R-:W-:Y:S01]  /*b4e0*/  IMAD R12, R6.reuse, 0x8, R13 ;  /* 0x00000008060c7824 */ /* 0x040fe200078e020d */
[----:B------:R-:W-:Y:S01]  /*b4f0*/  LEA R26, P1, R3, R16, 0x1 ;  /* 0x00000010031a7211 */ /* 0x000fe200078208ff */
[----:B------:R-:W-:Y:S02]  /*b500*/  STL.64 [R1+0xdc0], R28 ;  /* 0x000dc01c01007387 */ /* 0x000fe40000100a00 */
[----:B------:R-:W-:-:S02]  /*b510*/  IMAD R15, R6, 0x8, R12 ;  /* 0x00000008060f7824 */ /* 0x000fc400078e020c */
[----:B------:R0:W-:Y:S01]  /*b520*/  STL.64 [R1+0xdb8], R22 ;  /* 0x000db81601007387 */ /* 0x0001e20000100a00 */
[----:B------:R-:W-:-:S03]  /*b530*/  LEA.HI.X.SX32 R27, R3, R25, 0x1, P1 ;  /* 0x00000019031b7211 */ /* 0x000fc600008f0eff */
[----:B------:R1:W-:Y:S01]  /*b540*/  STL.64 [R1+0xdb0], R20 ;  /* 0x000db01401007387 */ /* 0x0003e20000100a00 */
[----:B------:R-:W-:Y:S02]  /*b550*/  LEA R14, R6, R15, 0x3 ;  /* 0x0000000f060e7211 */ /* 0x000fe400078e18ff */
[CC--:B0-----:R-:W-:Y:S02]  /*b560*/  LEA R22, P2, R4.reuse, R16.reuse, 0x1 ;  /* 0x0000001004167211 */ /* 0x0c1fe400078408ff */
[C---:B-1----:R-:W-:Y:S02]  /*b570*/  LEA R20, P3, R5.reuse, R16, 0x1 ;  /* 0x0000001005147211 */ /* 0x042fe400078608ff */
[-C--:B------:R-:W-:Y:S02]  /*b580*/  LEA.HI.X.SX32 R23, R4, R25.reuse, 0x1, P2 ;  /* 0x0000001904177211 */ /* 0x080fe400010f0eff */
[----:B------:R-:W-:Y:S01]  /*b590*/  LEA.HI.X.SX32 R21, R5, R25, 0x1, P3 ;  /* 0x0000001905157211 */ /* 0x000fe200018f0eff */
[----:B------:R0:W-:Y:S01]  /*b5a0*/  STL.64 [R1+0xda8], R26 ;  /* 0x000da81a01007387 */ /* 0x0001e20000100a00 */
[----:B------:R-:W-:-:S03]  /*b5b0*/  IMAD R18, R6, 0x8, R14 ;  /* 0x0000000806127824 */ /* 0x000fc600078e020e */
[----:B------:R1:W-:Y:S04]  /*b5c0*/  STL.64 [R1+0xda0], R22 ;  /* 0x000da01601007387 */ /* 0x0003e80000100a00 */
[----:B------:R2:W-:Y:S01]  /*b5d0*/  STL.64 [R1+0xd98], R20 ;  /* 0x000d981401007387 */ /* 0x0005e20000100a00 */
[CC--:B0-----:R-:W-:Y:S02]  /*b5e0*/  LEA R26, P1, R7.reuse, R16.reuse, 0x1 ;  /* 0x00000010071a7211 */ /* 0x0c1fe400078208ff */
[-C--:B-1----:R-:W-:Y:S02]  /*b5f0*/  LEA R22, P2, R8, R16.reuse, 0x1 ;  /* 0x0000001008167211 */ /* 0x082fe400078408ff */
[-C--:B------:R-:W-:Y:S02]  /*b600*/  LEA.HI.X.SX32 R27, R7, R25.reuse, 0x1, P1 ;  /* 0x00000019071b7211 */ /* 0x080fe400008f0eff */
[----:B--2---:R-:W-:Y:S01]  /*b610*/  LEA R20, P3, R9, R16, 0x1 ;  /* 0x0000001009147211 */ /* 0x004fe200078608ff */
[----:B------:R-:W-:Y:S01]  /*b620*/  IMAD R17, R6, 0x8, R18 ;  /* 0x0000000806117824 */ /* 0x000fe200078e0212 */
[----:B------:R-:W-:-:S02]  /*b630*/  LEA.HI.X.SX32 R23, R8, R25, 0x1, P2 ;  /* 0x0000001908177211 */ /* 0x000fc400010f0eff */
[----:B------:R-:W-:Y:S01]  /*b640*/  LEA.HI.X.SX32 R21, R9, R25, 0x1, P3 ;  /* 0x0000001909157211 */ /* 0x000fe200018f0eff */
[----:B------:R0:W-:Y:S01]  /*b650*/  STL.64 [R1+0xd90], R26 ;  /* 0x000d901a01007387 */ /* 0x0001e20000100a00 */
[----:B------:R-:W-:-:S03]  /*b660*/  LEA R2, R6, R17, 0x3 ;  /* 0x0000001106027211 */ /* 0x000fc600078e18ff */
        /* <DEDUP_REMOVED lines=8> */
[-C--:B------:R-:W-:Y:S01]  /*b6f0*/  LEA.HI.X.SX32 R21, R13, R25.reuse, 0x1, P3 ;  /* 0x000000190d157211 */ /* 0x080fe200018f0eff */
[----:B------:R-:W-:Y:S01]  /*b700*/  STL.64 [R1+0xd78], R26 ;  /* 0x000d781a01007387 */ /* 0x000fe20000100a00 */
[----:B------:R-:W-:Y:S01]  /*b710*/  IMAD R4, R6, 0x8, R0 ;  /* 0x0000000806047824 */ /* 0x000fe200078e0200 */
[C---:B------:R-:W-:Y:S02]  /*b720*/  LEA R10, P3, R14.reuse, R16, 0x1 ;  /* 0x000000100e0a7211 */ /* 0x040fe400078608ff */
[----:B------:R0:W-:Y:S04]  /*b730*/  STL.64 [R1+0xd70], R22 ;  /* 0x000d701601007387 */ /* 0x0001e80000100a00 */
[----:B------:R1:W-:Y:S01]  /*b740*/  STL.64 [R1+0xd68], R20 ;  /* 0x000d681401007387 */ /* 0x0003e20000100a00 */
[----:B------:R-:W-:-:S02]  /*b750*/  LEA.HI.X.SX32 R11, R14, R25, 0x1, P3 ;  /* 0x000000190e0b7211 */ /* 0x000fc400018f0eff */
[----:B------:R-:W-:Y:S02]  /*b760*/  LEA R3, R6, R4, 0x3 ;  /* 0x0000000406037211 */ /* 0x000fe400078e18ff */
[CC--:B0-----:R-:W-:Y:S02]  /*b770*/  LEA R22, P1, R12.reuse, R16.reuse, 0x1 ;  /* 0x000000100c167211 */ /* 0x0c1fe400078208ff */
[CC--:B-1----:R-:W-:Y:S02]  /*b780*/  LEA R20, P2, R15.reuse, R16.reuse, 0x1 ;  /* 0x000000100f147211 */ /* 0x0c2fe400078408ff */
[-C--:B------:R-:W-:Y:S02]  /*b790*/  LEA.HI.X.SX32 R23, R12, R25.reuse, 0x1, P1 ;  /* 0x000000190c177211 */ /* 0x080fe400008f0eff */
[----:B------:R-:W-:Y:S01]  /*b7a0*/  LEA.HI.X.SX32 R21, R15, R25, 0x1, P2 ;  /* 0x000000190f157211 */ /* 0x000fe200010f0eff */
[----:B------:R-:W-:Y:S01]  /*b7b0*/  STL.64 [R1+0xd50], R10 ;  /* 0x000d500a01007387 */ /* 0x000fe20000100a00 */
[----:B------:R-:W-:Y:S01]  /*b7c0*/  IMAD R19, R6, 0x8, R3 ;  /* 0x0000000806137824 */ /* 0x000fe200078e0203 */
[----:B------:R-:W-:-:S02]  /*b7d0*/  LEA R26, P1, R18, R16, 0x1 ;  /* 0x00000010121a7211 */ /* 0x000fc400078208ff */
[----:B------:R0:W-:Y:S01]  /*b7e0*/  STL.64 [R1+0xd60], R22 ;  /* 0x000d601601007387 */ /* 0x0001e20000100a00 */
[----:B------:R-:W-:-:S03]  /*b7f0*/  IMAD R8, R6, 0x8, R19 ;  /* 0x0000000806087824 */ /* 0x000fc600078e0213 */
[----:B------:R1:W-:Y:S01]  /*b800*/  STL.64 [R1+0xd58], R20 ;  /* 0x000d581401007387 */ /* 0x0003e20000100a00 */
[-C--:B------:R-:W-:Y:S02]  /*b810*/  LEA.HI.X.SX32 R27, R18, R25.reuse, 0x1, P1 ;  /* 0x00000019121b7211 */ /* 0x080fe400008f0eff */
[CC--:B0-----:R-:W-:Y:S02]  /*b820*/  LEA R22, P2, R17.reuse, R16.reuse, 0x1 ;  /* 0x0000001011167211 */ /* 0x0c1fe400078408ff */
[C---:B-1----:R-:W-:Y:S02]  /*b830*/  LEA R20, P3, R2.reuse, R16, 0x1 ;  /* 0x0000001002147211 */ /* 0x042fe400078608ff */
[-C--:B------:R-:W-:Y:S02]  /*b840*/  LEA.HI.X.SX32 R23, R17, R25.reuse, 0x1, P2 ;  /* 0x0000001911177211 */ /* 0x080fe400010f0eff */
[----:B------:R-:W-:Y:S01]  /*b850*/  LEA.HI.X.SX32 R21, R2, R25, 0x1, P3 ;  /* 0x0000001902157211 */ /* 0x000fe200018f0eff */
[----:B------:R-:W-:Y:S01]  /*b860*/  STL.64 [R1+0xd48], R26 ;  /* 0x000d481a01007387 */ /* 0x000fe20000100a00 */
[----:B------:R-:W-:-:S03]  /*b870*/  LEA R13, R6, R8, 0x3 ;  /* 0x00000008060d7211 */ /* 0x000fc600078e18ff */
[----:B------:R0:W-:Y:S01]  /*b880*/  STL.64 [R1+0xd40], R22 ;  /* 0x000d401601007387 */ /* 0x0001e20000100a00 */
[----:B------:R-:W-:-:S03]  /*b890*/  LEA R14, P3, R3, R16, 0x1 ;  /* 0x00000010030e7211 */ /* 0x000fc600078608ff */
[----:B------:R1:W-:Y:S01]  /*b8a0*/  STL.64 [R1+0xd38], R20 ;  /* 0x000d381401007387 */ /* 0x0003e20000100a00 */
[----:B------:R-:W-:Y:S01]  /*b8b0*/  IMAD R5, R6, 0x8, R13 ;  /* 0x0000000806057824 */ /* 0x000fe200078e020d */
[-C--:B0-----:R-:W-:Y:S02]  /*b8c0*/  LEA R22, P1, R0, R16.reuse, 0x1 ;  /* 0x0000001000167211 */ /* 0x081fe400078208ff */
[----:B-1----:R-:W-:Y:S02]  /*b8d0*/  LEA R20, P2, R4, R16, 0x1 ;  /* 0x0000001004147211 */ /* 0x002fe400078408ff */
[-C--:B------:R-:W-:Y:S02]  /*b8e0*/  LEA.HI.X.SX32 R23, R0, R25.reuse, 0x1, P1 ;  /* 0x0000001900177211 */ /* 0x080fe400008f0eff */
[-C--:B------:R-:W-:Y:S01]  /*b8f0*/  LEA.HI.X.SX32 R21, R4, R25.reuse, 0x1, P2 ;  /* 0x0000001904157211 */ /* 0x080fe200010f0eff */
[C---:B------:R-:W-:Y:S01]  /*b900*/  IMAD R10, R6.reuse, 0x8, R5 ;  /* 0x00000008060a7824 */ /* 0x040fe200078e0205 */
[----:B------:R-:W-:Y:S01]  /*b910*/  LEA.HI.X.SX32 R15, R3, R25, 0x1, P3 ;  /* 0x00000019030f7211 */ /* 0x000fe200018f0eff */
[----:B------:R0:W-:Y:S04]  /*b920*/  STL.64 [R1+0xd30], R22 ;  /* 0x000d301601007387 */ /* 0x0001e80000100a00 */
[----:B------:R1:W-:Y:S01]  /*b930*/  STL.64 [R1+0xd28], R20 ;  /* 0x000d281401007387 */ /* 0x0003e20000100a00 */
[----:B------:R-:W-:-:S03]  /*b940*/  LEA R11, R6, R10, 0x3 ;  /* 0x0000000a060b7211 */ /* 0x000fc600078e18ff */
[----:B------:R2:W-:Y:S01]  /*b950*/  STL.64 [R1+0xd20], R14 ;  /* 0x000d200e01007387 */ /* 0x0005e20000100a00 */
[CC--:B0-----:R-:W-:Y:S02]  /*b960*/  LEA R22, P1, R19.reuse, R16.reuse, 0x1 ;  /* 0x0000001013167211 */ /* 0x0c1fe400078208ff */
[CC--:B-1----:R-:W-:Y:S02]  /*b970*/  LEA R20, P2, R8.reuse, R16.reuse, 0x1 ;  /* 0x0000001008147211 */ /* 0x0c2fe400078408ff */
[-C--:B------:R-:W-:Y:S02]  /*b980*/  LEA.HI.X.SX32 R23, R19, R25.reuse, 0x1, P1 ;  /* 0x0000001913177211 */ /* 0x080fe400008f0eff */
[CC--:B--2---:R-:W-:Y:S02]  /*b990*/  LEA R14, P3, R13.reuse, R16.reuse, 0x1 ;  /* 0x000000100d0e7211 */ /* 0x0c4fe400078608ff */
[-C--:B------:R-:W-:Y:S01]  /*b9a0*/  LEA.HI.X.SX32 R21, R8, R25.reuse, 0x1, P2 ;  /* 0x0000001908157211 */ /* 0x080fe200010f0eff */
[----:B------:R-:W-:Y:S01]  /*b9b0*/  IMAD R7, R6, 0x8, R11 ;  /* 0x0000000806077824 */ /* 0x000fe200078e020b */
[----:B------:R-:W-:Y:S01]  /*b9c0*/  LEA.HI.X.SX32 R15, R13, R25, 0x1, P3 ;  /* 0x000000190d0f7211 */ /* 0x000fe200018f0eff */
[----:B------:R-:W-:Y:S01]  /*b9d0*/  STL.64 [R1+0xd18], R22 ;  /* 0x000d181601007387 */ /* 0x000fe20000100a00 */
[----:B------:R-:W-:Y:S01]  /*b9e0*/  LEA R18, P2, R10, R16, 0x1 ;  /* 0x000000100a127211 */ /* 0x000fe200078408ff */
[----:B------:R-:W-:-:S02]  /*b9f0*/  IMAD R9, R6, 0x8, R7 ;  /* 0x0000000806097824 */ /* 0x000fc400078e0207 */
[----:B------:R0:W-:Y:S04]  /*ba00*/  STL.64 [R1+0xd10], R20 ;  /* 0x000d101401007387 */ /* 0x0001e80000100a00 */
[----:B------:R1:W-:Y:S01]  /*ba10*/  STL.64 [R1+0xd08], R14 ;  /* 0x000d080e01007387 */ /* 0x0003e20000100a00 */
[----:B------:R-:W-:Y:S02]  /*ba20*/  LEA R0, R6, R9, 0x3 ;  /* 0x0000000906007211 */ /* 0x000fe400078e18ff */
[----:B------:R-:W-:Y:S02]  /*ba30*/  LEA.HI.X.SX32 R19, R10, R25, 0x1, P2 ;  /* 0x000000190a137211 */ /* 0x000fe400010f0eff */
[-C--:B0-----:R-:W-:Y:S02]  /*ba40*/  LEA R20, P1, R5, R16.reuse, 0x1 ;  /* 0x0000001005147211 */ /* 0x081fe400078208ff */
[----:B-1----:R-:W-:-:S02]  /*ba50*/  LEA R14, P3, R11, R16, 0x1 ;  /* 0x000000100b0e7211 */ /* 0x002fc400078608ff */
[-C--:B------:R-:W-:Y:S02]  /*ba60*/  LEA.HI.X.SX32 R21, R5, R25.reuse, 0x1, P1 ;  /* 0x0000001905157211 */ /* 0x080fe400008f0eff */
[----:B------:R-:W-:Y:S01]  /*ba70*/  LEA.HI.X.SX32 R15, R11, R25, 0x1, P3 ;  /* 0x000000190b0f7211 */ /* 0x000fe200018f0eff */
[----:B------:R-:W-:Y:S02]  /*ba80*/  IMAD R2, R6, 0x8, R0 ;  /* 0x0000000806027824 */ /* 0x000fe400078e0200 */
[----:B------:R-:W-:Y:S01]  /*ba90*/  STL.64 [R1+0xd00], R20 ;  /* 0x000d001401007387 */ /* 0x000fe20000100a00 */
[----:B------:R-:W-:-:S03]  /*baa0*/  LEA R12, P3, R0, R16, 0x1 ;  /* 0x00000010000c7211 */ /* 0x000fc600078608ff */
[----:B------:R0:W-:Y:S01]  /*bab0*/  STL.64 [R1+0xcf8], R18 ;  /* 0x000cf81201007387 */ /* 0x0001e20000100a00 */
[----:B------:R-:W-:-:S03]  /*bac0*/  IMAD R3, R6, 0x8, R2 ;  /* 0x0000000806037824 */ /* 0x000fc600078e0202 */
[----:B------:R1:W-:Y:S01]  /*bad0*/  STL.64 [R1+0xcf0], R14 ;  /* 0x000cf00e01007387 */ /* 0x0003e20000100a00 */
[-C--:B------:R-:W-:Y:S02]  /*bae0*/  LEA.HI.X.SX32 R13, R0, R25.reuse, 0x1, P3 ;  /* 0x00000019000d7211 */ /* 0x080fe400018f0eff */
[-C--:B0-----:R-:W-:Y:S02]  /*baf0*/  LEA R18, P1, R7, R16.reuse, 0x1 ;  /* 0x0000001007127211 */ /* 0x081fe400078208ff */
[----:B-1----:R-:W-:Y:S02]  /*bb00*/  LEA R14, P2, R9, R16, 0x1 ;  /* 0x00000010090e7211 */ /* 0x002fe400078408ff */
[-C--:B------:R-:W-:Y:S02]  /*bb10*/  LEA.HI.X.SX32 R19, R7, R25.reuse, 0x1, P1 ;  /* 0x0000001907137211 */ /* 0x080fe400008f0eff */
[----:B------:R-:W-:Y:S02]  /*bb20*/  LEA.HI.X.SX32 R15, R9, R25, 0x1, P2 ;  /* 0x00000019090f7211 */ /* 0x000fe400010f0eff */
[C---:B------:R-:W-:Y:S01]  /*bb30*/  LEA R8, R6.reuse, R3, 0x3 ;  /* 0x0000000306087211 */ /* 0x040fe200078e18ff */
[----:B------:R-:W-:Y:S04]  /*bb40*/  STL.64 [R1+0xce8], R18 ;  /* 0x000ce81201007387 */ /* 0x000fe80000100a00 */
[----:B------:R0:W-:Y:S01]  /*bb50*/  STL.64 [R1+0xce0], R14 ;  /* 0x000ce00e01007387 */ /* 0x0001e20000100a00 */
[----:B------:R-:W-:-:S03]  /*bb60*/  IMAD R4, R6, 0x8, R8 ;  /* 0x0000000806047824 */ /* 0x000fc600078e0208 */
[----:B------:R1:W-:Y:S01]  /*bb70*/  STL.64 [R1+0xcd8], R12 ;  /* 0x000cd80c01007387 */ /* 0x0003e20000100a00 */
[----:B------:R-:W-:Y:S01]  /*bb80*/  IMAD R5, R6, 0x8, R4 ;  /* 0x0000000806057824 */ /* 0x000fe200078e0204 */
[CC--:B0-----:R-:W-:Y:S02]  /*bb90*/  LEA R14, P1, R2.reuse, R16.reuse, 0x1 ;  /* 0x00000010020e7211 */ /* 0x0c1fe400078208ff */
[CC--:B-1----:R-:W-:Y:S02]  /*bba0*/  LEA R12, P2, R3.reuse, R16.reuse, 0x1 ;  /* 0x00000010030c7211 */ /* 0x0c2fe400078408ff */
[-C--:B------:R-:W-:Y:S02]  /*bbb0*/  LEA.HI.X.SX32 R15, R2, R25.reuse, 0x1, P1 ;  /* 0x00000019020f7211 */ /* 0x080fe400008f0eff */
[----:B------:R-:W-:Y:S02]  /*bbc0*/  LEA.HI.X.SX32 R13, R3, R25, 0x1, P2 ;  /* 0x00000019030d7211 */ /* 0x000fe400010f0eff */
[----:B------:R-:W-:Y:S01]  /*bbd0*/  LEA R10, P3, R8, R16, 0x1 ;  /* 0x00000010080a7211 */ /* 0x000fe200078608ff */
[----:B------:R0:W-:Y:S01]  /*bbe0*/  STL.64 [R1+0xcd0], R14 ;  /* 0x000cd00e01007387 */ /* 0x0001e20000100a00 */
[----:B------:R-:W-:-:S03]  /*bbf0*/  LEA R7, R6, R5, 0x3 ;  /* 0x0000000506077211 */ /* 0x000fc600078e18ff */
[----:B------:R1:W-:Y:S01]  /*bc00*/  STL.64 [R1+0xcc8], R12 ;  /* 0x000cc80c01007387 */ /* 0x0003e20000100a00 */
[-C--:B------:R-:W-:Y:S01]  /*bc10*/  LEA.HI.X.SX32 R11, R8, R25.reuse, 0x1, P3 ;  /* 0x00000019080b7211 */ /* 0x080fe200018f0eff */
[----:B------:R-:W-:Y:S01]  /*bc20*/  IMAD R0, R6, 0x8, R7 ;  /* 0x0000000806007824 */ /* 0x000fe200078e0207 */
[CC--:B0-----:R-:W-:Y:S02]  /*bc30*/  LEA R14, P1, R4.reuse, R16.reuse, 0x1 ;  /* 0x00000010040e7211 */ /* 0x0c1fe400078208ff */
[C---:B-1----:R-:W-:Y:S02]  /*bc40*/  LEA R12, P2, R5.reuse, R16, 0x1 ;  /* 0x00000010050c7211 */ /* 0x042fe400078408ff */
[-C--:B------:R-:W-:Y:S02]  /*bc50*/  LEA.HI.X.SX32 R15, R4, R25.reuse, 0x1, P1 ;  /* 0x00000019040f7211 */ /* 0x080fe400008f0eff */
[----:B------:R-:W-:Y:S01]  /*bc60*/  LEA.HI.X.SX32 R13, R5, R25, 0x1, P2 ;  /* 0x00000019050d7211 */ /* 0x000fe200010f0eff */
[----:B------:R-:W-:Y:S04]  /*bc70*/  STL.64 [R1+0xcc0], R10 ;  /* 0x000cc00a01007387 */ /* 0x000fe80000100a00 */
[----:B------:R-:W-:Y:S04]  /*bc80*/  STL.64 [R1+0xcb8], R14 ;  /* 0x000cb80e01007387 */ /* 0x000fe80000100a00 */
[----:B------:R0:W-:Y:S01]  /*bc90*/  STL.64 [R1+0xcb0], R12 ;  /* 0x000cb00c01007387 */ /* 0x0001e20000100a00 */
[----:B------:R-:W-:-:S03]  /*bca0*/  IMAD R2, R6, 0x8, R0 ;  /* 0x0000000806027824 */ /* 0x000fc600078e0200 */
[----:B------:R-:W1:Y:S01]  /*bcb0*/  S2R R28, SR_TID.X ;  /* 0x00000000001c7919 */ /* 0x000e620000002100 */
[----:B0-----:R-:W-:-:S03]  /*bcc0*/  LEA R12, P1, R0, R16, 0x1 ;  /* 0x00000010000c7211 */ /* 0x001fc600078208ff */
[----:B------:R-:W0:Y:S01]  /*bcd0*/  S2R R29, SR_TID.X ;  /* 0x00000000001d7919 */ /* 0x000e220000002100 */
[----:B------:R-:W-:-:S03]  /*bce0*/  LEA.HI.X.SX32 R13, R0, R25, 0x1, P1 ;  /* 0x00000019000d7211 */ /* 0x000fc600008f0eff */
[----:B------:R-:W2:Y:S01]  /*bcf0*/  S2R R0, SR_CTAID.X ;  /* 0x0000000000007919 */ /* 0x000ea20000002500 */
[C---:B------:R-:W-:Y:S02]  /*bd00*/  LEA R10, P3, R7.reuse, R16, 0x1 ;  /* 0x00000010070a7211 */ /* 0x040fe400078608ff */
[----:B------:R-:W-:Y:S02]  /*bd10*/  LEA R3, R6, R2, 0x3 ;  /* 0x0000000206037211 */ /* 0x000fe400078e18ff */
[----:B------:R-:W-:-:S03]  /*bd20*/  LEA.HI.X.SX32 R11, R7, R25, 0x1, P3 ;  /* 0x00000019070b7211 */ /* 0x000fc600018f0eff */
[----:B------:R-:W-:Y:S02]  /*bd30*/  IMAD R6, R6, 0x8, R3 ;  /* 0x0000000806067824 */ /* 0x000fe400078e0203 */
[----:B------:R3:W-:Y:S01]  /*bd40*/  STL.64 [R1+0xca8], R10 ;  /* 0x000ca80a01007387 */ /* 0x0007e20000100a00 */
[CC--:B------:R-:W-:Y:S02]  /*bd50*/  LEA R8, P3, R3.reuse, R16.reuse, 0x1 ;  /* 0x0000001003087211 */ /* 0x0c0fe400078608ff */
[-C--:B------:R-:W-:Y:S02]  /*bd60*/  LEA R4, P4, R6, R16.reuse, 0x1 ;  /* 0x0000001006047211 */ /* 0x080fe400078808ff */
[-C--:B------:R-:W-:Y:S02]  /*bd70*/  LEA.HI.X.SX32 R9, R3, R25.reuse, 0x1, P3 ;  /* 0x0000001903097211 */ /* 0x080fe400018f0eff */
[----:B---3--:R-:W-:Y:S02]  /*bd80*/  LEA R10, P2, R2, R16, 0x1 ;  /* 0x00000010020a7211 */ /* 0x008fe400078408ff */
[----:B------:R-:W-:-:S02]  /*bd90*/  LEA.HI.X.SX32 R5, R6, R25, 0x1, P4 ;  /* 0x0000001906057211 */ /* 0x000fc400020f0eff */
[----:B------:R-:W-:Y:S01]  /*bda0*/  LEA.HI.X.SX32 R11, R2, R25, 0x1, P2 ;  /* 0x00000019020b7211 */ /* 0x000fe200010f0eff */
[----:B------:R3:W-:Y:S01]  /*bdb0*/  STL.64 [R1+0xca0], R12 ;  /* 0x000ca00c01007387 */ /* 0x0007e20000100a00 */
[----:B-1----:R-:W-:Y:S01]  /*bdc0*/  LOP3.LUT R28, R28, 0x3, RZ, 0xc0, !PT ;  /* 0x000000031c1c7812 */ /* 0x002fe200078ec0ff */
[----:B--2---:R-:W-:Y:S01]  /*bdd0*/  IMAD.SHL.U32 R0, R0, 0x100, RZ ;  /* 0x0000010000007824 */ /* 0x004fe200078e00ff */
[C---:B0-----:R-:W-:Y:S01]  /*bde0*/  LOP3.LUT R2, R29.reuse, 0x1c, RZ, 0xc0, !PT ;  /* 0x0000001c1d027812 */ /* 0x041fe200078ec0ff */
[----:B------:R0:W-:Y:S01]  /*bdf0*/  STL.64 [R1+0xc98], R10 ;  /* 0x000c980a01007387 */ /* 0x0001e20000100a00 */
[----:B------:R-:W-:Y:S02]  /*be00*/  ISETP.NE.U32.AND P1, PT, R28, RZ, PT ;  /* 0x000000ff1c00720c */ /* 0x000fe40003f25070 */
[----:B------:R-:W-:Y:S01]  /*be10*/  LOP3.LUT P6, RZ, R29, 0x7, RZ, 0xc0, !PT ;  /* 0x000000071dff7812 */ /* 0x000fe200078cc0ff */
[----:B------:R1:W-:Y:S01]  /*be20*/  STL.64 [R1+0xc90], R8 ;  /* 0x000c900801007387 */ /* 0x0003e20000100a00 */
[----:B------:R-:W-:-:S02]  /*be30*/  LEA.HI R3, R2, 0xf0, RZ, 0x1e ;  /* 0x000000f002037811 */ /* 0x000fc400078ff0ff */
[C---:B------:R-:W-:Y:S01]  /*be40*/  LEA.HI R6, R2.reuse, 0xd8, RZ, 0x1e ;  /* 0x000000d802067811 */ /* 0x040fe200078ff0ff */
[----:B------:R2:W-:Y:S01]  /*be50*/  STL.64 [R1+0xc88], R4 ;  /* 0x000c880401007387 */ /* 0x0005e20000100a00 */
[C---:B------:R-:W-:Y:S02]  /*be60*/  LEA.HI R7, R2.reuse, 0xd0, RZ, 0x1e ;  /* 0x000000d002077811 */ /* 0x040fe400078ff0ff */
[C---:B---3--:R-:W-:Y:S02]  /*be70*/  LEA.HI R12, R2.reuse, 0xa8, RZ, 0x1e ;  /* 0x000000a8020c7811 */ /* 0x048fe400078ff0ff */
[C---:B0-----:R-:W-:Y:S02]  /*be80*/  LEA.HI R10, R2.reuse, 0xb8, RZ, 0x1e ;  /* 0x000000b8020a7811 */ /* 0x041fe400078ff0ff */
[C---:B------:R-:W-:Y:S02]  /*be90*/  LEA.HI R11, R2.reuse, 0xb0, RZ, 0x1e ;  /* 0x000000b0020b7811 */ /* 0x040fe400078ff0ff */
[----:B-1----:R-:W-:-:S02]  /*bea0*/  LEA.HI R8, R2, 0xc8, RZ, 0x1e ;  /* 0x000000c802087811 */ /* 0x002fc400078ff0ff */
[C---:B------:R-:W-:Y:S02]  /*beb0*/  LEA.HI R9, R2.reuse, 0xc0, RZ, 0x1e ;  /* 0x000000c002097811 */ /* 0x040fe400078ff0ff */
[C---:B--2---:R-:W-:Y:S02]  /*bec0*/  LEA.HI R4, R2.reuse, 0xe8, RZ, 0x1e ;  /* 0x000000e802047811 */ /* 0x044fe400078ff0ff */
[C---:B------:R-:W-:Y:S02]  /*bed0*/  LEA.HI R5, R2.reuse, 0xe0, RZ, 0x1e ;  /* 0x000000e002057811 */ /* 0x040fe400078ff0ff */
[C---:B------:R-:W-:Y:S02]  /*bee0*/  LEA.HI R13, R2.reuse, 0xa0, RZ, 0x1e ;  /* 0x000000a0020d7811 */ /* 0x040fe400078ff0ff */
[C---:B------:R-:W-:Y:S02]  /*bef0*/  LEA.HI R14, R2.reuse, 0x98, RZ, 0x1e ;  /* 0x00000098020e7811 */ /* 0x040fe400078ff0ff */
[----:B------:R-:W-:-:S02]  /*bf00*/  LEA.HI R15, R2, 0x90, RZ, 0x1e ;  /* 0x00000090020f7811 */ /* 0x000fc400078ff0ff */
[C---:B------:R-:W-:Y:S02]  /*bf10*/  LEA.HI R16, R2.reuse, 0x88, RZ, 0x1e ;  /* 0x0000008802107811 */ /* 0x040fe400078ff0ff */
[C---:B------:R-:W-:Y:S02]  /*bf20*/  LEA.HI R17, R2.reuse, 0x80, RZ, 0x1e ;  /* 0x0000008002117811 */ /* 0x040fe400078ff0ff */
        /* <DEDUP_REMOVED lines=12> */
[----:B------:R-:W-:Y:S02]  /*bff0*/  LEA.HI R2, R2, R0, RZ, 0x1e ;  /* 0x0000000002027211 */ /* 0x000fe400078ff0ff */
[----:B------:R-:W-:-:S05]  /*c000*/  MOV R2, 0x3f800000 ;  /* 0x3f80000000027802 */ /* 0x000fca0000000f00 */
[----:B------:R0:W-:Y:S04]  /*c010*/  STL [R1+0xa88], R2 ;  /* 0x000a880201007387 */ /* 0x0001e80000100800 */
[----:B------:R-:W-:Y:S01]  /*c020*/  STL [R1+0x368], RZ ;  /* 0x000368ff01007387 */ /* 0x000fe20000100800 */
[----:B0-----:R-:W-:-:S05]  /*c030*/  IMAD.MOV.U32 R2, RZ, RZ, -0x800000 ;  /* 0xff800000ff027424 */ /* 0x001fca00078e00ff */
[----:B------:R-:W-:Y:S04]  /*c040*/  STL [R1+0x190], R2 ;  /* 0x0001900201007387 */ /* 0x000fe80000100800 */
[----:B------:R-:W-:Y:S04]  /*c050*/  STL [R1+0x364], RZ ;  /* 0x000364ff01007387 */ /* 0x000fe80000100800 */
        /* <DEDUP_REMOVED lines=30> */
[----:B------:R0:W-:Y:S02]  /*c240*/  STL [R1+0x890], R2 ;  /* 0x0008900201007387 */ /* 0x0001e40000100800 */
[----:B0-----:R-:W-:-:S05]  /*c250*/  IMAD.MOV.U32 R2, RZ, RZ, 0x3f800000 ;  /* 0x3f800000ff027424 */ /* 0x001fca00078e00ff */
        /* <DEDUP_REMOVED lines=31> */
[----:B------:R-:W-:Y:S04]  /*c450*/  STL [R1+0x700], RZ ;  /* 0x000700ff01007387 */ /* 0x000fe80000100800 */
        /* <DEDUP_REMOVED lines=55> */
[----:B0-----:R-:W0:Y:S04]  /*c7d0*/  S2R R2, SR_TID.X ;  /* 0x0000000000027919 */ /* 0x001e280000002100 */
        /* <DEDUP_REMOVED lines=20> */
[----:B------:R-:W-:Y:S01]  /*c920*/  STL [R1+0x5e0], RZ ;  /* 0x0005e0ff01007387 */ /* 0x000fe20000100800 */
[----:B0-----:R-:W-:-:S03]  /*c930*/  LOP3.LUT R2, R2, 0x1c, RZ, 0xc0, !PT ;  /* 0x0000001c02027812 */ /* 0x001fc600078ec0ff */
[----:B------:R-:W-:Y:S04]  /*c940*/  STL [R1+0x5e4], RZ ;  /* 0x0005e4ff01007387 */ /* 0x000fe80000100800 */
[----:B------:R-:W-:Y:S04]  /*c950*/  STL [R1+0x5e8], RZ ;  /* 0x0005e8ff01007387 */ /* 0x000fe80000100800 */
[----:B------:R-:W-:Y:S04]  /*c960*/  STL [R1+0x5ec], RZ ;  /* 0x0005ecff01007387 */ /* 0x000fe80000100800 */
[----:B------:R-:W-:Y:S01]  /*c970*/  STL [R1+0x570], RZ ;  /* 0x000570ff01007387 */ /* 0x000fe20000100800 */
[----:B------:R-:W-:-:S03]  /*c980*/  LEA.HI R2, R2, 0xf8, RZ, 0x1e ;  /* 0x000000f802027811 */ /* 0x000fc600078ff0ff */
[----:B------:R-:W-:Y:S04]  /*c990*/  STL [R1+0x574], RZ ;  /* 0x000574ff01007387 */ /* 0x000fe80000100800 */
[----:B------:R-:W-:Y:S04]  /*c9a0*/  STL [R1+0x578], RZ ;  /* 0x000578ff01007387 */ /* 0x000fe80000100800 */
[----:B------:R-:W-:Y:S04]  /*c9b0*/  STL [R1+0x57c], RZ ;  /* 0x00057cff01007387 */ /* 0x000fe80000100800 */
[----:B------:R-:W-:Y:S01]  /*c9c0*/  STL [R1+0x590], RZ ;  /* 0x000590ff01007387 */ /* 0x000fe20000100800 */
[----:B------:R-:W-:-:S03]  /*c9d0*/  IADD3 R0, R0, R2, RZ ;  /* 0x0000000200007210 */ /* 0x000fc60007ffe0ff */
[----:B------:R-:W-:Y:S01]  /*c9e0*/  STL [R1+0x594], RZ ;  /* 0x000594ff01007387 */ /* 0x000fe20000100800 */
[----:B------:R-:W-:-:S03]  /*c9f0*/  IMAD.SHL.U32 R2, R2, 0x20, RZ ;  /* 0x0000002002027824 */ /* 0x000fc600078e00ff */
        /* <DEDUP_REMOVED lines=10> */
[----:B------:R-:W0:Y:S04]  /*caa0*/  S2R R2, SR_CTAID.X ;  /* 0x0000000000027919 */ /* 0x000e280000002500 */
        /* <DEDUP_REMOVED lines=20> */
[----:B0-----:R-:W-:-:S03]  /*cbf0*/  SHF.L.U32 R2, R2, 0x8, RZ ;  /* 0x0000000802027819 */ /* 0x001fc600000006ff */
[----:B------:R-:W-:Y:S04]  /*cc00*/  STL [R1+0x410], RZ ;  /* 0x000410ff01007387 */ /* 0x000fe80000100800 */
[----:B------:R-:W-:Y:S04]  /*cc10*/  STL [R1+0x414], RZ ;  /* 0x000414ff01007387 */ /* 0x000fe80000100800 */
[----:B------:R-:W-:Y:S04]  /*cc20*/  STL [R1+0x418], RZ ;  /* 0x000418ff01007387 */ /* 0x000fe80000100800 */
[----:B------:R-:W-:Y:S04]  /*cc30*/  STL [R1+0x41c], RZ ;  /* 0x00041cff01007387 */ /* 0x000fe80000100800 */
[----:B------:R-:W-:Y:S01]  /*cc40*/  STL [R1+0x400], RZ ;  /* 0x000400ff01007387 */ /* 0x000fe20000100800 */
[----:B------:R-:W-:-:S03]  /*cc50*/  IMAD.IADD R2, R2, 0x1, R3 ;  /* 0x0000000102027824 */ /* 0x000fc600078e0203 */
        /* <DEDUP_REMOVED lines=20> */
[----:B------:R-:W1:Y:S04]  /*cda0*/  S2R R2, SR_CTAID.X ;  /* 0x0000000000027919 */ /* 0x000e680000002500 */
        /* <DEDUP_REMOVED lines=22> */
[----:B------:R-:W-:Y:S01]  /*cf10*/  STL [R1+0x3e8], RZ ;  /* 0x0003e8ff01007387 */ /* 0x000fe20000100800 */
[----:B-1----:R-:W-:-:S03]  /*cf20*/  SHF.L.U32 R4, R2, 0x8, RZ ;  /* 0x0000000802047819 */ /* 0x002fc600000006ff */
[----:B------:R-:W-:Y:S04]  /*cf30*/  STL [R1+0x3ec], RZ ;  /* 0x0003ecff01007387 */ /* 0x000fe80000100800 */
[----:B------:R-:W-:Y:S04]  /*cf40*/  STL [R1+0x2d0], RZ ;  /* 0x0002d0ff01007387 */ /* 0x000fe80000100800 */
[----:B------:R-:W-:Y:S04]  /*cf50*/  STL [R1+0x2d4], RZ ;  /* 0x0002d4ff01007387 */ /* 0x000fe80000100800 */
[----:B------:R-:W-:Y:S01]  /*cf60*/  STL [R1+0x2d8], RZ ;  /* 0x0002d8ff01007387 */ /* 0x000fe20000100800 */
[----:B------:R-:W-:-:S03]  /*cf70*/  IMAD.SHL.U32 R2, R5, 0x20, RZ ;  /* 0x0000002005027824 */ /* 0x000fc600078e00ff */
[----:B------:R-:W-:Y:S01]  /*cf80*/  STL [R1+0x2dc], RZ ;  /* 0x0002dcff01007387 */ /* 0x000fe20000100800 */
[----:B------:R-:W-:-:S03]  /*cf90*/  IMAD.IADD R2, R4, 0x1, R7 ;  /* 0x0000000104027824 */ /* 0x000fc600078e0207 */
        /* <DEDUP_REMOVED lines=34> */
[----:B------:R-:W0:Y:S04]  /*d1c0*/  S2R R2, SR_TID.X ;  /* 0x0000000000027919 */ /* 0x000e280000002100 */
[----:B------:R-:W-:Y:S04]  /*d1d0*/  STL [R1+0x328], RZ ;  /* 0x000328ff01007387 */ /* 0x000fe80000100800 */
[----:B------:R-:W-:Y:S04]  /*d1e0*/  STL [R1+0x32c], RZ ;  /* 0x00032cff01007387 */ /* 0x000fe80000100800 */
[----:B------:R-:W-:Y:S04]  /*d1f0*/  STL [R1+0x330], RZ ;  /* 0x000330ff01007387 */ /* 0x000fe80000100800 */
[----:B------:R-:W-:Y:S01]  /*d200*/  STL [R1+0x334], RZ ;  /* 0x000334ff01007387 */ /* 0x000fe20000100800 */
[----:B------:R-:W-:-:S03]  /*d210*/  IMAD.IADD R3, R4, 0x1, R5 ;  /* 0x0000000104037824 */ /* 0x000fc600078e0205 */
[----:B------:R-:W-:Y:S01]  /*d220*/  STL [R1+0x338], RZ ;  /* 0x000338ff01007387 */ /* 0x000fe20000100800 */
[----:B------:R-:W-:-:S03]  /*d230*/  IADD3 R3, R4, R6, RZ ;  /* 0x0000000604037210 */ /* 0x000fc60007ffe0ff */
[----:B------:R-:W-:Y:S01]  /*d240*/  STL [R1+0x33c], RZ ;  /* 0x00033cff01007387 */ /* 0x000fe20000100800 */
[----:B------:R-:W-:-:S03]  /*d250*/  SHF.L.U32 R3, R7, 0x5, RZ ;  /* 0x0000000507037819 */ /* 0x000fc600000006ff */
        /* <DEDUP_REMOVED lines=25> */
[----:B------:R-:W-:-:S03]  /*d3f0*/  IMAD.SHL.U32 R3, R26, 0x20, RZ ;  /* 0x000000201a037824 */ /* 0x000fc600078e00ff */
[----:B------:R-:W-:Y:S01]  /*d400*/  STL [R1+0x674], RZ ;  /* 0x000674ff01007387 */ /* 0x000fe20000100800 */
[----:B0-----:R-:W-:-:S03]  /*d410*/  LOP3.LUT R3, R2, 0x1c, RZ, 0xc0, !PT ;  /* 0x0000001c02037812 */ /* 0x001fc600078ec0ff */
[----:B------:R-:W-:Y:S04]  /*d420*/  STL [R1+0x678], RZ ;  /* 0x000678ff01007387 */ /* 0x000fe80000100800 */
[----:B------:R-:W-:Y:S04]  /*d430*/  STL [R1+0x67c], RZ ;  /* 0x00067cff01007387 */ /* 0x000fe80000100800 */
[----:B------:R-:W-:Y:S04]  /*d440*/  STL [R1+0x6c0], RZ ;  /* 0x0006c0ff01007387 */ /* 0x000fe80000100800 */
[----:B------:R-:W-:Y:S01]  /*d450*/  STL [R1+0x6c4], RZ ;  /* 0x0006c4ff01007387 */ /* 0x000fe20000100800 */
[----:B------:R-:W-:-:S03]  /*d460*/  IMAD.SHL.U32 R5, R6, 0x20, RZ ;  /* 0x0000002006057824 */ /* 0x000fc600078e00ff */
[----:B------:R-:W-:Y:S01]  /*d470*/  STL [R1+0x6c8], RZ ;  /* 0x0006c8ff01007387 */ /* 0x000fe20000100800 */
[----:B------:R-:W-:-:S03]  /*d480*/  LEA.HI R3, R3, 0x18, RZ, 0x1e ;  /* 0x0000001803037811 */ /* 0x000fc600078ff0ff */
[----:B------:R-:W-:Y:S01]  /*d490*/  STL [R1+0x6cc], RZ ;  /* 0x0006ccff01007387 */ /* 0x000fe20000100800 */
[----:B------:R-:W-:-:S03]  /*d4a0*/  IADD3 R6, R4, R27, RZ ;  /* 0x0000001b04067210 */ /* 0x000fc60007ffe0ff */
[----:B------:R-:W-:Y:S01]  /*d4b0*/  STL [R1+0x6b0], RZ ;  /* 0x0006b0ff01007387 */ /* 0x000fe20000100800 */
[----:B------:R-:W-:-:S03]  /*d4c0*/  IMAD.IADD R6, R4, 0x1, R28 ;  /* 0x0000000104067824 */ /* 0x000fc600078e021c */
[----:B------:R-:W-:Y:S01]  /*d4d0*/  STL [R1+0x6b4], RZ ;  /* 0x0006b4ff01007387 */ /* 0x000fe20000100800 */
[----:B------:R-:W-:-:S03]  /*d4e0*/  IMAD.IADD R6, R4, 0x1, R29 ;  /* 0x0000000104067824 */ /* 0x000fc600078e021d */
[----:B------:R-:W-:Y:S01]  /*d4f0*/  STL [R1+0x6b8], RZ ;  /* 0x0006b8ff01007387 */ /* 0x000fe20000100800 */
[----:B------:R-:W-:-:S03]  /*d500*/  IADD3 R6, R4, R3, RZ ;  /* 0x0000000304067210 */ /* 0x000fc60007ffe0ff */
[----:B------:R-:W-:Y:S01]  /*d510*/  STL [R1+0x6bc], RZ ;  /* 0x0006bcff01007387 */ /* 0x000fe20000100800 */
[----:B------:R-:W-:-:S03]  /*d520*/  IMAD.SHL.U32 R3, R3, 0x20, RZ ;  /* 0x0000002003037824 */ /* 0x000fc600078e00ff */
[----:B------:R-:W-:Y:S04]  /*d530*/  STL [R1+0x6a0], RZ ;  /* 0x0006a0ff01007387 */ /* 0x000fe80000100800 */
[----:B------:R-:W-:Y:S04]  /*d540*/  STL [R1+0x6a4], RZ ;  /* 0x0006a4ff01007387 */ /* 0x000fe80000100800 */
[----:B------:R-:W-:Y:S04]  /*d550*/  STL [R1+0x6a8], RZ ;  /* 0x0006a8ff01007387 */ /* 0x000fe80000100800 */
[----:B------:R-:W-:Y:S01]  /*d560*/  STL [R1+0x6ac], RZ ;  /* 0x0006acff01007387 */ /* 0x000fe20000100800 */
[----:B------:R-:W-:-:S03]  /*d570*/  IMAD.MOV.U32 R0, RZ, RZ, c[0x0][0x1a4] ;  /* 0x00006900ff007624 */ /* 0x000fc600078e00ff */
[----:B------:R-:W-:Y:S04]  /*d580*/  STL [R1+0x690], RZ ;  /* 0x000690ff01007387 */ /* 0x000fe80000100800 */
[----:B------:R-:W-:Y:S01]  /*d590*/  STL [R1+0x694], RZ ;  /* 0x000694ff01007387 */ /* 0x000fe20000100800 */
[----:B------:R-:W-:-:S03]  /*d5a0*/  IMAD.IADD R5, R4, 0x1, R8 ;  /* 0x0000000104057824 */ /* 0x000fc600078e0208 */
[----:B------:R-:W-:Y:S01]  /*d5b0*/  STL [R1+0x698], RZ ;  /* 0x000698ff01007387 */ /* 0x000fe20000100800 */
[----:B------:R-:W-:-:S03]  /*d5c0*/  IMAD.SHL.U32 R5, R9, 0x20, RZ ;  /* 0x0000002009057824 */ /* 0x000fc600078e00ff */
[----:B------:R-:W-:Y:S01]  /*d5d0*/  STL [R1+0x69c], RZ ;  /* 0x00069cff01007387 */ /* 0x000fe20000100800 */
[----:B------:R-:W-:-:S03]  /*d5e0*/  IMAD R8, R0, 0xa, RZ ;  /* 0x0000000a00087824 */ /* 0x000fc600078e02ff */
[----:B------:R-:W-:Y:S01]  /*d5f0*/  STL [R1+0x720], RZ ;  /* 0x000720ff01007387 */ /* 0x000fe20000100800 */
[----:B------:R-:W-:-:S03]  /*d600*/  IMAD R9, R0, 0x14, RZ ;  /* 0x0000001400097824 */ /* 0x000fc600078e02ff */
[----:B------:R-:W0:Y:S01]  /*d610*/  S2R R3, SR_TID.X ;  /* 0x0000000000037919 */ /* 0x000e220000002100 */
        /* <DEDUP_REMOVED lines=15> */
[----:B------:R1:W-:Y:S01]  /*d710*/  STL.64 [R1+0xf00], R8 ;  /* 0x000f000801007387 */ /* 0x0003e20000100a00 */
[----:B------:R-:W-:Y:S01]  /*d720*/  IMAD.IADD R5, R4, 0x1, R23 ;  /* 0x0000000104057824 */ /* 0x000fe200078e0217 */
[----:B------:R-:W-:Y:S01]  /*d730*/  LOP3.LUT R2, R2, 0x1c, RZ, 0xc0, !PT ;  /* 0x0000001c02027812 */ /* 0x000fe200078ec0ff */
[----:B------:R-:W-:Y:S02]  /*d740*/  IMAD.SHL.U32 R5, R24, 0x20, RZ ;  /* 0x0000002018057824 */ /* 0x000fe400078e00ff */
[----:B------:R-:W-:Y:S01]  /*d750*/  IMAD.IADD R5, R4, 0x1, R26 ;  /* 0x0000000104057824 */ /* 0x000fe200078e021a */
[----:B-1----:R-:W1:Y:S01]  /*d760*/  S2R R8, SR_TID.X ;  /* 0x0000000000087919 */ /* 0x002e620000002100 */
[----:B------:R-:W-:Y:S01]  /*d770*/  IMAD.SHL.U32 R5, R27, 0x20, RZ ;  /* 0x000000201b057824 */ /* 0x000fe200078e00ff */
[----:B------:R-:W-:Y:S02]  /*d780*/  SHF.L.U32 R5, R28, 0x5, RZ ;  /* 0x000000051c057819 */ /* 0x000fe400000006ff */
[----:B------:R-:W2:Y:S01]  /*d790*/  S2R R9, SR_TID.X ;  /* 0x0000000000097919 */ /* 0x000ea20000002100 */
[----:B------:R-:W-:-:S02]  /*d7a0*/  LEA.HI R5, R2, 0x10, RZ, 0x1e ;  /* 0x0000001002057811 */ /* 0x000fc400078ff0ff */
[----:B------:R-:W-:Y:S01]  /*d7b0*/  LEA.HI R2, R2, 0x8, RZ, 0x1e ;  /* 0x0000000802027811 */ /* 0x000fe200078ff0ff */
[----:B------:R-:W-:Y:S01]  /*d7c0*/  IMAD.SHL.U32 R7, R29, 0x20, RZ ;  /* 0x000000201d077824 */ /* 0x000fe200078e00ff */
[----:B------:R-:W-:Y:S01]  /*d7d0*/  SHF.L.U32 R6, R5, 0x5, RZ ;  /* 0x0000000505067819 */ /* 0x000fe200000006ff */
[C---:B------:R-:W-:Y:S02]  /*d7e0*/  IMAD.IADD R7, R4.reuse, 0x1, R5 ;  /* 0x0000000104077824 */ /* 0x040fe400078e0205 */
[----:B------:R-:W-:Y:S01]  /*d7f0*/  IMAD.IADD R5, R4, 0x1, R2 ;  /* 0x0000000104057824 */ /* 0x000fe200078e0202 */
[C---:B0-----:R-:W-:Y:S01]  /*d800*/  LOP3.LUT R4, R3.reuse, 0x3, RZ, 0xc0, !PT ;  /* 0x0000000303047812 */ /* 0x041fe200078ec0ff */
[----:B------:R-:W-:Y:S01]  /*d810*/  IMAD.SHL.U32 R2, R2, 0x20, RZ ;  /* 0x0000002002027824 */ /* 0x000fe200078e00ff */
[----:B------:R-:W-:Y:S02]  /*d820*/  LOP3.LUT R5, R3, 0x1ff, RZ, 0xc0, !PT ;  /* 0x000001ff03057812 */ /* 0x000fe400078ec0ff */
[----:B------:R-:W-:-:S02]  /*d830*/  SHF.R.U32.HI R2, RZ, 0x3, R3 ;  /* 0x00000003ff027819 */ /* 0x000fc40000011603 */
[----:B------:R-:W-:Y:S02]  /*d840*/  LOP3.LUT R3, R3, 0xe0, RZ, 0xc0, !PT ;  /* 0x000000e003037812 */ /* 0x000fe400078ec0ff */
[----:B------:R-:W-:Y:S01]  /*d850*/  SHF.L.U32 R4, R4, 0x1, RZ ;  /* 0x0000000104047819 */ /* 0x000fe200000006ff */
[C---:B------:R-:W-:Y:S02]  /*d860*/  IMAD R10, R0.reuse, 0x28, RZ ;  /* 0x00000028000a7824 */ /* 0x040fe400078e02ff */
[----:B------:R-:W-:Y:S01]  /*d870*/  IMAD R11, R0, 0x2a, RZ ;  /* 0x0000002a000b7824 */ /* 0x000fe200078e02ff */
[----:B------:R-:W-:Y:S02]  /*d880*/  LEA.HI R3, R3, R4, RZ, 0x1e ;  /* 0x0000000403037211 */ /* 0x000fe400078ff0ff */
[C---:B-1----:R-:W-:Y:S02]  /*d890*/  LOP3.LUT R3, R8.reuse, 0x7, RZ, 0xc0, !PT ;  /* 0x0000000708037812 */ /* 0x042fe400078ec0ff */
[----:B------:R-:W-:Y:S01]  /*d8a0*/  LOP3.LUT R8, R8, 0x1c, RZ, 0xc0, !PT ;  /* 0x0000001c08087812 */ /* 0x000fe200078ec0ff */
[----:B------:R2:W-:Y:S01]  /*d8b0*/  STL.64 [R1+0xf08], R10 ;  /* 0x000f080a01007387 */ /* 0x0005e20000100a00 */
[----:B------:R-:W-:Y:S01]  /*d8c0*/  LOP3.LUT R2, R2, 0x1c, RZ, 0xc0, !PT ;  /* 0x0000001c02027812 */ /* 0x000fe200078ec0ff */
[----:B------:R-:W-:Y:S01]  /*d8d0*/  IMAD.SHL.U32 R3, R3, 0x10, RZ ;  /* 0x0000001003037824 */ /* 0x000fe200078e00ff */
[----:B------:R-:W-:Y:S01]  /*d8e0*/  SHF.L.U32 R8, R8, 0x3, RZ ;  /* 0x0000000308087819 */ /* 0x000fe200000006ff */
[C---:B--2---:R-:W-:Y:S01]  /*d8f0*/  IMAD.SHL.U32 R11, R9.reuse, 0x80, RZ ;  /* 0x00000080090b7824 */ /* 0x044fe200078e00ff */
[----:B------:R-:W-:-:S04]  /*d900*/  LOP3.LUT R9, R9, 0x1c, RZ, 0xc0, !PT ;  /* 0x0000001c09097812 */ /* 0x000fc800078ec0ff */
[----:B------:R-:W-:Y:S01]  /*d910*/  LOP3.LUT R3, R3, 0x780, R11, 0xf8, !PT ;  /* 0x0000078003037812 */ /* 0x000fe200078ef80b */
[----:B------:R-:W-:Y:S01]  /*d920*/  IMAD.IADD R11, R8, 0x1, R2 ;  /* 0x00000001080b7824 */ /* 0x000fe200078e0202 */
[C---:B------:R-:W-:Y:S02]  /*d930*/  LEA.HI R10, R9.reuse, 0x8, RZ, 0x1e ;  /* 0x00000008090a7811 */ /* 0x040fe400078ff0ff */
[C---:B------:R-:W-:Y:S01]  /*d940*/  LEA.HI R8, R9.reuse, 0x10, RZ, 0x1e ;  /* 0x0000001009087811 */ /* 0x040fe200078ff0ff */
[C---:B------:R-:W-:Y:S01]  /*d950*/  IMAD R12, R0.reuse, 0x16, RZ ;  /* 0x00000016000c7824 */ /* 0x040fe200078e02ff */
[----:B------:R-:W-:Y:S01]  /*d960*/  LEA.HI R9, R9, 0x18, RZ, 0x1e ;  /* 0x0000001809097811 */ /* 0x000fe200078ff0ff */
[C---:B------:R-:W-:Y:S01]  /*d970*/  IMAD R13, R0.reuse, 0x2c, RZ ;  /* 0x0000002c000d7824 */ /* 0x040fe200078e02ff */
[----:B------:R-:W0:Y:S01]  /*d980*/  S2R R11, SR_TID.X ;  /* 0x00000000000b7919 */ /* 0x000e220000002100 */
[C---:B------:R-:W-:Y:S02]  /*d990*/  IMAD R14, R0.reuse, 0x2e, RZ ;  /* 0x0000002e000e7824 */ /* 0x040fe400078e02ff */
[----:B------:R-:W-:Y:S01]  /*d9a0*/  IMAD R15, R0, 0x6, RZ ;  /* 0x00000006000f7824 */ /* 0x000fe200078e02ff */
[----:B------:R-:W-:Y:S01]  /*d9b0*/  SHF.L.U32 R8, R8, 0x5, RZ ;  /* 0x0000000508087819 */ /* 0x000fe200000006ff */
[----:B------:R-:W-:-:S02]  /*d9c0*/  IMAD R16, R0, 0xc, RZ ;  /* 0x0000000c00107824 */ /* 0x000fc400078e02ff */
[----:B------:R-:W-:Y:S02]  /*d9d0*/  IMAD R17, R0, 0x18, RZ ;  /* 0x0000001800117824 */ /* 0x000fe400078e02ff */
[----:B------:R-:W-:Y:S02]  /*d9e0*/  IMAD.SHL.U32 R10, R10, 0x20, RZ ;  /* 0x000000200a0a7824 */ /* 0x000fe400078e00ff */
[C---:B------:R-:W-:Y:S02]  /*d9f0*/  IMAD R18, R0.reuse, 0x30, RZ ;  /* 0x0000003000127824 */ /* 0x040fe400078e02ff */
[C---:B------:R-:W-:Y:S01]  /*da00*/  IMAD R19, R0.reuse, 0x32, RZ ;  /* 0x0000003200137824 */ /* 0x040fe200078e02ff */
[----:B------:R1:W-:Y:S01]  /*da10*/  STL.64 [R1+0xee0], R12 ;  /* 0x000ee00c01007387 */ /* 0x0003e20000100a00 */
[C---:B------:R-:W-:Y:S02]  /*da20*/  IMAD R20, R0.reuse, 0x1a, RZ ;  /* 0x0000001a00147824 */ /* 0x040fe400078e02ff */
[----:B------:R-:W-:-:S02]  /*da30*/  IMAD R21, R0, 0x34, RZ ;  /* 0x0000003400157824 */ /* 0x000fc400078e02ff */
[----:B------:R-:W-:Y:S01]  /*da40*/  IMAD.SHL.U32 R9, R9, 0x20, RZ ;  /* 0x0000002009097824 */ /* 0x000fe200078e00ff */
[----:B------:R-:W-:Y:S01]  /*da50*/  STL.64 [R1+0xed8], R14 ;  /* 0x000ed80e01007387 */ /* 0x000fe20000100a00 */
[C---:B------:R-:W-:Y:S02]  /*da60*/  IMAD R22, R0.reuse, 0x36, RZ ;  /* 0x0000003600167824 */ /* 0x040fe400078e02ff */
[----:B------:R-:W-:Y:S01]  /*da70*/  IMAD R23, R0, 0xe, RZ ;  /* 0x0000000e00177824 */ /* 0x000fe200078e02ff */
[----:B------:R-:W-:Y:S01]  /*da80*/  STL.64 [R1+0xed0], R16 ;  /* 0x000ed01001007387 */ /* 0x000fe20000100a00 */
[C---:B------:R-:W-:Y:S01]  /*da90*/  IADD3 R8, R2.reuse, R8, RZ ;  /* 0x0000000802087210 */ /* 0x040fe20007ffe0ff */
[C---:B-1----:R-:W-:Y:S02]  /*daa0*/  IMAD.IADD R12, R2.reuse, 0x1, R10 ;  /* 0x00000001020c7824 */ /* 0x042fe400078e020a */
[----:B------:R-:W-:Y:S01]  /*dab0*/  STL.64 [R1+0xee8], R18 ;  /* 0x000ee81201007387 */ /* 0x000fe20000100a00 */
[----:B------:R-:W-:-:S03]  /*dac0*/  IMAD.IADD R10, R2, 0x1, R9 ;  /* 0x00000001020a7824 */ /* 0x000fc600078e0209 */
[----:B------:R1:W-:Y:S04]  /*dad0*/  STL.64 [R1+0xef0], R20 ;  /* 0x000ef01401007387 */ /* 0x0003e80000100a00 */
[----:B------:R-:W-:Y:S04]  /*dae0*/  STL.64 [R1+0xef8], R22 ;  /* 0x000ef81601007387 */ /* 0x000fe80000100a00 */
[----:B------:R-:W-:Y:S04]  /*daf0*/  STL [R1+0x9c4], R12 ;  /* 0x0009c40c01007387 */ /* 0x000fe80000100800 */
[----:B------:R2:W-:Y:S04]  /*db00*/  STL [R1+0x9c0], R8 ;  /* 0x0009c00801007387 */ /* 0x0005e80000100800 */
[----:B------:R3:W-:Y:S04]  /*db10*/  STL [R1+0x9bc], R10 ;  /* 0x0009bc0a01007387 */ /* 0x0007e80000100800 */
[----:B-1----:R-:W4:Y:S04]  /*db20*/  LDL.64 R20, [R1+0x6e8] ;  /* 0x0006e80001147983 */ /* 0x002f280000100a00 */
[----:B--2---:R-:W1:Y:S01]  /*db30*/  S2R R8, SR_TID.X ;  /* 0x0000000000087919 */ /* 0x004e620000002100 */
[----:B0-----:R-:W-:-:S04]  /*db40*/  LOP3.LUT R11, R11, 0x1c, RZ, 0xc0, !PT ;  /* 0x0000001c0b0b7812 */ /* 0x001fc800078ec0ff */
[C---:B------:R-:W-:Y:S02]  /*db50*/  LEA.HI R9, R11.reuse, 0x28, RZ, 0x1e ;  /* 0x000000280b097811 */ /* 0x040fe400078ff0ff */
[----:B------:R-:W-:Y:S02]  /*db60*/  LEA.HI R11, R11, 0x20, RZ, 0x1e ;  /* 0x000000200b0b7811 */ /* 0x000fe400078ff0ff */
[----:B------:R-:W-:-:S03]  /*db70*/  SHF.L.U32 R9, R9, 0x5, RZ ;  /* 0x0000000509097819 */ /* 0x000fc600000006ff */
[----:B------:R-:W-:Y:S02]  /*db80*/  IMAD.SHL.U32 R11, R11, 0x20, RZ ;  /* 0x000000200b0b7824 */ /* 0x000fe400078e00ff */
[C---:B---3--:R-:W-:Y:S02]  /*db90*/  IMAD.IADD R10, R2.reuse, 0x1, R9 ;  /* 0x00000001020a7824 */ /* 0x048fe400078e0209 */
[----:B------:R-:W-:-:S05]  /*dba0*/  IMAD.IADD R11, R2, 0x1, R11 ;  /* 0x00000001020b7824 */ /* 0x000fca00078e020b */
[----:B------:R0:W-:Y:S01]  /*dbb0*/  STL [R1+0x9b8], R11 ;  /* 0x0009b80b01007387 */ /* 0x0001e20000100800 */
[----:B-1----:R-:W-:-:S03]  /*dbc0*/  LOP3.LUT R8, R8, 0x1c, RZ, 0xc0, !PT ;  /* 0x0000001c08087812 */ /* 0x002fc600078ec0ff */
[----:B------:R1:W-:Y:S01]  /*dbd0*/  STL [R1+0x9b4], R10 ;  /* 0x0009b40a01007387 */ /* 0x0003e20000100800 */
[C---:B------:R-:W-:Y:S02]  /*dbe0*/  LEA.HI R9, R8.reuse, 0x40, RZ, 0x1e ;  /* 0x0000004008097811 */ /* 0x040fe400078ff0ff */
[C---:B0-----:R-:W-:Y:S02]  /*dbf0*/  LEA.HI R11, R8.reuse, 0x38, RZ, 0x1e ;  /* 0x00000038080b7811 */ /* 0x041fe400078ff0ff */
[----:B-1----:R-:W-:Y:S02]  /*dc00*/  LEA.HI R10, R8, 0x30, RZ, 0x1e ;  /* 0x00000030080a7811 */ /* 0x002fe400078ff0ff */
[----:B------:R-:W0:Y:S01]  /*dc10*/  S2R R8, SR_TID.X ;  /* 0x0000000000087919 */ /* 0x000e220000002100 */
[----:B------:R-:W-:Y:S01]  /*dc20*/  IMAD.SHL.U32 R11, R11, 0x20, RZ ;  /* 0x000000200b0b7824 */ /* 0x000fe200078e00ff */
[----:B------:R-:W-:Y:S01]  /*dc30*/  SHF.L.U32 R10, R10, 0x5, RZ ;  /* 0x000000050a0a7819 */ /* 0x000fe200000006ff */
[----:B------:R-:W-:-:S02]  /*dc40*/  IMAD.SHL.U32 R9, R9, 0x20, RZ ;  /* 0x0000002009097824 */ /* 0x000fc400078e00ff */
[C---:B------:R-:W-:Y:S01]  /*dc50*/  IMAD.IADD R11, R2.reuse, 0x1, R11 ;  /* 0x00000001020b7824 */ /* 0x040fe200078e020b */
[C---:B------:R-:W-:Y:S01]  /*dc60*/  IADD3 R12, R2.reuse, R10, RZ ;  /* 0x0000000a020c7210 */ /* 0x040fe20007ffe0ff */
[----:B------:R-:W-:-:S04]  /*dc70*/  IMAD.IADD R10, R2, 0x1, R9 ;  /* 0x00000001020a7824 */ /* 0x000fc800078e0209 */
[----:B------:R-:W-:Y:S04]  /*dc80*/  STL [R1+0x9b0], R12 ;  /* 0x0009b00c01007387 */ /* 0x000fe80000100800 */
[----:B------:R1:W-:Y:S04]  /*dc90*/  STL [R1+0x9ac], R11 ;  /* 0x0009ac0b01007387 */ /* 0x0003e80000100800 */
[----:B------:R2:W-:Y:S01]  /*dca0*/  STL [R1+0x9a8], R10 ;  /* 0x0009a80a01007387 */ /* 0x0005e20000100800 */
[----:B0-----:R-:W-:-:S04]  /*dcb0*/  LOP3.LUT R8, R8, 0x1c, RZ, 0xc0, !PT ;  /* 0x0000001c08087812 */ /* 0x001fc800078ec0ff */
[C---:B------:R-:W-:Y:S02]  /*dcc0*/  LEA.HI R9, R8.reuse, 0x58, RZ, 0x1e ;  /* 0x0000005808097811 */ /* 0x040fe400078ff0ff */
[C---:B-1----:R-:W-:Y:S02]  /*dcd0*/  LEA.HI R11, R8.reuse, 0x50, RZ, 0x1e ;  /* 0x00000050080b7811 */ /* 0x042fe400078ff0ff */
[----:B--2---:R-:W-:Y:S02]  /*dce0*/  LEA.HI R10, R8, 0x48, RZ, 0x1e ;  /* 0x00000048080a7811 */ /* 0x004fe400078ff0ff */
[----:B------:R-:W0:Y:S01]  /*dcf0*/  S2R R8, SR_TID.X ;  /* 0x0000000000087919 */ /* 0x000e220000002100 */
[----:B------:R-:W-:Y:S01]  /*dd00*/  IMAD.SHL.U32 R11, R11, 0x20, RZ ;  /* 0x000000200b0b7824 */ /* 0x000fe200078e00ff */
[----:B------:R-:W-:Y:S01]  /*dd10*/  SHF.L.U32 R10, R10, 0x5, RZ ;  /* 0x000000050a0a7819 */ /* 0x000fe200000006ff */
[----:B------:R-:W-:Y:S02]  /*dd20*/  IMAD.SHL.U32 R9, R9, 0x20, RZ ;  /* 0x0000002009097824 */ /* 0x000fe400078e00ff */
        /* <DEDUP_REMOVED lines=83> */
[----:B------:R-:W-:-:S03]  /*e260*/  IMAD.SHL.U32 R11, R11, 0x20, RZ ;  /* 0x000000200b0b7824 */ /* 0x000fc600078e00ff */
[C---:B------:R-:W-:Y:S01]  /*e270*/  IADD3 R14, R2.reuse, R10, RZ ;  /* 0x0000000a020e7210 */ /* 0x040fe20007ffe0ff */
[C---:B------:R-:W-:Y:S02]  /*e280*/  IMAD.IADD R10, R2.reuse, 0x1, R9 ;  /* 0x00000001020a7824 */ /* 0x040fe400078e0209 */
[----:B------:R-:W-:Y:S01]  /*e290*/  IMAD.IADD R12, R2, 0x1, R11 ;  /* 0x00000001020c7824 */ /* 0x000fe200078e020b */
[----:B------:R-:W1:Y:S04]  /*e2a0*/  S2R R9, SR_TID.X ;  /* 0x0000000000097919 */ /* 0x000e680000002100 */
[----:B------:R-:W-:Y:S04]  /*e2b0*/  STL [R1+0x95c], R14 ;  /* 0x00095c0e01007387 */ /* 0x000fe80000100800 */
[----:B------:R-:W-:Y:S01]  /*e2c0*/  STL [R1+0x958], R12 ;  /* 0x0009580c01007387 */ /* 0x000fe20000100800 */
[----:B0-----:R-:W-:-:S03]  /*e2d0*/  LOP3.LUT R8, R8, 0x1c, RZ, 0xc0, !PT ;  /* 0x0000001c08087812 */ /* 0x001fc600078ec0ff */
[----:B------:R0:W-:Y:S01]  /*e2e0*/  STL [R1+0x954], R10 ;  /* 0x0009540a01007387 */ /* 0x0001e20000100800 */
[C---:B------:R-:W-:Y:S02]  /*e2f0*/  LEA.HI R11, R8.reuse, 0xf8, RZ, 0x1e ;  /* 0x000000f8080b7811 */ /* 0x040fe400078ff0ff */
[----:B0-----:R-:W-:-:S03]  /*e300*/  LEA.HI R10, R8, 0xf0, RZ, 0x1e ;  /* 0x000000f0080a7811 */ /* 0x001fc600078ff0ff */
[----:B------:R-:W-:Y:S01]  /*e310*/  IMAD.SHL.U32 R11, R11, 0x20, RZ ;  /* 0x000000200b0b7824 */ /* 0x000fe200078e00ff */
[----:B------:R-:W-:-:S05]  /*e320*/  SHF.L.U32 R10, R10, 0x5, RZ ;  /* 0x000000050a0a7819 */ /* 0x000fca00000006ff */
[C---:B------:R-:W-:Y:S01]  /*e330*/  IMAD.IADD R12, R2.reuse, 0x1, R10 ;  /* 0x00000001020c7824 */ /* 0x040fe200078e020a */
[----:B------:R-:W-:Y:S02]  /*e340*/  IADD3 R2, R2, R11, RZ ;  /* 0x0000000b02027210 */ /* 0x000fe40007ffe0ff */
[----:B------:R-:W0:Y:S01]  /*e350*/  S2R R11, SR_TID.X ;  /* 0x00000000000b7919 */ /* 0x000e220000002100 */
[C---:B-1----:R-:W-:Y:S02]  /*e360*/  LOP3.LUT R8, R9.reuse, 0x1ff, RZ, 0xc0, !PT ;  /* 0x000001ff09087812 */ /* 0x042fe400078ec0ff */
[----:B------:R-:W-:Y:S01]  /*e370*/  LOP3.LUT R9, R9, 0x1c0, RZ, 0xc0, !PT ;  /* 0x000001c009097812 */ /* 0x000fe200078ec0ff */
[----:B------:R1:W-:Y:S02]  /*e380*/  STL [R1+0x950], R12 ;  /* 0x0009500c01007387 */ /* 0x0003e40000100800 */
[----:B------:R-:W-:Y:S02]  /*e390*/  IMAD.SHL.U32 R10, R8, 0x2, RZ ;  /* 0x00000002080a7824 */ /* 0x000fe400078e00ff */
[----:B------:R-:W-:-:S02]  /*e3a0*/  IMAD R8, R0, 0x42, RZ ;  /* 0x0000004200087824 */ /* 0x000fc400078e02ff */
[C---:B------:R-:W-:Y:S01]  /*e3b0*/  IMAD R4, R0.reuse, 0x22, RZ ;  /* 0x0000002200047824 */ /* 0x040fe200078e02ff */
[----:B-1----:R-:W-:Y:S01]  /*e3c0*/  SHF.R.U32.HI R12, RZ, 0x2, R9 ;  /* 0x00000002ff0c7819 */ /* 0x002fe20000011609 */
[----:B------:R-:W-:Y:S01]  /*e3d0*/  IMAD R9, R0, 0x44, RZ ;  /* 0x0000004400097824 */ /* 0x000fe200078e02ff */
[----:B----4-:R-:W-:Y:S01]  /*e3e0*/  IADD3 R18, P2, R8, R20, RZ ;  /* 0x0000001408127210 */ /* 0x010fe20007f5e0ff */
[----:B------:R-:W-:Y:S01]  /*e3f0*/  IMAD R14, R0, 0x21, RZ ;  /* 0x00000021000e7824 */ /* 0x000fe200078e02ff */
[----:B------:R-:W-:Y:S01]  /*e400*/  LOP3.LUT R10, R10, R12, RZ, 0x3c, !PT ;  /* 0x0000000c0a0a7212 */ /* 0x000fe200078e3cff */
[----:B------:R-:W-:Y:S01]  /*e410*/  IMAD R12, R0, 0x11, RZ ;  /* 0x00000011000c7824 */ /* 0x000fe200078e02ff */
[-C--:B------:R-:W-:Y:S02]  /*e420*/  IADD3 R16, P5, R4, R20.reuse, RZ ;  /* 0x0000001404107210 */ /* 0x080fe40007fbe0ff */
[----:B------:R-:W-:Y:S02]  /*e430*/  IADD3 R8, P3, R9, R20, RZ ;  /* 0x0000001409087210 */ /* 0x000fe40007f7e0ff */
[-C--:B------:R-:W-:Y:S01]  /*e440*/  LEA.HI.X.SX32 R19, R14, R21.reuse, 0x1, P2 ;  /* 0x000000150e137211 */ /* 0x080fe200010f0eff */
[----:B------:R0:W-:Y:S01]  /*e450*/  STL [R1+0x94c], R2 ;  /* 0x00094c0201007387 */ /* 0x0001e20000100800 */
[----:B------:R-:W-:-:S02]  /*e460*/  LEA.HI.X.SX32 R17, R12, R21, 0x1, P5 ;  /* 0x000000150c117211 */ /* 0x000fc400028f0eff */
[----:B------:R-:W-:Y:S01]  /*e470*/  LEA.HI.X.SX32 R9, R4, R21, 0x1, P3 ;  /* 0x0000001504097211 */ /* 0x000fe200018f0eff */
[----:B------:R1:W-:Y:S01]  /*e480*/  STL.64 [R1+0xb88], R18 ;  /* 0x000b881201007387 */ /* 0x0003e20000100a00 */
[----:B------:R-:W-:Y:S01]  /*e490*/  ISETP.LT.U32.AND P1, PT, R5, 0x100, !P1 ;  /* 0x000001000500780c */ /* 0x000fe20004f21070 */
[C---:B------:R-:W-:Y:S01]  /*e4a0*/  IMAD R5, R0.reuse, 0x12, RZ ;  /* 0x0000001200057824 */ /* 0x040fe200078e02ff */
[----:B0-----:R-:W-:Y:S01]  /*e4b0*/  LOP3.LUT R2, R3, 0x10, R11, 0x78, !PT ;  /* 0x0000001003027812 */ /* 0x001fe200078e780b */
[C---:B------:R-:W-:Y:S01]  /*e4c0*/  IMAD R11, R0.reuse, 0x46, RZ ;  /* 0x00000046000b7824 */ /* 0x040fe200078e02ff */
[----:B------:R0:W-:Y:S01]  /*e4d0*/  STL.64 [R1+0xc00], R16 ;  /* 0x000c001001007387 */ /* 0x0001e20000100a00 */
[C---:B------:R-:W-:Y:S02]  /*e4e0*/  IMAD R6, R0.reuse, 0x24, RZ ;  /* 0x0000002400067824 */ /* 0x040fe400078e02ff */
[C---:B------:R-:W-:Y:S01]  /*e4f0*/  IMAD R15, R0.reuse, 0x48, RZ ;  /* 0x00000048000f7824 */ /* 0x040fe200078e02ff */
[----:B------:R2:W-:Y:S01]  /*e500*/  STL.64 [R1+0xb80], R8 ;  /* 0x000b800801007387 */ /* 0x0005e20000100a00 */
[-C--:B------:R-:W-:Y:S01]  /*e510*/  IADD3 R10, P4, R11, R20.reuse, RZ ;  /* 0x000000140b0a7210 */ /* 0x080fe20007f9e0ff */
[----:B------:R-:W-:Y:S01]  /*e520*/  IMAD R23, R0, 0x9, RZ ;  /* 0x0000000900177824 */ /* 0x000fe200078e02ff */
[----:B-1----:R-:W-:-:S02]  /*e530*/  IADD3 R18, P5, R5, R20, RZ ;  /* 0x0000001405127210 */ /* 0x002fc40007fbe0ff */
[-C--:B------:R-:W-:Y:S02]  /*e540*/  IADD3 R14, P2, R15, R20.reuse, RZ ;  /* 0x000000140f0e7210 */ /* 0x080fe40007f5e0ff */
[----:B0-----:R-:W-:Y:S01]  /*e550*/  IADD3 R16, P3, R6, R20, RZ ;  /* 0x0000001406107210 */ /* 0x001fe20007f7e0ff */
[----:B--2---:R-:W-:Y:S01]  /*e560*/  IMAD R8, R0, 0x23, RZ ;  /* 0x0000002300087824 */ /* 0x004fe200078e02ff */
[----:B------:R-:W-:-:S04]  /*e570*/  LEA.HI.X.SX32 R19, R23, R21, 0x1, P5 ;  /* 0x0000001517137211 */ /* 0x000fc800028f0eff */
[-C--:B------:R-:W-:Y:S02]  /*e580*/  LEA.HI.X.SX32 R11, R8, R21.reuse, 0x1, P4 ;  /* 0x00000015080b7211 */ /* 0x080fe400020f0eff */
[-C--:B------:R-:W-:Y:S02]  /*e590*/  LEA.HI.X.SX32 R17, R5, R21.reuse, 0x1, P3 ;  /* 0x0000001505117211 */ /* 0x080fe400018f0eff */
[----:B------:R-:W-:Y:S01]  /*e5a0*/  LEA.HI.X.SX32 R15, R6, R21, 0x1, P2 ;  /* 0x00000015060f7211 */ /* 0x000fe200010f0eff */
[----:B------:R0:W-:Y:S01]  /*e5b0*/  STL.64 [R1+0xb78], R10 ;  /* 0x000b780a01007387 */ /* 0x0001e20000100a00 */
[C---:B------:R-:W-:Y:S02]  /*e5c0*/  IMAD R9, R0.reuse, 0x4a, RZ ;  /* 0x0000004a00097824 */ /* 0x040fe400078e02ff */
[C---:B------:R-:W-:Y:S02]  /*e5d0*/  IMAD R12, R0.reuse, 0x4c, RZ ;  /* 0x0000004c000c7824 */ /* 0x040fe400078e02ff */
[----:B------:R-:W-:Y:S01]  /*e5e0*/  IMAD R7, R0, 0x26, RZ ;  /* 0x0000002600077824 */ /* 0x000fe200078e02ff */
[-C--:B------:R-:W-:Y:S01]  /*e5f0*/  IADD3 R8, P4, R9, R20.reuse, RZ ;  /* 0x0000001409087210 */ /* 0x080fe20007f9e0ff */
[----:B0-----:R-:W2:Y:S04]  /*e600*/  LDL.LU.64 R10, [R1+0xf08] ;  /* 0x000f0800010a7983 */ /* 0x001ea80000300a00 */
[----:B------:R0:W-:Y:S04]  /*e610*/  STL.64 [R1+0xc40], R18 ;  /* 0x000c401201007387 */ /* 0x0001e80000100a00 */
[----:B------:R-:W-:Y:S04]  /*e620*/  STL.64 [R1+0xbf8], R16 ;  /* 0x000bf81001007387 */ /* 0x000fe80000100a00 */
[----:B------:R1:W-:Y:S01]  /*e630*/  STL.64 [R1+0xb70], R14 ;  /* 0x000b700e01007387 */ /* 0x0003e20000100a00 */
[----:B------:R-:W-:-:S02]  /*e640*/  IADD3 R22, P3, R7, R20, RZ ;  /* 0x0000001407167210 */ /* 0x000fc40007f7e0ff */
[----:B0-----:R-:W-:Y:S01]  /*e650*/  IADD3 R18, P5, R12, R20, RZ ;  /* 0x000000140c127210 */ /* 0x001fe20007fbe0ff */
[C---:B------:R-:W-:Y:S02]  /*e660*/  IMAD R12, R0.reuse, 0x13, RZ ;  /* 0x00000013000c7824 */ /* 0x040fe400078e02ff */
[----:B-1----:R-:W-:-:S03]  /*e670*/  IMAD R14, R0, 0x25, RZ ;  /* 0x00000025000e7824 */ /* 0x002fc600078e02ff */
[-C--:B------:R-:W-:Y:S02]  /*e680*/  LEA.HI.X.SX32 R23, R12, R21.reuse, 0x1, P3 ;  /* 0x000000150c177211 */ /* 0x080fe400018f0eff */
[-C--:B------:R-:W-:Y:S02]  /*e690*/  LEA.HI.X.SX32 R9, R14, R21.reuse, 0x1, P4 ;  /* 0x000000150e097211 */ /* 0x080fe400020f0eff */
[----:B------:R-:W-:-:S03]  /*e6a0*/  LEA.HI.X.SX32 R19, R7, R21, 0x1, P5 ;  /* 0x0000001507137211 */ /* 0x000fc600028f0eff */
[----:B------:R0:W-:Y:S04]  /*e6b0*/  STL.64 [R1+0xb68], R8 ;  /* 0x000b680801007387 */ /* 0x0001e80000100a00 */
[----:B0-----:R-:W3:Y:S04]  /*e6c0*/  LDL.LU.64 R8, [R1+0xf00] ;  /* 0x000f000001087983 */ /* 0x001ee80000300a00 */
[----:B------:R3:W-:Y:S04]  /*e6d0*/  STL.64 [R1+0xbf0], R22 ;  /* 0x000bf01601007387 */ /* 0x0007e80000100a00 */
[----:B------:R-:W4:Y:S01]  /*e6e0*/  LDL.64 R6, [R1+0x6e8] ;  /* 0x0006e80001067983 */ /* 0x000f220000100a00 */
[----:B------:R-:W-:-:S02]  /*e6f0*/  IMAD R17, R0, 0x4e, RZ ;  /* 0x0000004e00117824 */ /* 0x000fc400078e02ff */
[----:B------:R-:W-:-:S03]  /*e700*/  IMAD R12, R0, 0x27, RZ ;  /* 0x00000027000c7824 */ /* 0x000fc600078e02ff */
[-C--:B------:R-:W-:Y:S01]  /*e710*/  IADD3 R16, P2, R17, R20.reuse, RZ ;  /* 0x0000001411107210 */ /* 0x080fe20007f5e0ff */
[C---:B------:R-:W-:Y:S01]  /*e720*/  IMAD R15, R0.reuse, 0x50, RZ ;  /* 0x00000050000f7824 */ /* 0x040fe200078e02ff */
[----:B------:R2:W-:Y:S04]  /*e730*/  STL.64 [R1+0xb60], R18 ;  /* 0x000b601201007387 */ /* 0x0005e80000100a00 */
[-C--:B------:R-:W-:Y:S01]  /*e740*/  IADD3 R14, P4, R15, R20.reuse, RZ ;  /* 0x000000140f0e7210 */ /* 0x080fe20007f9e0ff */
[----:B------:R-:W-:Y:S01]  /*e750*/  IMAD R2, R0, 0x15, RZ ;  /* 0x0000001500027824 */ /* 0x000fe200078e02ff */
[----:B---3--:R-:W-:Y:S02]  /*e760*/  IADD3 R22, P3, R8, R20, RZ ;  /* 0x0000001408167210 */ /* 0x008fe40007f7e0ff */
[----:B----4-:R-:W-:-:S05]  /*e770*/  LEA.HI.X.SX32 R17, R12, R7, 0x1, P2 ;  /* 0x000000070c117211 */ /* 0x010fca00010f0eff */
[----:B------:R0:W-:Y:S01]  /*e780*/  STL.64 [R1+0xb58], R16 ;  /* 0x000b581001007387 */ /* 0x0001e20000100a00 */
[CC--:B------:R-:W-:Y:S01]  /*e790*/  IADD3 R20, P5, R9.reuse, R6.reuse, RZ ;  /* 0x0000000609147210 */ /* 0x0c0fe20007fbe0ff */
[----:B------:R-:W-:Y:S01]  /*e7a0*/  IMAD R12, R0, 0x52, RZ ;  /* 0x00000052000c7824 */ /* 0x000fe200078e02ff */
[----:B--2---:R-:W-:Y:S02]  /*e7b0*/  IADD3 R18, P2, R10, R6, RZ ;  /* 0x000000060a127210 */ /* 0x004fe40007f5e0ff */
[-C--:B------:R-:W-:Y:S01]  /*e7c0*/  LEA.HI.X.SX32 R21, R8, R7.reuse, 0x1, P5 ;  /* 0x0000000708157211 */ /* 0x080fe200028f0eff */
[----:B0-----:R-:W-:Y:S01]  /*e7d0*/  IMAD R16, R0, 0x5, RZ ;  /* 0x0000000500107824 */ /* 0x001fe200078e02ff */
[----:B------:R-:W-:-:S04]  /*e7e0*/  LEA.HI.X.SX32 R19, R9, R7, 0x1, P2 ;  /* 0x0000000709137211 */ /* 0x000fc800010f0eff */
[----:B------:R-:W-:Y:S01]  /*e7f0*/  LEA.HI.X.SX32 R23, R16, R7, 0x1, P3 ;  /* 0x0000000710177211 */ /* 0x000fe200018f0eff */
[----:B------:R-:W-:Y:S01]  /*e800*/  IMAD R17, R0, 0x54, RZ ;  /* 0x0000005400117824 */ /* 0x000fe200078e02ff */
[----:B------:R-:W-:-:S03]  /*e810*/  IADD3 R12, P3, R12, R6, RZ ;  /* 0x000000060c0c7210 */ /* 0x000fc60007f7e0ff */
[----:B------:R0:W-:Y:S01]  /*e820*/  STL.64 [R1+0xc60], R22 ;  /* 0x000c601601007387 */ /* 0x0001e20000100a00 */
[----:B------:R-:W-:Y:S01]  /*e830*/  IADD3 R16, P5, R17, R6, RZ ;  /* 0x0000000611107210 */ /* 0x000fe20007fbe0ff */
[----:B------:R-:W-:Y:S02]  /*e840*/  IMAD R17, R0, 0x29, RZ ;  /* 0x0000002900117824 */ /* 0x000fe400078e02ff */
[----:B------:R-:W-:Y:S01]  /*e850*/  IMAD.MOV.U32 R8, RZ, RZ, R12 ;  /* 0x000000ffff087224 */ /* 0x000fe200078e000c */
[----:B0-----:R-:W2:Y:S04]  /*e860*/  LDL.LU.64 R22, [R1+0xef8] ;  /* 0x000ef80001167983 */ /* 0x001ea80000300a00 */
[----:B------:R0:W-:Y:S01]  /*e870*/  STL.64 [R1+0xc38], R20 ;  /* 0x000c381401007387 */ /* 0x0001e20000100a00 */
[----:B------:R-:W-:-:S02]  /*e880*/  MOV R9, R13 ;  /* 0x0000000d00097202 */ /* 0x000fc40000000f00 */
[-C--:B------:R-:W-:Y:S02]  /*e890*/  LEA.HI.X.SX32 R15, R10, R7.reuse, 0x1, P4 ;  /* 0x000000070a0f7211 */ /* 0x080fe400020f0eff */
[----:B------:R-:W-:Y:S01]  /*e8a0*/  LEA.HI.X.SX32 R9, R17, R7, 0x1, P3 ;  /* 0x0000000711097211 */ /* 0x000fe200018f0eff */
[----:B0-----:R-:W3:Y:S04]  /*e8b0*/  LDL.LU.64 R20, [R1+0xef0] ;  /* 0x000ef00001147983 */ /* 0x001ee80000300a00 */
[----:B------:R0:W-:Y:S04]  /*e8c0*/  STL.64 [R1+0xbe8], R18 ;  /* 0x000be81201007387 */ /* 0x0001e80000100a00 */
[----:B0-----:R-:W4:Y:S04]  /*e8d0*/  LDL.LU.64 R18, [R1+0xee8] ;  /* 0x000ee80001127983 */ /* 0x001f280000300a00 */
[----:B------:R0:W-:Y:S02]  /*e8e0*/  STL [R1+0xb48], R12 ;  /* 0x000b480c01007387 */ /* 0x0001e40000100800 */
[----:B0-----:R-:W-:-:S02]  /*e8f0*/  IADD3 R12, P2, R11, R6, RZ ;  /* 0x000000060b0c7210 */ /* 0x001fc40007f5e0ff */
[----:B------:R-:W-:Y:S02]  /*e900*/  STL.64 [R1+0xb50], R14 ;  /* 0x000b500e01007387 */ /* 0x000fe40000100a00 */
[-C--:B------:R-:W-:Y:S02]  /*e910*/  LEA.HI.X.SX32 R13, R2, R7.reuse, 0x1, P2 ;  /* 0x00000007020d7211 */ /* 0x080fe400010f0eff */
[----:B------:R-:W-:Y:S04]  /*e920*/  STL [R1+0xb4c], R9 ;  /* 0x000b4c0901007387 */ /* 0x000fe80000100800 */
[----:B------:R0:W-:Y:S04]  /*e930*/  STL.64 [R1+0xbe0], R12 ;  /* 0x000be00c01007387 */ /* 0x0001e80000100a00 */
[----:B0-----:R-:W5:Y:S01]  /*e940*/  LDL.LU.64 R12, [R1+0xee0] ;  /* 0x000ee000010c7983 */ /* 0x001f620000300a00 */
[----:B------:R-:W-:Y:S01]  /*e950*/  IMAD R4, R0, 0x58, RZ ;  /* 0x0000005800047824 */ /* 0x000fe200078e02ff */
[----:B------:R-:W-:-:S04]  /*e960*/  LEA.HI.X.SX32 R17, R11, R7, 0x1, P5 ;  /* 0x000000070b117211 */ /* 0x000fc800028f0eff */
[----:B------:R-:W-:Y:S01]  /*e970*/  IADD3 R8, P3, R4, R6, RZ ;  /* 0x0000000604087210 */ /* 0x000fe20007f7e0ff */
[----:B------:R-:W-:-:S05]  /*e980*/  IMAD R15, R0, 0x56, RZ ;  /* 0x00000056000f7824 */ /* 0x000fca00078e02ff */
[-C--:B------:R-:W-:Y:S01]  /*e990*/  IADD3 R14, P4, R15, R6.reuse, RZ ;  /* 0x000000060f0e7210 */ /* 0x080fe20007f9e0ff */
[C---:B------:R-:W-:Y:S02]  /*e9a0*/  IMAD R9, R0.reuse, 0xb, RZ ;  /* 0x0000000b00097824 */ /* 0x040fe400078e02ff */
[----:B------:R-:W-:Y:S02]  /*e9b0*/  IMAD.MOV.U32 R11, RZ, RZ, R5 ;  /* 0x000000ffff0b7224 */ /* 0x000fe400078e0005 */
[----:B------:R-:W-:Y:S01]  /*e9c0*/  IMAD R2, R0, 0x5c, RZ ;  /* 0x0000005c00027824 */ /* 0x000fe200078e02ff */
[----:B-----5:R-:W-:-:S05]  /*e9d0*/  IADD3 R4, P2, R12, R6, RZ ;  /* 0x000000060c047210 */ /* 0x020fca0007f5e0ff */
[----:B------:R-:W-:Y:S04]  /*e9e0*/  STL [R1+0xc30], R4 ;  /* 0x000c300401007387 */ /* 0x000fe80000100800 */
[----:B------:R0:W-:Y:S01]  /*e9f0*/  STL.64 [R1+0xb40], R16 ;  /* 0x000b401001007387 */ /* 0x0001e20000100a00 */
[----:B------:R-:W-:Y:S02]  /*ea00*/  IMAD.MOV.U32 R10, RZ, RZ, R4 ;  /* 0x000000ffff0a7224 */ /* 0x000fe400078e0004 */
[----:B0-----:R-:W-:-:S05]  /*ea10*/  IMAD R16, R0, 0x2b, RZ ;  /* 0x0000002b00107824 */ /* 0x001fca00078e02ff */
[-C--:B------:R-:W-:Y:S01]  /*ea20*/  LEA.HI.X.SX32 R15, R16, R7.reuse, 0x1, P4 ;  /* 0x00000007100f7211 */ /* 0x080fe200020f0eff */
[C---:B------:R-:W-:Y:S01]  /*ea30*/  IMAD R17, R0.reuse, 0x5a, RZ ;  /* 0x0000005a00117824 */ /* 0x040fe200078e02ff */
[-C--:B------:R-:W-:Y:S02]  /*ea40*/  IADD3 R4, P5, R13, R6.reuse, RZ ;  /* 0x000000060d047210 */ /* 0x080fe40007fbe0ff */
[-C--:B------:R-:W-:Y:S01]  /*ea50*/  LEA.HI.X.SX32 R11, R9, R7.reuse, 0x1, P2 ;  /* 0x00000007090b7211 */ /* 0x080fe200010f0eff */
[----:B------:R0:W-:Y:S01]  /*ea60*/  STL.64 [R1+0xb38], R14 ;  /* 0x000b380e01007387 */ /* 0x0001e20000100a00 */
[-C--:B------:R-:W-:Y:S01]  /*ea70*/  LEA.HI.X.SX32 R9, R13, R7.reuse, 0x1, P3 ;  /* 0x000000070d097211 */ /* 0x080fe200018f0eff */
[----:B------:R-:W-:Y:S01]  /*ea80*/  IMAD.MOV.U32 R13, RZ, RZ, R3 ;  /* 0x000000ffff0d7224 */ /* 0x000fe200078e0003 */
[-C--:B------:R-:W-:Y:S01]  /*ea90*/  IADD3 R16, P4, R17, R6.reuse, RZ ;  /* 0x0000000611107210 */ /* 0x080fe20007f9e0ff */
[----:B------:R-:W-:Y:S01]  /*eaa0*/  IMAD R3, R0, 0x2d, RZ ;  /* 0x0000002d00037824 */ /* 0x000fe200078e02ff */
[----:B------:R-:W-:Y:S01]  /*eab0*/  LEA.HI.X.SX32 R5, R12, R7, 0x1, P5 ;  /* 0x000000070c057211 */ /* 0x000fe200028f0eff */
[----:B0-----:R-:W5:Y:S01]  /*eac0*/  LDL.LU.64 R14, [R1+0xed8] ;  /* 0x000ed800010e7983 */ /* 0x001f620000300a00 */
[----:B------:R-:W-:-:S02]  /*ead0*/  IADD3 R2, P2, R2, R6, RZ ;  /* 0x0000000602027210 */ /* 0x000fc40007f5e0ff */
[----:B------:R-:W-:Y:S01]  /*eae0*/  LEA.HI.X.SX32 R17, R3, R7, 0x1, P4 ;  /* 0x0000000703117211 */ /* 0x000fe200020f0eff */
[----:B------:R-:W-:Y:S04]  /*eaf0*/  STL.64 [R1+0xbd8], R4 ;  /* 0x000bd80401007387 */ /* 0x000fe80000100a00 */
[----:B------:R-:W-:Y:S04]  /*eb00*/  STL [R1+0xc34], R11 ;  /* 0x000c340b01007387 */ /* 0x000fe80000100800 */
[----:B------:R-:W-:Y:S04]  /*eb10*/  STL [R1+0xb20], R2 ;  /* 0x000b200201007387 */ /* 0x000fe80000100800 */
[----:B------:R-:W-:Y:S04]  /*eb20*/  STL.64 [R1+0xb30], R8 ;  /* 0x000b300801007387 */ /* 0x000fe80000100a00 */
[----:B------:R0:W-:Y:S04]  /*eb30*/  STL.64 [R1+0xb28], R16 ;  /* 0x000b281001007387 */ /* 0x0001e80000100a00 */
[----:B0-----:R-:W2:Y:S01]  /*eb40*/  LDL.LU.64 R16, [R1+0xed0] ;  /* 0x000ed00001107983 */ /* 0x001ea20000300a00 */
[----:B------:R-:W-:-:S02]  /*eb50*/  IMAD R9, R0, 0x5e, RZ ;  /* 0x0000005e00097824 */ /* 0x000fc400078e02ff */
[----:B------:R-:W-:-:S03]  /*eb60*/  IMAD R8, R0, 0x17, RZ ;  /* 0x0000001700087824 */ /* 0x000fc600078e02ff */
[----:B------:R-:W-:Y:S01]  /*eb70*/  IADD3 R10, P3, R9, R6, RZ ;  /* 0x00000006090a7210 */ /* 0x000fe20007f7e0ff */
[C---:B------:R-:W-:Y:S01]  /*eb80*/  IMAD R9, R0.reuse, 0x2f, RZ ;  /* 0x0000002f00097824 */ /* 0x040fe200078e02ff */
[----:B------:R-:W-:Y:S01]  /*eb90*/  MOV R12, R2 ;  /* 0x00000002000c7202 */ /* 0x000fe20000000f00 */
[----:B------:R-:W-:-:S03]  /*eba0*/  IMAD R2, R0, 0x60, RZ ;  /* 0x0000006000027824 */ /* 0x000fc600078e02ff */
[----:B------:R-:W-:Y:S02]  /*ebb0*/  LEA.HI.X.SX32 R11, R9, R7, 0x1, P3 ;  /* 0x00000007090b7211 */ /* 0x000fe400018f0eff */
[----:B------:R-:W-:-:S04]  /*ebc0*/  IADD3 R2, P4, R2, R6, RZ ;  /* 0x0000000602027210 */ /* 0x000fc80007f9e0ff */
[----:B----4-:R-:W-:Y:S01]  /*ebd0*/  LEA.HI.X.SX32 R3, R18, R7, 0x1, P4 ;  /* 0x0000000712037211 */ /* 0x010fe200020f0eff */
[C---:B------:R-:W-:Y:S02]  /*ebe0*/  IMAD R25, R0.reuse, 0x38, RZ ;  /* 0x0000003800197824 */ /* 0x040fe400078e02ff */
[C---:B------:R-:W-:Y:S02]  /*ebf0*/  IMAD R24, R0.reuse, 0x1c, RZ ;  /* 0x0000001c00187824 */ /* 0x040fe400078e02ff */
[C---:B------:R-:W-:Y:S02]  /*ec00*/  IMAD R26, R0.reuse, 0x3a, RZ ;  /* 0x0000003a001a7824 */ /* 0x040fe400078e02ff */
[C---:B------:R-:W-:Y:S02]  /*ec10*/  IMAD R27, R0.reuse, 0x1e, RZ ;  /* 0x0000001e001b7824 */ /* 0x040fe400078e02ff */
[C---:B------:R-:W-:Y:S02]  /*ec20*/  IMAD R28, R0.reuse, 0x3c, RZ ;  /* 0x0000003c001c7824 */ /* 0x040fe400078e02ff */
[----:B------:R-:W-:Y:S01]  /*ec30*/  IMAD R29, R0, 0x3e, RZ ;  /* 0x0000003e001d7824 */ /* 0x000fe200078e02ff */
[----:B-----5:R-:W-:-:S04]  /*ec40*/  IADD3 R4, P5, R14, R6, RZ ;  /* 0x000000060e047210 */ /* 0x020fc80007fbe0ff */
[-C--:B------:R-:W-:Y:S01]  /*ec50*/  LEA.HI.X.SX32 R5, R8, R7.reuse, 0x1, P5 ;  /* 0x0000000708057211 */ /* 0x080fe200028f0eff */
[----:B------:R-:W-:Y:S01]  /*ec60*/  IMAD R8, R0, 0x3, RZ ;  /* 0x0000000300087824 */ /* 0x000fe200078e02ff */
[----:B------:R-:W-:-:S03]  /*ec70*/  LEA.HI.X.SX32 R13, R14, R7, 0x1, P2 ;  /* 0x000000070e0d7211 */ /* 0x000fc600010f0eff */
[----:B------:R0:W-:Y:S04]  /*ec80*/  STL.64 [R1+0xbd0], R4 ;  /* 0x000bd00401007387 */ /* 0x0001e80000100a00 */
[----:B------:R-:W-:Y:S01]  /*ec90*/  STL [R1+0xb24], R13 ;  /* 0x000b240d01007387 */ /* 0x000fe20000100800 */
[----:B0-----:R-:W-:-:S03]  /*eca0*/  IADD3 R4, P5, R15, R6, RZ ;  /* 0x000000060f047210 */ /* 0x001fc60007fbe0ff */
[----:B------:R0:W-:Y:S01]  /*ecb0*/  STL.64 [R1+0xb18], R10 ;  /* 0x000b180a01007387 */ /* 0x0001e20000100a00 */
[-C--:B------:R-:W-:Y:S02]  /*ecc0*/  LEA.HI.X.SX32 R5, R8, R7.reuse, 0x1, P5 ;  /* 0x0000000708057211 */ /* 0x080fe400028f0eff */
[-C--:B------:R-:W-:Y:S02]  /*ecd0*/  IADD3 R8, P5, R18, R6.reuse, RZ ;  /* 0x0000000612087210 */ /* 0x080fe40007fbe0ff */
[-C--:B--2---:R-:W-:Y:S02]  /*ece0*/  IADD3 R12, P2, R16, R6.reuse, RZ ;  /* 0x00000006100c7210 */ /* 0x084fe40007f5e0ff */
[----:B0-----:R-:W-:Y:S02]  /*ecf0*/  IADD3 R10, P3, R17, R6, RZ ;  /* 0x00000006110a7210 */ /* 0x001fe40007f7e0ff */
[-C--:B------:R-:W-:Y:S02]  /*ed00*/  LEA.HI.X.SX32 R13, R15, R7.reuse, 0x1, P2 ;  /* 0x000000070f0d7211 */ /* 0x080fe400010f0eff */
[----:B------:R-:W-:-:S02]  /*ed10*/  LEA.HI.X.SX32 R9, R17, R7, 0x1, P5 ;  /* 0x0000000711097211 */ /* 0x000fc400028f0eff */
[----:B------:R-:W-:Y:S01]  /*ed20*/  LEA.HI.X.SX32 R11, R16, R7, 0x1, P3 ;  /* 0x00000007100b7211 */ /* 0x000fe200018f0eff */
[----:B------:R0:W-:Y:S04]  /*ed30*/  STL.64 [R1+0xc70], R4 ;  /* 0x000c700401007387 */ /* 0x0001e80000100a00 */
[----:B------:R1:W-:Y:S04]  /*ed40*/  STL.64 [R1+0xc58], R12 ;  /* 0x000c580c01007387 */ /* 0x0003e80000100a00 */
[----:B------:R2:W-:Y:S01]  /*ed50*/  STL.64 [R1+0xbc8], R8 ;  /* 0x000bc80801007387 */ /* 0x0005e20000100a00 */
[----:B0-----:R-:W-:-:S03]  /*ed60*/  IMAD R5, R0, 0x62, RZ ;  /* 0x0000006200057824 */ /* 0x001fc600078e02ff */
[----:B------:R0:W-:Y:S01]  /*ed70*/  STL.64 [R1+0xc28], R10 ;  /* 0x000c280a01007387 */ /* 0x0001e20000100a00 */
[----:B------:R-:W-:-:S03]  /*ed80*/  IMAD R4, R0, 0x64, RZ ;  /* 0x0000006400047824 */ /* 0x000fc600078e02ff */
[----:B------:R4:W-:Y:S01]  /*ed90*/  STL.64 [R1+0xb10], R2 ;  /* 0x000b100201007387 */ /* 0x0009e20000100a00 */
[-C--:B-1----:R-:W-:Y:S02]  /*eda0*/  IADD3 R12, P2, R5, R6.reuse, RZ ;  /* 0x00000006050c7210 */ /* 0x082fe40007f5e0ff */
[-C--:B------:R-:W-:Y:S02]  /*edb0*/  IADD3 R4, P3, R4, R6.reuse, RZ ;  /* 0x0000000604047210 */ /* 0x080fe40007f7e0ff */
[C---:B--2---:R-:W-:Y:S01]  /*edc0*/  IADD3 R8, P5, R19.reuse, R6, RZ ;  /* 0x0000000613087210 */ /* 0x044fe20007fbe0ff */
[C---:B0-----:R-:W-:Y:S02]  /*edd0*/  IMAD R10, R0.reuse, 0x19, RZ ;  /* 0x00000019000a7824 */ /* 0x041fe400078e02ff */
[C---:B----4-:R-:W-:Y:S01]  /*ede0*/  IMAD R3, R0.reuse, 0x31, RZ ;  /* 0x0000003100037824 */ /* 0x050fe200078e02ff */
[-C--:B------:R-:W-:Y:S01]  /*edf0*/  LEA.HI.X.SX32 R5, R19, R7.reuse, 0x1, P3 ;  /* 0x0000000713057211 */ /* 0x080fe200018f0eff */
[----:B------:R-:W-:Y:S01]  /*ee00*/  IMAD R11, R0, 0x66, RZ ;  /* 0x00000066000b7824 */ /* 0x000fe200078e02ff */
[----:B------:R-:W-:-:S02]  /*ee10*/  LEA.HI.X.SX32 R9, R10, R7, 0x1, P5 ;  /* 0x000000070a097211 */ /* 0x000fc400028f0eff */
[----:B------:R-:W-:Y:S01]  /*ee20*/  LEA.HI.X.SX32 R13, R3, R7, 0x1, P2 ;  /* 0x00000007030d7211 */ /* 0x000fe200010f0eff */
[----:B------:R-:W-:Y:S01]  /*ee30*/  IMAD R2, R0, 0x68, RZ ;  /* 0x0000006800027824 */ /* 0x000fe200078e02ff */
[----:B------:R-:W-:-:S03]  /*ee40*/  IADD3 R14, P4, R11, R6, RZ ;  /* 0x000000060b0e7210 */ /* 0x000fc60007f9e0ff */
[----:B------:R0:W-:Y:S01]  /*ee50*/  STL.64 [R1+0xb08], R12 ;  /* 0x000b080c01007387 */ /* 0x0001e20000100a00 */
[----:B---3--:R-:W-:-:S03]  /*ee60*/  IADD3 R10, P5, R20, R6, RZ ;  /* 0x00000006140a7210 */ /* 0x008fc60007fbe0ff */
[----:B------:R1:W-:Y:S04]  /*ee70*/  STL.64 [R1+0xb00], R4 ;  /* 0x000b000401007387 */ /* 0x0003e80000100a00 */
[----:B------:R2:W-:Y:S01]  /*ee80*/  STL.64 [R1+0xbc0], R8 ;  /* 0x000bc00801007387 */ /* 0x0005e20000100a00 */
[----:B0-----:R-:W-:Y:S01]  /*ee90*/  IMAD R13, R0, 0x33, RZ ;  /* 0x00000033000d7824 */ /* 0x001fe200078e02ff */
[-C--:B------:R-:W-:Y:S01]  /*eea0*/  IADD3 R2, P2, R2, R6.reuse, RZ ;  /* 0x0000000602027210 */ /* 0x080fe20007f5e0ff */
[C---:B------:R-:W-:Y:S01]  /*eeb0*/  IMAD R12, R0.reuse, 0x6a, RZ ;  /* 0x0000006a000c7824 */ /* 0x040fe200078e02ff */
[----:B-1----:R-:W-:Y:S01]  /*eec0*/  IADD3 R4, P3, R21, R6, RZ ;  /* 0x0000000615047210 */ /* 0x002fe20007f7e0ff */
[C---:B--2---:R-:W-:Y:S01]  /*eed0*/  IMAD R9, R0.reuse, 0xd, RZ ;  /* 0x0000000d00097824 */ /* 0x044fe200078e02ff */
[----:B------:R-:W-:Y:S01]  /*eee0*/  LEA.HI.X.SX32 R15, R13, R7, 0x1, P4 ;  /* 0x000000070d0f7211 */ /* 0x000fe200020f0eff */
[----:B------:R-:W-:-:S03]  /*eef0*/  IMAD R8, R0, 0x6c, RZ ;  /* 0x0000006c00087824 */ /* 0x000fc600078e02ff */
[-C--:B------:R-:W-:Y:S01]  /*ef00*/  LEA.HI.X.SX32 R11, R9, R7.reuse, 0x1, P5 ;  /* 0x00000007090b7211 */ /* 0x080fe200028f0eff */
[----:B------:R0:W-:Y:S01]  /*ef10*/  STL.64 [R1+0xaf8], R14 ;  /* 0x000af80e01007387 */ /* 0x0001e20000100a00 */
[-C--:B------:R-:W-:Y:S02]  /*ef20*/  LEA.HI.X.SX32 R5, R20, R7.reuse, 0x1, P3 ;  /* 0x0000000714057211 */ /* 0x080fe400018f0eff */
[----:B------:R-:W-:Y:S01]  /*ef30*/  LEA.HI.X.SX32 R3, R21, R7, 0x1, P2 ;  /* 0x0000000715037211 */ /* 0x000fe200010f0eff */
[----:B------:R1:W-:Y:S04]  /*ef40*/  STL.64 [R1+0xc20], R10 ;  /* 0x000c200a01007387 */ /* 0x0003e80000100a00 */
[----:B------:R2:W-:Y:S01]  /*ef50*/  STL.64 [R1+0xbb8], R4 ;  /* 0x000bb80401007387 */ /* 0x0005e20000100a00 */
[-C--:B0-----:R-:W-:Y:S01]  /*ef60*/  IADD3 R14, P4, R12, R6.reuse, RZ ;  /* 0x000000060c0e7210 */ /* 0x081fe20007f9e0ff */
[----:B------:R-:W-:Y:S01]  /*ef70*/  IMAD R12, R0, 0x1b, RZ ;  /* 0x0000001b000c7824 */ /* 0x000fe200078e02ff */
[----:B-1----:R-:W-:-:S02]  /*ef80*/  IADD3 R10, P5, R8, R6, RZ ;  /* 0x00000006080a7210 */ /* 0x002fc40007fbe0ff */
[----:B------:R-:W-:Y:S01]  /*ef90*/  IADD3 R8, P3, R22, R6, RZ ;  /* 0x0000000616087210 */ /* 0x000fe20007f7e0ff */
[----:B------:R0:W-:Y:S01]  /*efa0*/  STL.64 [R1+0xaf0], R2 ;  /* 0x000af00201007387 */ /* 0x0001e20000100a00 */
[----:B--2---:R-:W-:Y:S02]  /*efb0*/  IMAD R4, R0, 0x6e, RZ ;  /* 0x0000006e00047824 */ /* 0x004fe400078e02ff */
[----:B------:R-:W-:Y:S01]  /*efc0*/  LEA.HI.X.SX32 R9, R12, R7, 0x1, P3 ;  /* 0x000000070c097211 */ /* 0x000fe200018f0eff */
[----:B0-----:R-:W-:-:S04]  /*efd0*/  IMAD R3, R0, 0x35, RZ ;  /* 0x0000003500037824 */ /* 0x001fc800078e02ff */
[----:B------:R0:W-:Y:S01]  /*efe0*/  STL.64 [R1+0xbb0], R8 ;  /* 0x000bb00801007387 */ /* 0x0001e20000100a00 */
[-C--:B------:R-:W-:Y:S02]  /*eff0*/  IADD3 R4, P2, R4, R6.reuse, RZ ;  /* 0x0000000604047210 */ /* 0x080fe40007f5e0ff */
[-C--:B------:R-:W-:Y:S02]  /*f000*/  LEA.HI.X.SX32 R15, R3, R7.reuse, 0x1, P4 ;  /* 0x00000007030f7211 */ /* 0x080fe400020f0eff */
[----:B------:R-:W-:Y:S01]  /*f010*/  LEA.HI.X.SX32 R11, R22, R7, 0x1, P5 ;  /* 0x00000007160b7211 */ /* 0x000fe200028f0eff */
[C---:B------:R-:W-:Y:S02]  /*f020*/  IMAD R2, R0.reuse, 0x70, RZ ;  /* 0x0000007000027824 */ /* 0x040fe400078e02ff */
[----:B------:R1:W-:Y:S01]  /*f030*/  STL.64 [R1+0xae8], R14 ;  /* 0x000ae80e01007387 */ /* 0x0003e20000100a00 */
[----:B0-----:R-:W-:Y:S01]  /*f040*/  IMAD R8, R0, 0x37, RZ ;  /* 0x0000003700087824 */ /* 0x001fe200078e02ff */
[----:B------:R-:W-:-:S02]  /*f050*/  IADD3 R12, P3, R23, R6, RZ ;  /* 0x00000006170c7210 */ /* 0x000fc40007f7e0ff */
[----:B------:R0:W-:Y:S02]  /*f060*/  STL.64 [R1+0xae0], R10 ;  /* 0x000ae00a01007387 */ /* 0x0001e40000100a00 */
[-C--:B------:R-:W-:Y:S02]  /*f070*/  LEA.HI.X.SX32 R5, R8, R7.reuse, 0x1, P2 ;  /* 0x0000000708057211 */ /* 0x080fe400010f0eff */
[-C--:B------:R-:W-:Y:S01]  /*f080*/  IADD3 R8, P2, R25, R6.reuse, RZ ;  /* 0x0000000619087210 */ /* 0x080fe20007f5e0ff */
[----:B-1----:R-:W-:Y:S01]  /*f090*/  IMAD R14, R0, 0x7, RZ ;  /* 0x00000007000e7824 */ /* 0x002fe200078e02ff */
[-C--:B------:R-:W-:Y:S02]  /*f0a0*/  IADD3 R2, P4, R2, R6.reuse, RZ ;  /* 0x0000000602027210 */ /* 0x080fe40007f9e0ff */
[----:B0-----:R-:W-:Y:S02]  /*f0b0*/  IADD3 R10, P5, R24, R6, RZ ;  /* 0x00000006180a7210 */ /* 0x001fe40007fbe0ff */
[----:B------:R-:W-:-:S02]  /*f0c0*/  LEA.HI.X.SX32 R13, R14, R7, 0x1, P3 ;  /* 0x000000070e0d7211 */ /* 0x000fc400018f0eff */
[-C--:B------:R-:W-:Y:S02]  /*f0d0*/  LEA.HI.X.SX32 R9, R24, R7.reuse, 0x1, P2 ;  /* 0x0000000718097211 */ /* 0x080fe400010f0eff */
[-C--:B------:R-:W-:Y:S01]  /*f0e0*/  LEA.HI.X.SX32 R11, R23, R7.reuse, 0x1, P5 ;  /* 0x00000007170b7211 */ /* 0x080fe200028f0eff */
[----:B------:R0:W-:Y:S01]  /*f0f0*/  STL.64 [R1+0xad8], R4 ;  /* 0x000ad80401007387 */ /* 0x0001e20000100a00 */
[----:B------:R-:W-:-:S03]  /*f100*/  LEA.HI.X.SX32 R3, R25, R7, 0x1, P4 ;  /* 0x0000000719037211 */ /* 0x000fc600020f0eff */
        /* <DEDUP_REMOVED lines=8> */
[----:B--2---:R-:W-:Y:S01]  /*f190*/  IADD3 R8, P2, R26, R6, RZ ;  /* 0x000000061a087210 */ /* 0x004fe20007f5e0ff */
[C---:B0-----:R-:W-:Y:S02]  /*f1a0*/  IMAD R10, R0.reuse, 0x1d, RZ ;  /* 0x0000001d000a7824 */ /* 0x041fe400078e02ff */
[----:B---3--:R-:W-:Y:S01]  /*f1b0*/  IMAD R3, R0, 0x39, RZ ;  /* 0x0000003900037824 */ /* 0x008fe200078e02ff */
[-C--:B------:R-:W-:Y:S01]  /*f1c0*/  LEA.HI.X.SX32 R5, R26, R7.reuse, 0x1, P5 ;  /* 0x000000071a057211 */ /* 0x080fe200028f0eff */
[----:B------:R-:W-:Y:S01]  /*f1d0*/  IMAD R11, R0, 0x76, RZ ;  /* 0x00000076000b7824 */ /* 0x000fe200078e02ff */
[----:B------:R-:W-:-:S02]  /*f1e0*/  LEA.HI.X.SX32 R9, R10, R7, 0x1, P2 ;  /* 0x000000070a097211 */ /* 0x000fc400010f0eff */
[----:B------:R-:W-:Y:S02]  /*f1f0*/  LEA.HI.X.SX32 R13, R3, R7, 0x1, P3 ;  /* 0x00000007030d7211 */ /* 0x000fe400018f0eff */
[----:B------:R-:W-:-:S03]  /*f200*/  IADD3 R14, P4, R11, R6, RZ ;  /* 0x000000060b0e7210 */ /* 0x000fc60007f9e0ff */
[----:B------:R0:W-:Y:S01]  /*f210*/  STL.64 [R1+0xac8], R12 ;  /* 0x000ac80c01007387 */ /* 0x0001e20000100a00 */
[----:B------:R-:W-:-:S03]  /*f220*/  IMAD R11, R0, 0xf, RZ ;  /* 0x0000000f000b7824 */ /* 0x000fc600078e02ff */
[----:B------:R-:W-:Y:S01]  /*f230*/  STL.64 [R1+0xac0], R4 ;  /* 0x000ac00401007387 */ /* 0x000fe20000100a00 */
[----:B------:R-:W-:-:S03]  /*f240*/  IMAD R2, R0, 0x78, RZ ;  /* 0x0000007800027824 */ /* 0x000fc600078e02ff */
[----:B------:R1:W-:Y:S01]  /*f250*/  STL.64 [R1+0xba0], R8 ;  /* 0x000ba00801007387 */ /* 0x0003e20000100a00 */
[-C--:B0-----:R-:W-:Y:S01]  /*f260*/  IADD3 R12, P2, R27, R6.reuse, RZ ;  /* 0x000000061b0c7210 */ /* 0x081fe20007f5e0ff */
[----:B-1----:R-:W-:Y:S01]  /*f270*/  IMAD R9, R0, 0x3b, RZ ;  /* 0x0000003b00097824 */ /* 0x002fe200078e02ff */
[-C--:B------:R-:W-:Y:S02]  /*f280*/  IADD3 R4, P5, R28, R6.reuse, RZ ;  /* 0x000000061c047210 */ /* 0x080fe40007fbe0ff */
[-C--:B------:R-:W-:Y:S02]  /*f290*/  LEA.HI.X.SX32 R13, R11, R7.reuse, 0x1, P2 ;  /* 0x000000070b0d7211 */ /* 0x080fe400010f0eff */
[-C--:B------:R-:W-:Y:S02]  /*f2a0*/  LEA.HI.X.SX32 R15, R9, R7.reuse, 0x1, P4 ;  /* 0x00000007090f7211 */ /* 0x080fe400020f0eff */
[----:B------:R-:W-:Y:S01]  /*f2b0*/  IADD3 R2, P3, R2, R6, RZ ;  /* 0x0000000602027210 */ /* 0x000fe20007f7e0ff */
[C---:B------:R-:W-:Y:S01]  /*f2c0*/  IMAD R8, R0.reuse, 0x7a, RZ ;  /* 0x0000007a00087824 */ /* 0x040fe200078e02ff */
[-C--:B------:R-:W-:Y:S01]  /*f2d0*/  LEA.HI.X.SX32 R5, R27, R7.reuse, 0x1, P5 ;  /* 0x000000071b057211 */ /* 0x080fe200028f0eff */
[----:B------:R0:W-:Y:S01]  /*f2e0*/  STL.64 [R1+0xab8], R14 ;  /* 0x000ab80e01007387 */ /* 0x0001e20000100a00 */
[----:B------:R-:W-:Y:S01]  /*f2f0*/  IMAD R10, R0, 0x7c, RZ ;  /* 0x0000007c000a7824 */ /* 0x000fe200078e02ff */
[----:B------:R-:W-:-:S02]  /*f300*/  LEA.HI.X.SX32 R3, R28, R7, 0x1, P3 ;  /* 0x000000071c037211 */ /* 0x000fc400018f0eff */
[----:B------:R1:W-:Y:S01]  /*f310*/  STL.64 [R1+0xc10], R12 ;  /* 0x000c100c01007387 */ /* 0x0003e20000100a00 */
[----:B------:R-:W-:-:S03]  /*f320*/  IADD3 R8, P4, R8, R6, RZ ;  /* 0x0000000608087210 */ /* 0x000fc60007f9e0ff */
[----:B------:R2:W-:Y:S01]  /*f330*/  STL.64 [R1+0xb98], R4 ;  /* 0x000b980401007387 */ /* 0x0005e20000100a00 */
[-C--:B------:R-:W-:Y:S01]  /*f340*/  IADD3 R10, P2, R10, R6.reuse, RZ ;  /* 0x000000060a0a7210 */ /* 0x080fe20007f5e0ff */
[C---:B0-----:R-:W-:Y:S02]  /*f350*/  IMAD R14, R0.reuse, 0x3d, RZ ;  /* 0x0000003d000e7824 */ /* 0x041fe400078e02ff */
[C---:B-1----:R-:W-:Y:S02]  /*f360*/  IMAD.SHL.U32 R12, R0.reuse, 0x2, RZ ;  /* 0x00000002000c7824 */ /* 0x042fe400078e00ff */
[----:B------:R-:W-:Y:S01]  /*f370*/  IMAD R13, R0, 0x1f, RZ ;  /* 0x0000001f000d7824 */ /* 0x000fe200078e02ff */
[----:B------:R0:W-:Y:S01]  /*f380*/  STL.64 [R1+0xab0], R2 ;  /* 0x000ab00201007387 */ /* 0x0001e20000100a00 */
[----:B--2---:R-:W-:Y:S02]  /*f390*/  IADD3 R4, P5, R29, R6, RZ ;  /* 0x000000061d047210 */ /* 0x004fe40007fbe0ff */
[----:B------:R-:W-:-:S02]  /*f3a0*/  LEA.HI.X.SX32 R9, R14, R7, 0x1, P4 ;  /* 0x000000070e097211 */ /* 0x000fc400020f0eff */
[-C--:B------:R-:W-:Y:S02]  /*f3b0*/  LEA.HI.X.SX32 R5, R13, R7.reuse, 0x1, P5 ;  /* 0x000000070d057211 */ /* 0x080fe400028f0eff */
[-C--:B------:R-:W-:Y:S02]  /*f3c0*/  LEA.HI.X.SX32 R11, R29, R7.reuse, 0x1, P2 ;  /* 0x000000071d0b7211 */ /* 0x080fe400010f0eff */
[-C--:B0-----:R-:W-:Y:S01]  /*f3d0*/  IADD3 R2, P3, R12, R6.reuse, RZ ;  /* 0x000000060c027210 */ /* 0x081fe20007f7e0ff */
[----:B------:R0:W-:Y:S03]  /*f3e0*/  STL.64 [R1+0xaa8], R8 ;  /* 0x000aa80801007387 */ /* 0x0001e60000100a00 */
[C---:B------:R-:W-:Y:S01]  /*f3f0*/  LEA.HI.X.SX32 R3, R0.reuse, R7, 0x1, P3 ;  /* 0x0000000700037211 */ /* 0x040fe200018f0eff */
[----:B------:R1:W-:Y:S04]  /*f400*/  STL.64 [R1+0xb90], R4 ;  /* 0x000b900401007387 */ /* 0x0003e80000100a00 */
[----:B------:R-:W-:Y:S01]  /*f410*/  STL.64 [R1+0xaa0], R10 ;  /* 0x000aa00a01007387 */ /* 0x000fe20000100a00 */
[----:B0-----:R-:W-:-:S03]  /*f420*/  LEA R8, P4, R0, R6, 0x2 ;  /* 0x0000000600087211 */ /* 0x001fc600078810ff */
[----:B------:R0:W-:Y:S01]  /*f430*/  STL.64 [R1+0xc80], R2 ;  /* 0x000c800201007387 */ /* 0x0001e20000100a00 */
[----:B-1----:R-:W-:Y:S02]  /*f440*/  LEA R4, P5, R0, R6, 0x3 ;  /* 0x0000000600047211 */ /* 0x002fe400078a18ff */
[----:B------:R-:W-:Y:S02]  /*f450*/  LEA.HI.X.SX32 R9, R12, R7, 0x1, P4 ;  /* 0x000000070c097211 */ /* 0x000fe400020f0eff */
[----:B0-----:R-:W-:Y:S01]  /*f460*/  SHF.L.U32 R3, R0, 0x2, RZ ;  /* 0x0000000200037819 */ /* 0x001fe200000006ff */
[----:B------:R-:W-:-:S03]  /*f470*/  IMAD.MOV.U32 R13, RZ, RZ, c[0x0][0x1a4] ;  /* 0x00006900ff0d7624 */ /* 0x000fc600078e00ff */
[----:B------:R-:W-:Y:S01]  /*f480*/  LEA.HI.X.SX32 R5, R3, R7, 0x1, P5 ;  /* 0x0000000703057211 */ /* 0x000fe200028f0eff */
[----:B------:R-:W-:Y:S01]  /*f490*/  STL.64 [R1+0xc78], R8 ;  /* 0x000c780801007387 */ /* 0x000fe20000100a00 */
[----:B------:R-:W-:Y:S01]  /*f4a0*/  MOV R12, c[0x0][0x1a4] ;  /* 0x00006900000c7a02 */ /* 0x000fe20000000f00 */
[C---:B------:R-:W-:Y:S02]  /*f4b0*/  IMAD R2, R0.reuse, 0x7e, RZ ;  /* 0x0000007e00027824 */ /* 0x040fe400078e02ff */
[----:B------:R0:W-:Y:S01]  /*f4c0*/  STL.64 [R1+0xc68], R4 ;  /* 0x000c680401007387 */ /* 0x0001e20000100a00 */
[----:B------:R-:W-:Y:S01]  /*f4d0*/  IMAD.SHL.U32 R13, R13, 0x8, RZ ;  /* 0x000000080d0d7824 */ /* 0x000fe200078e00ff */
[CC--:B------:R-:W-:Y:S02]  /*f4e0*/  LEA R14, P2, R0.reuse, R6.reuse, 0x4 ;  /* 0x00000006000e7211 */ /* 0x0c0fe400078420ff */
[----:B------:R-:W-:Y:S02]  /*f4f0*/  LEA R10, P3, R0, R6, 0x5 ;  /* 0x00000006000a7211 */ /* 0x000fe400078628ff */
[----:B------:R-:W-:Y:S01]  /*f500*/  SHF.L.U32 R12, R12, 0x4, RZ ;  /* 0x000000040c0c7819 */ /* 0x000fe200000006ff */
[----:B0-----:R-:W-:-:S02]  /*f510*/  IMAD.MOV.U32 R5, RZ, RZ, c[0x0][0x1a4] ;  /* 0x00006900ff057624 */ /* 0x001fc400078e00ff */
[----:B------:R-:W-:Y:S01]  /*f520*/  IMAD.MOV.U32 R4, RZ, RZ, c[0x0][0x1a4] ;  /* 0x00006900ff047624 */ /* 0x000fe200078e00ff */
[-C--:B------:R-:W-:Y:S01]  /*f530*/  LEA R8, P4, R0, R6.reuse, 0x6 ;  /* 0x0000000600087211 */ /* 0x080fe200078830ff */
[----:B------:R-:W-:Y:S01]  /*f540*/  IMAD.SHL.U32 R5, R5, 0x20, RZ ;  /* 0x0000002005057824 */ /* 0x000fe200078e00ff */
[----:B------:R-:W-:Y:S01]  /*f550*/  IADD3 R2, P5, R2, R6, RZ ;  /* 0x0000000602027210 */ /* 0x000fe20007fbe0ff */
[----:B------:R-:W-:Y:S01]  /*f560*/  IMAD R4, R4, 0x3f, RZ ;  /* 0x0000003f04047824 */ /* 0x000fe200078e02ff */
[-C--:B------:R-:W-:Y:S02]  /*f570*/  LEA.HI.X.SX32 R15, R13, R7.reuse, 0x1, P2 ;  /* 0x000000070d0f7211 */ /* 0x080fe400010f0eff */
[-C--:B------:R-:W-:Y:S02]  /*f580*/  LEA.HI.X.SX32 R11, R12, R7.reuse, 0x1, P3 ;  /* 0x000000070c0b7211 */ /* 0x080fe400018f0eff */
[-C--:B------:R-:W-:Y:S01]  /*f590*/  LEA.HI.X.SX32 R9, R5, R7.reuse, 0x1, P4 ;  /* 0x0000000705097211 */ /* 0x080fe200020f0eff */
[----:B------:R-:W-:Y:S01]  /*f5a0*/  STL.64 [R1+0xc48], R14 ;  /* 0x000c480e01007387 */ /* 0x000fe20000100a00 */
[----:B------:R-:W-:-:S03]  /*f5b0*/  LEA.HI.X.SX32 R3, R4, R7, 0x1, P5 ;  /* 0x0000000704037211 */ /* 0x000fc600028f0eff */
[----:B------:R-:W-:Y:S04]  /*f5c0*/  STL.64 [R1+0xc08], R10 ;  /* 0x000c080a01007387 */ /* 0x000fe80000100a00 */
[----:B------:R-:W-:Y:S04]  /*f5d0*/  STL [R1+0x780], RZ ;  /* 0x000780ff01007387 */ /* 0x000fe80000100800 */
[----:B------:R-:W-:Y:S04]  /*f5e0*/  STL.64 [R1+0xa98], R8 ;  /* 0x000a980801007387 */ /* 0x000fe80000100a00 */
[----:B------:R0:W-:Y:S04]  /*f5f0*/  STL.64 [R1+0xa90], R2 ;  /* 0x000a900201007387 */ /* 0x0001e80000100a00 */
[----:B------:R-:W-:Y:S04]  /*f600*/  STL [R1+0x784], RZ ;  /* 0x000784ff01007387 */ /* 0x000fe80000100800 */
[----:B------:R-:W-:Y:S04]  /*f610*/  STL [R1+0x788], RZ ;  /* 0x000788ff01007387 */ /* 0x000fe80000100800 */
[----:B------:R-:W-:Y:S04]  /*f620*/  STL [R1+0x78c], RZ ;  /* 0x00078cff01007387 */ /* 0x000fe80000100800 */
[----:B------:R-:W2:Y:S04]  /*f630*/  LDL R5, [R1+0x360] ;  /* 0x0003600001057983 */ /* 0x000ea80000100800 */
[----:B------:R-:W-:Y:S04]  /*f640*/  STL [R1+0x770], RZ ;  /* 0x000770ff01007387 */ /* 0x000fe80000100800 */
[----:B------:R-:W-:Y:S04]  /*f650*/  STL [R1+0x774], RZ ;  /* 0x000774ff01007387 */ /* 0x000fe80000100800 */
[----:B------:R-:W-:Y:S04]  /*f660*/  STL [R1+0x778], RZ ;  /* 0x000778ff01007387 */ /* 0x000fe80000100800 */
[----:B------:R-:W-:Y:S04]  /*f670*/  STL [R1+0x77c], RZ ;  /* 0x00077cff01007387 */ /* 0x000fe80000100800 */
[----:B0-----:R-:W3:Y:S04]  /*f680*/  LDL R3, [R1+0x874] ;  /* 0x0008740001037983 */ /* 0x001ee80000100800 */
[----:B------:R-:W4:Y:S04]  /*f690*/  LDL R2, [R1+0x7fc] ;  /* 0x0007fc0001027983 */ /* 0x000f280000100800 */
[----:B------:R-:W0:Y:S02]  /*f6a0*/  S2R R4, SR_TID.X ;  /* 0x0000000000047919 */ /* 0x000e240000002100 */
[----:B0-----:R-:W-:-:S05]  /*f6b0*/  LOP3.LUT R4, R4, 0x1ff, RZ, 0xc0, !PT ;  /* 0x000001ff04047812 */ /* 0x001fca00078ec0ff */
[----:B------:R-:W-:Y:S02]  /*f6c0*/  IMAD.SHL.U32 R8, R4, 0x2, RZ ;  /* 0x0000000204087824 */ /* 0x000fe400078e00ff */
[----:B------:R-:W0:Y:S03]  /*f6d0*/  S2R R4, SR_TID.X ;  /* 0x0000000000047919 */ /* 0x000e260000002100 */
[----:B------:R-:W-:-:S06]  /*f6e0*/  LOP3.LUT R6, R8, 0x20, RZ, 0x3c, !PT ;  /* 0x0000002008067812 */ /* 0x000fcc00078e3cff */
[----:B------:R-:W1:Y:S01]  /*f6f0*/  S2R R6, SR_TID.X ;  /* 0x0000000000067919 */ /* 0x000e620000002100 */
[----:B------:R-:W-:-:S03]  /*f700*/  LOP3.LUT R7, R8, 0x10, RZ, 0x3c, !PT ;  /* 0x0000001008077812 */ /* 0x000fc600078e3cff */
[----:B------:R-:W-:Y:S01]  /*f710*/  STL [R1+0x760], RZ ;  /* 0x000760ff01007387 */ /* 0x000fe20000100800 */
[----:B------:R-:W-:-:S03]  /*f720*/  LOP3.LUT R7, R8, 0x40, RZ, 0x3c, !PT ;  /* 0x0000004008077812 */ /* 0x000fc600078e3cff */
[----:B------:R-:W-:Y:S04]  /*f730*/  STL [R1+0x764], RZ ;  /* 0x000764ff01007387 */ /* 0x000fe80000100800 */
[----:B------:R-:W-:Y:S01]  /*f740*/  STL [R1+0x768], RZ ;  /* 0x000768ff01007387 */ /* 0x000fe20000100800 */
[----:B0-----:R-:W-:-:S03]  /*f750*/  LOP3.LUT R4, R4, 0x7, RZ, 0xc0, !PT ;  /* 0x0000000704047812 */ /* 0x001fc600078ec0ff */
[----:B------:R-:W-:Y:S04]  /*f760*/  STL [R1+0x76c], RZ ;  /* 0x00076cff01007387 */ /* 0x000fe80000100800 */
[----:B------:R-:W-:Y:S01]  /*f770*/  STL [R1+0x790], RZ ;  /* 0x000790ff01007387 */ /* 0x000fe20000100800 */
[----:B------:R-:W-:-:S03]  /*f780*/  SHF.L.U32 R4, R4, 0x4, RZ ;  /* 0x0000000404047819 */ /* 0x000fc600000006ff */
[----:B------:R-:W-:Y:S01]  /*f790*/  STL [R1+0x794], RZ ;  /* 0x000794ff01007387 */ /* 0x000fe20000100800 */
[----:B-1----:R-:W-:-:S03]  /*f7a0*/  IMAD.SHL.U32 R7, R6, 0x80, RZ ;  /* 0x0000008006077824 */ /* 0x002fc600078e00ff */
[----:B------:R-:W-:Y:S01]  /*f7b0*/  STL [R1+0x798], RZ ;  /* 0x000798ff01007387 */ /* 0x000fe20000100800 */
[----:B------:R-:W-:-:S03]  /*f7c0*/  LOP3.LUT R0, R8, 0x30, RZ, 0x3c, !PT ;  /* 0x0000003008007812 */ /* 0x000fc600078e3cff */
[----:B------:R-:W-:Y:S01]  /*f7d0*/  STL [R1+0x79c], RZ ;  /* 0x00079cff01007387 */ /* 0x000fe20000100800 */
[----:B------:R-:W-:-:S03]  /*f7e0*/  LOP3.LUT R0, R8, 0x50, RZ, 0x3c, !PT ;  /* 0x0000005008007812 */ /* 0x000fc600078e3cff */
[----:B------:R-:W-:Y:S01]  /*f7f0*/  STL [R1+0x7b0], RZ ;  /* 0x0007b0ff01007387 */ /* 0x000fe20000100800 */
[----:B------:R-:W-:-:S03]  /*f800*/  LOP3.LUT R4, R4, 0x780, R7, 0xf8, !PT ;  /* 0x0000078004047812 */ /* 0x000fc600078ef807 */
[----:B------:R-:W-:Y:S01]  /*f810*/  STL [R1+0x7b4], RZ ;  /* 0x0007b4ff01007387 */ /* 0x000fe20000100800 */
[----:B------:R-:W-:-:S03]  /*f820*/  LOP3.LUT R0, R8, 0x70, RZ, 0x3c, !PT ;  /* 0x0000007008007812 */ /* 0x000fc600078e3cff */
[----:B------:R-:W-:Y:S01]  /*f830*/  STL [R1+0x7b8], RZ ;  /* 0x0007b8ff01007387 */ /* 0x000fe20000100800 */
[----:B------:R-:W-:-:S03]  /*f840*/  LOP3.LUT R4, R4, 0x10, R6, 0x78, !PT ;  /* 0x0000001004047812 */ /* 0x000fc600078e7806 */
[----:B------:R-:W-:Y:S04]  /*f850*/  STL [R1+0x7bc], RZ ;  /* 0x0007bcff01007387 */ /* 0x000fe80000100800 */
[----:B------:R-:W-:Y:S04]  /*f860*/  STL [R1+0x7a0], RZ ;  /* 0x0007a0ff01007387 */ /* 0x000fe80000100800 */
[----:B------:R-:W-:Y:S04]  /*f870*/  STL [R1+0x7a4], RZ ;  /* 0x0007a4ff01007387 */ /* 0x000fe80000100800 */
[----:B------:R-:W-:Y:S04]  /*f880*/  STL [R1+0x7a8], RZ ;  /* 0x0007a8ff01007387 */ /* 0x000fe80000100800 */
[----:B------:R-:W-:Y:S01]  /*f890*/  STL [R1+0x7ac], RZ ;  /* 0x0007acff01007387 */ /* 0x000fe20000100800 */
[----:B------:R-:W-:Y:S01]  /*f8a0*/  LOP3.LUT R9, R8, 0x60, RZ, 0x3c, !PT ;  /* 0x0000006008097812 */ /* 0x000fe200078e3cff */
[----:B------:R-:W-:-:S02]  /*f8b0*/  UMOV UR4, URZ ;  /* 0x0000003f00047c82 */ /* 0x000fc40008000000 */
[----:B------:R-:W-:Y:S01]  /*f8c0*/  UMOV UR5, URZ ;  /* 0x0000003f00057c82 */ /* 0x000fe20008000000 */
[C---:B--2---:R-:W-:Y:S02]  /*f8d0*/  LOP3.LUT R7, R5.reuse, 0x20, RZ, 0x3c, !PT ;  /* 0x0000002005077812 */ /* 0x044fe400078e3cff */
[C---:B------:R-:W-:Y:S02]  /*f8e0*/  LOP3.LUT R0, R5.reuse, 0x40, RZ, 0x3c, !PT ;  /* 0x0000004005007812 */ /* 0x040fe400078e3cff */
[----:B------:R-:W-:Y:S01]  /*f8f0*/  LOP3.LUT R6, R5, 0x60, RZ, 0x3c, !PT ;  /* 0x0000006005067812 */ /* 0x000fe200078e3cff */
[----:B------:R-:W-:Y:S04]  /*f900*/  STL [R1+0x880], R7 ;  /* 0x0008800701007387 */ /* 0x000fe80000100800 */
[----:B------:R0:W-:Y:S04]  /*f910*/  STL [R1+0x87c], R0 ;  /* 0x00087c0001007387 */ /* 0x0001e80000100800 */
[----:B------:R1:W-:Y:S01]  /*f920*/  STL [R1+0x878], R6 ;  /* 0x0008780601007387 */ /* 0x0003e20000100800 */
[----:B0-----:R-:W-:-:S02]  /*f930*/  LOP3.LUT R0, R4, 0x40, RZ, 0x3c, !PT ;  /* 0x0000004004007812 */ /* 0x001fc400078e3cff */
[----:B---3--:R-:W-:Y:S02]  /*f940*/  LOP3.LUT R3, R3, 0x40, RZ, 0x3c, !PT ;  /* 0x0000004003037812 */ /* 0x008fe400078e3cff */
[----:B----4-:R-:W-:-:S03]  /*f950*/  LOP3.LUT R0, R2, 0x40, RZ, 0x3c, !PT ;  /* 0x0000004002007812 */ /* 0x010fc600078e3cff */
[----:B------:R1:W-:Y:S04]  /*f960*/  STL [R1+0xec4], R3 ;  /* 0x000ec40301007387 */ /* 0x0003e80000100800 */
[----:B------:R1:W-:Y:S01]  /*f970*/  STL [R1+0xe98], R0 ;  /* 0x000e980001007387 */ /* 0x0003e20000100800 */
[C---:B------:R-:W-:Y:S02]  /*f980*/  LOP3.LUT R5, R4.reuse, 0x20, RZ, 0x3c, !PT ;  /* 0x0000002004057812 */ /* 0x040fe400078e3cff */
[----:B------:R-:W-:Y:S02]  /*f990*/  LOP3.LUT R4, R4, 0x60, RZ, 0x3c, !PT ;  /* 0x0000006004047812 */ /* 0x000fe400078e3cff */
.L_x_1:
[----:B------:R-:W2:Y:S04]  /*f9a0*/  LDL.64 R8, [R1+0x6e8] ;  /* 0x0006e80001087983 */ /* 0x000ea80000100a00 */
[----:B01----:R-:W2:Y:S04]  /*f9b0*/  LDL R0, [R1+0x368] ;  /* 0x0003680001007983 */ /* 0x003ea80000100800 */
[----:B------:R-:W3:Y:S04]  /*f9c0*/  LDL.64 R6, [R1+0xc80] ;  /* 0x000c800001067983 */ /* 0x000ee80000100a00 */
[----:B------:R-:W4:Y:S04]  /*f9d0*/  LDL.64 R4, [R1+0xc78] ;  /* 0x000c780001047983 */ /* 0x000f280000100a00 */
[----:B------:R-:W5:Y:S04]  /*f9e0*/  LDL.64 R2, [R1+0xc70] ;  /* 0x000c700001027983 */ /* 0x000f680000100a00 */
[----:B------:R-:W5:Y:S04]  /*f9f0*/  LDL.64 R10, [R1+0xc68] ;  /* 0x000c6800010a7983 */ /* 0x000f680000100a00 */
[----:B------:R-:W5:Y:S04]  /*fa00*/  LDL.64 R22, [R1+0xc60] ;  /* 0x000c600001167983 */ /* 0x000f680000100a00 */
[----:B------:R-:W5:Y:S04]  /*fa10*/  LDL.64 R18, [R1+0xc48] ;  /* 0x000c480001127983 */ /* 0x000f680000100a00 */
[----:B------:R-:W5:Y:S04]  /*fa20*/  LDL.64 R14, [R1+0xc58] ;  /* 0x000c5800010e7983 */ /* 0x000f680000100a00 */
[----:B------:R-:W5:Y:S04]  /*fa30*/  LDL.64 R20, [R1+0xc50] ;  /* 0x000c500001147983 */ /* 0x000f680000100a00 */
[----:B------:R-:W5:Y:S04]  /*fa40*/  LDL.64 R12, [R1+0xc40] ;  /* 0x000c4000010c7983 */ /* 0x000f680000100a00 */
[----:B------:R-:W5:Y:S04]  /*fa50*/  LDL.64 R16, [R1+0xc30] ;  /* 0x000c300001107983 */ /* 0x000f680000100a00 */
[----:B------:R-:W5:Y:S01]  /*fa60*/  LDL.64 R24, [R1+0xc38] ;  /* 0x000c380001187983 */ /* 0x000f620000100a00 */
[----:B--2---:R-:W-:-:S04]  /*fa70*/  IMAD.WIDE R8, R0, 0x2, R8 ;  /* 0x0000000200087825 */ /* 0x004fc800078e0208 */
[C---:B---3--:R-:W-:Y:S01]  /*fa80*/  IMAD.WIDE R6, R0.reuse, 0x2, R6 ;  /* 0x0000000200067825 */ /* 0x048fe200078e0206 */
[----:B------:R0:W2:Y:S03]  /*fa90*/  LDG.E.U16 R28, [R8.64] ;  /* 0x00000006081c7981 */ /* 0x0000a6000c1e1500 */
[C---:B----4-:R-:W-:Y:S01]  /*faa0*/  IMAD.WIDE R4, R0.reuse, 0x2, R4 ;  /* 0x0000000200047825 */ /* 0x050fe200078e0204 */
[----:B------:R1:W3:Y:S03]  /*fab0*/  LDG.E.U16 R29, [R6.64] ;  /* 0x00000006061d7981 */ /* 0x0002e6000c1e1500 */
[C---:B-----5:R-:W-:Y:S01]  /*fac0*/  IMAD.WIDE R2, R0.reuse, 0x2, R2 ;  /* 0x0000000200027825 */ /* 0x060fe200078e0202 */
[----:B------:R4:W5:Y:S03]  /*fad0*/  LDG.E.U16 R26, [R4.64] ;  /* 0x00000006041a7981 */ /* 0x000966000c1e1500 */
[C---:B------:R-:W-:Y:S01]  /*fae0*/  IMAD.WIDE R10, R0.reuse, 0x2, R10 ;  /* 0x00000002000a7825 */ /* 0x040fe200078e020a */
[----:B------:R1:W5:Y:S03]  /*faf0*/  LDG.E.U16 R27, [R2.64] ;  /* 0x00000006021b7981 */ /* 0x000366000c1e1500 */
[----:B0-----:R-:W-:-:S02]  /*fb00*/  IMAD.WIDE R8, R0, 0x2, R22 ;  /* 0x0000000200087825 */ /* 0x001fc400078e0216 */
[----:B------:R-:W5:Y:S02]  /*fb10*/  LDL.64 R22, [R1+0xc28] ;  /* 0x000c280001167983 */ /* 0x000f640000100a00 */
[C---:B-1----:R-:W-:Y:S02]  /*fb20*/  IMAD.WIDE R2, R0.reuse, 0x2, R18 ;  /* 0x0000000200027825 */ /* 0x042fe400078e0212 */
[----:B------:R0:W5:Y:S02]  /*fb30*/  LDG.E.U16 R19, [R10.64] ;  /* 0x000000060a137981 */ /* 0x000164000c1e1500 */
[C---:B------:R-:W-:Y:S02]  /*fb40*/  IMAD.WIDE R6, R0.reuse, 0x2, R14 ;  /* 0x0000000200067825 */ /* 0x040fe400078e020e */
[----:B------:R-:W5:Y:S02]  /*fb50*/  LDL.64 R14, [R1+0xc20] ;  /* 0x000c2000010e7983 */ /* 0x000f640000100a00 */
[----:B----4-:R-:W-:-:S04]  /*fb60*/  IMAD.WIDE R4, R0, 0x2, R20 ;  /* 0x0000000200047825 */ /* 0x010fc800078e0214 */
[C---:B0-----:R-:W-:Y:S01]  /*fb70*/  IMAD.WIDE R10, R0.reuse, 0x2, R12 ;  /* 0x00000002000a7825 */ /* 0x041fe200078e020c */
[----:B--2---:R0:W-:Y:S04]  /*fb80*/  STL [R1+0x9c], R28 ;  /* 0x00009c1c01007387 */ /* 0x0041e80000100800 */
[----:B---3--:R1:W-:Y:S04]  /*fb90*/  STL [R1+0x98], R29 ;  /* 0x0000981d01007387 */ /* 0x0083e80000100800 */
[----:B-----5:R2:W-:Y:S04]  /*fba0*/  STL [R1+0x94], R26 ;  /* 0x0000941a01007387 */ /* 0x0205e80000100800 */
[----:B0-----:R0:W3:Y:S04]  /*fbb0*/  LDG.E.U16 R28, [R8.64] ;  /* 0x00000006081c7981 */ /* 0x0010e8000c1e1500 */
[----:B-1----:R1:W4:Y:S04]  /*fbc0*/  LDG.E.U16 R29, [R6.64] ;  /* 0x00000006061d7981 */ /* 0x002328000c1e1500 */
[----:B------:R-:W5:Y:S04]  /*fbd0*/  LDL.64 R20, [R1+0xc18] ;  /* 0x000c180001147983 */ /* 0x000f680000100a00 */
[----:B--2---:R2:W5:Y:S04]  /*fbe0*/  LDG.E.U16 R26, [R4.64] ;  /* 0x00000006041a7981 */ /* 0x004568000c1e1500 */
[----:B------:R0:W-:Y:S01]  /*fbf0*/  STL [R1+0x90], R27 ;  /* 0x0000901b01007387 */ /* 0x0001e20000100800 */
[----:B--2---:R-:W-:-:S03]  /*fc00*/  IMAD.WIDE R4, R0, 0x2, R22 ;  /* 0x0000000200047825 */ /* 0x004fc600078e0216 */
[----:B------:R5:W2:Y:S04]  /*fc10*/  LDG.E.U16 R23, [R10.64] ;  /* 0x000000060a177981 */ /* 0x000aa8000c1e1500 */
[----:B0-----:R0:W2:Y:S01]  /*fc20*/  LDG.E.U16 R27, [R2.64] ;  /* 0x00000006021b7981 */ /* 0x0010a2000c1e1500 */
[----:B-1----:R-:W-:-:S03]  /*fc30*/  IMAD.WIDE R6, R0, 0x2, R16 ;  /* 0x0000000200067825 */ /* 0x002fc600078e0210 */
[----:B------:R1:W-:Y:S01]  /*fc40*/  STL [R1+0x8c], R19 ;  /* 0x00008c1301007387 */ /* 0x0003e20000100800 */
[----:B------:R-:W-:-:S03]  /*fc50*/  IMAD.WIDE R8, R0, 0x2, R24 ;  /* 0x0000000200087825 */ /* 0x000fc600078e0218 */
[----:B------:R-:W2:Y:S04]  /*fc60*/  LDL.64 R12, [R1+0xc08] ;  /* 0x000c0800010c7983 */ /* 0x000ea80000100a00 */
[----:B------:R-:W2:Y:S04]  /*fc70*/  LDL.64 R16, [R1+0xbf8] ;  /* 0x000bf80001107983 */ /* 0x000ea80000100a00 */
[----:B-1----:R-:W2:Y:S04]  /*fc80*/  LDL.64 R18, [R1+0xc10] ;  /* 0x000c100001127983 */ /* 0x002ea80000100a00 */
[----:B------:R-:W2:Y:S01]  /*fc90*/  LDL.64 R24, [R1+0xc00] ;  /* 0x000c000001187983 */ /* 0x000ea20000100a00 */
[----:B0-----:R-:W-:-:S03]  /*fca0*/  IMAD.WIDE R2, R0, 0x2, R14 ;  /* 0x0000000200027825 */ /* 0x001fc600078e020e */
[----:B---3--:R0:W-:Y:S04]  /*fcb0*/  STL [R1+0x88], R28 ;  /* 0x0000881c01007387 */ /* 0x0081e80000100800 */
[----:B----4-:R1:W-:Y:S04]  /*fcc0*/  STL [R1+0x84], R29 ;  /* 0x0000841d01007387 */ /* 0x0103e80000100800 */
[----:B------:R-:W3:Y:S01]  /*fcd0*/  LDL.64 R14, [R1+0xbf0] ;  /* 0x000bf000010e7983 */ /* 0x000ee20000100a00 */
[----:B-----5:R-:W-:-:S03]  /*fce0*/  IMAD.WIDE R10, R0, 0x2, R20 ;  /* 0x00000002000a7825 */ /* 0x020fc600078e0214 */
[----:B------:R4:W-:Y:S04]  /*fcf0*/  STL [R1+0x80], R26 ;  /* 0x0000801a01007387 */ /* 0x0009e80000100800 */
[----:B0-----:R0:W5:Y:S04]  /*fd00*/  LDG.E.U16 R28, [R8.64] ;  /* 0x00000006081c7981 */ /* 0x001168000c1e1500 */
[----:B-1----:R1:W5:Y:S04]  /*fd10*/  LDG.E.U16 R29, [R6.64] ;  /* 0x00000006061d7981 */ /* 0x002368000c1e1500 */
[----:B----4-:R4:W5:Y:S04]  /*fd20*/  LDG.E.U16 R26, [R4.64] ;  /* 0x00000006041a7981 */ /* 0x010968000c1e1500 */
[----:B--2---:R2:W-:Y:S04]  /*fd30*/  STL [R1+0x7c], R27 ;  /* 0x00007c1b01007387 */ /* 0x0045e80000100800 */
[----:B------:R0:W-:Y:S04]  /*fd40*/  STL [R1+0x78], R23 ;  /* 0x0000781701007387 */ /* 0x0001e80000100800 */
[----:B------:R-:W5:Y:S01]  /*fd50*/  LDL.64 R20, [R1+0xbe0] ;  /* 0x000be00001147983 */ /* 0x000f620000100a00 */
[----:B-1----:R-:W-:-:S03]  /*fd60*/  IMAD.WIDE R6, R0, 0x2, R12 ;  /* 0x0000000200067825 */ /* 0x002fc600078e020c */
[----:B--2---:R1:W2:Y:S04]  /*fd70*/  LDG.E.U16 R27, [R2.64] ;  /* 0x00000006021b7981 */ /* 0x0042a8000c1e1500 */
[----:B0-----:R-:W2:Y:S01]  /*fd80*/  LDL.64 R22, [R1+0xbe8] ;  /* 0x000be80001167983 */ /* 0x001ea20000100a00 */
[----:B------:R-:W-:-:S03]  /*fd90*/  IMAD.WIDE R8, R0, 0x2, R18 ;  /* 0x0000000200087825 */ /* 0x000fc600078e0212 */
[----:B------:R-:W2:Y:S01]  /*fda0*/  LDL.64 R18, [R1+0xbd8] ;  /* 0x000bd80001127983 */ /* 0x000ea20000100a00 */
[----:B-1----:R-:W-:-:S03]  /*fdb0*/  IMAD.WIDE R2, R0, 0x2, R16 ;  /* 0x0000000200027825 */ /* 0x002fc600078e0210 */
[----:B------:R3:W2:Y:S01]  /*fdc0*/  LDG.E.U16 R17, [R10.64] ;  /* 0x000000060a117981 */ /* 0x0006a2000c1e1500 */
[----:B----4-:R-:W-:-:S03]  /*fdd0*/  IMAD.WIDE R4, R0, 0x2, R24 ;  /* 0x0000000200047825 */ /* 0x010fc600078e0218 */
[----:B------:R0:W4:Y:S04]  /*fde0*/  LDG.E.U16 R25, [R6.64] ;  /* 0x0000000606197981 */ /* 0x000128000c1e1500 */
[----:B------:R1:W4:Y:S04]  /*fdf0*/  LDG.E.U16 R24, [R8.64] ;  /* 0x0000000608187981 */ /* 0x000328000c1e1500 */
[----:B------:R-:W4:Y:S01]  /*fe00*/  LDL.64 R12, [R1+0xbd0] ;  /* 0x000bd000010c7983 */ /* 0x000f220000100a00 */
[----:B---3--:R-:W-:-:S06]  /*fe10*/  IMAD.WIDE R10, R0, 0x2, R14 ;  /* 0x00000002000a7825 */ /* 0x008fcc00078e020e */
[----:B------:R-:W3:Y:S04]  /*fe20*/  LDG.E.U16 R11, [R10.64] ;  /* 0x000000060a0b7981 */ /* 0x000ee8000c1e1500 */
[----:B-----5:R5:W-:Y:S04]  /*fe30*/  STL [R1+0x74], R28 ;  /* 0x0000741c01007387 */ /* 0x020be80000100800 */
[----:B------:R0:W-:Y:S04]  /*fe40*/  STL [R1+0x70], R29 ;  /* 0x0000701d01007387 */ /* 0x0001e80000100800 */
[----:B-----5:R5:W3:Y:S04]  /*fe50*/  LDG.E.U16 R28, [R4.64] ;  /* 0x00000006041c7981 */ /* 0x020ae8000c1e1500 */
[----:B0-----:R0:W3:Y:S01]  /*fe60*/  LDG.E.U16 R29, [R2.64] ;  /* 0x00000006021d7981 */ /* 0x0010e2000c1e1500 */
[----:B------:R-:W-:-:S03]  /*fe70*/  IMAD.WIDE R6, R0, 0x2, R20 ;  /* 0x0000000200067825 */ /* 0x000fc600078e0214 */
[----:B--2---:R-:W-:Y:S01]  /*fe80*/  STL [R1+0x68], R27 ;  /* 0x0000681b01007387 */ /* 0x004fe20000100800 */
[----:B-1----:R-:W-:-:S03]  /*fe90*/  IMAD.WIDE R8, R0, 0x2, R22 ;  /* 0x0000000200087825 */ /* 0x002fc600078e0216 */
[----:B------:R1:W-:Y:S04]  /*fea0*/  STL [R1+0x6c], R26 ;  /* 0x00006c1a01007387 */ /* 0x0003e80000100800 */
[----:B------:R-:W2:Y:S04]  /*feb0*/  LDG.E.U16 R7, [R6.64] ;  /* 0x0000000606077981 */ /* 0x000ea8000c1e1500 */
[----:B------:R-:W2:Y:S04]  /*fec0*/  LDG.E.U16 R9, [R8.64] ;  /* 0x0000000608097981 */ /* 0x000ea8000c1e1500 */
[----:B-1----:R-:W2:Y:S04]  /*fed0*/  LDL.64 R26, [R1+0xbc8] ;  /* 0x000bc800011a7983 */ /* 0x002ea80000100a00 */
[----:B------:R1:W-:Y:S04]  /*fee0*/  STL [R1+0x64], R17 ;  /* 0x0000641101007387 */ /* 0x0003e80000100800 */
[----:B------:R-:W2:Y:S04]  /*fef0*/  LDL.64 R14, [R1+0xbb8] ;  /* 0x000bb800010e7983 */ /* 0x000ea80000100a00 */
[----:B-1----:R-:W2:Y:S04]  /*ff00*/  LDL.64 R16, [R1+0xbc0] ;  /* 0x000bc00001107983 */ /* 0x002ea80000100a00 */
[----:B----4-:R-:W-:Y:S04]  /*ff10*/  STL [R1+0x5c], R25 ;  /* 0x00005c1901007387 */ /* 0x010fe80000100800 */
[----:B------:R1:W-:Y:S04]  /*ff20*/  STL [R1+0x60], R24 ;  /* 0x0000601801007387 */ /* 0x0003e80000100800 */
[----:B------:R-:W4:Y:S04]  /*ff30*/  LDL.64 R22, [R1+0xba8] ;  /* 0x000ba80001167983 */ /* 0x000f280000100a00 */
[----:B-1----:R-:W4:Y:S01]  /*ff40*/  LDL.64 R24, [R1+0xbb0] ;  /* 0x000bb00001187983 */ /* 0x002f220000100a00 */
[----:B0-----:R-:W-:-:S03]  /*ff50*/  IMAD.WIDE R2, R0, 0x2, R12 ;  /* 0x0000000200027825 */ /* 0x001fc600078e020c */
[----:B------:R-:W4:Y:S01]  /*ff60*/  LDL.64 R12, [R1+0xba0] ;  /* 0x000ba000010c7983 */ /* 0x000f220000100a00 */
[----:B-----5:R-:W-:-:S03]  /*ff70*/  IMAD.WIDE R4, R0, 0x2, R18 ;  /* 0x0000000200047825 */ /* 0x020fc600078e0212 */
[----:B---3--:R0:W-:Y:S04]  /*ff80*/  STL [R1+0x58], R28 ;  /* 0x0000581c01007387 */ /* 0x0081e80000100800 */
[----:B------:R-:W3:Y:S04]  /*ff90*/  LDL.64 R20, [R1+0xb98] ;  /* 0x000b980001147983 */ /* 0x000ee80000100a00 */
[----:B------:R-:W5:Y:S04]  /*ffa0*/  LDL.64 R18, [R1+0xa98] ;  /* 0x000a980001127983 */ /* 0x000f680000100a00 */
[----:B------:R1:W-:Y:S04]  /*ffb0*/  STL [R1+0x54], R29 ;  /* 0x0000541d01007387 */ /* 0x0003e80000100800 */
[----:B------:R2:W-:Y:S04]  /*ffc0*/  STL [R1+0x50], R11 ;  /* 0x0000500b01007387 */ /* 0x0005e80000100800 */
[----:B0-----:R0:W5:Y:S04]  /*ffd0*/  LDG.E.U16 R28, [R4.64] ;  /* 0x00000006041c7981 */ /* 0x001168000c1e1500 */
[----:B-1----:R4:W5:Y:S04]  /*ffe0*/  LDG.E.U16 R29, [R2.64] ;  /* 0x00000006021d7981 */ /* 0x002968000c1e1500 */
[----:B--2---:R-:W-:Y:S01]  /*fff0*/  STL [R1+0x4c], R9 ;  /* 0x00004c0901007387 */ /* 0x004fe20000100800 */
[----:B------:R-:W-:-:S03]  /*10000*/  IMAD.WIDE R10, R0, 0x2, R26 ;  /* 0x00000002000a7825 */ /* 0x000fc600078e021a */
[----:B------:R1:W-:Y:S02]  /*10010*/  STL [R1+0x48], R7 ;  /* 0x0000480701007387 */ /* 0x0003e40000100800 */
[C---:B-1----:R-:W-:Y:S02]  /*10020*/  IMAD.WIDE R6, R0.reuse, 0x2, R14 ;  /* 0x0000000200067825 */ /* 0x042fe400078e020e */
[----:B------:R-:W2:Y:S02]  /*10030*/  LDL.64 R14, [R1+0xb80] ;  /* 0x000b8000010e7983 */ /* 0x000ea40000100a00 */
[C---:B------:R-:W-:Y:S02]  /*10040*/  IMAD.WIDE R8, R0.reuse, 0x2, R16 ;  /* 0x0000000200087825 */ /* 0x040fe400078e0210 */
[----:B------:R-:W2:Y:S02]  /*10050*/  LDL.64 R16, [R1+0xb88] ;  /* 0x000b880001107983 */ /* 0x000ea40000100a00 */
[----:B----4-:R-:W-:-:S02]  /*10060*/  IMAD.WIDE R2, R0, 0x2, R22 ;  /* 0x0000000200027825 */ /* 0x010fc400078e0216 */
[----:B------:R5:W4:Y:S02]  /*10070*/  LDG.E.U16 R23, [R6.64] ;  /* 0x0000000606177981 */ /* 0x000b24000c1e1500 */
[C---:B0-----:R-:W-:Y:S02]  /*10080*/  IMAD.WIDE R4, R0.reuse, 0x2, R24 ;  /* 0x0000000200047825 */ /* 0x041fe400078e0218 */
[----:B------:R3:W2:Y:S04]  /*10090*/  LDG.E.U16 R22, [R8.64] ;  /* 0x0000000608167981 */ /* 0x0006a8000c1e1500 */
[----:B------:R0:W2:Y:S04]  /*100a0*/  LDG.E.U16 R25, [R10.64] ;  /* 0x000000060a197981 */ /* 0x0000a8000c1e1500 */
[----:B------:R-:W4:Y:S04]  /*100b0*/  LDG.E.U16 R5, [R4.64] ;  /* 0x0000000604057981 */ /* 0x000f28000c1e1500 */
[----:B------:R-:W4:Y:S01]  /*100c0*/  LDG.E.U16 R3, [R2.64] ;  /* 0x0000000602037981 */ /* 0x000f22000c1e1500 */
[----:B0-----:R-:W-:-:S03]  /*100d0*/  IMAD.WIDE R10, R0, 0x2, R12 ;  /* 0x00000002000a7825 */ /* 0x001fc600078e020c */
[----:B------:R-:W4:Y:S01]  /*100e0*/  LDL.64 R12, [R1+0xb78] ;  /* 0x000b7800010c7983 */ /* 0x000f220000100a00 */
[----:B---3--:R-:W-:-:S04]  /*100f0*/  IMAD.WIDE R8, R0, 0x2, R20 ;  /* 0x0000000200087825 */ /* 0x008fc800078e0214 */
[C---:B-----5:R-:W-:Y:S02]  /*10100*/  IMAD.WIDE R6, R0.reuse, 0x2, R18 ;  /* 0x0000000200067825 */ /* 0x060fe400078e0212 */
[----:B------:R0:W3:Y:S04]  /*10110*/  LDG.E.U16 R19, [R10.64] ;  /* 0x000000060a137981 */ /* 0x0000e8000c1e1500 */
[----:B------:R-:W5:Y:S04]  /*10120*/  LDG.E.U16 R9, [R8.64] ;  /* 0x0000000608097981 */ /* 0x000f68000c1e1500 */
[----:B------:R-:W5:Y:S04]  /*10130*/  LDG.E.U16 R7, [R6.64] ;  /* 0x0000000606077981 */ /* 0x000f68000c1e1500 */
[----:B------:R-:W-:Y:S04]  /*10140*/  STL [R1+0x40], R29 ;  /* 0x0000401d01007387 */ /* 0x000fe80000100800 */
[----:B------:R1:W-:Y:S04]  /*10150*/  STL [R1+0x44], R28 ;  /* 0x0000441c01007387 */ /* 0x0003e80000100800 */
[----:B------:R-:W5:Y:S04]  /*10160*/  LDL.64 R26, [R1+0xb68] ;  /* 0x000b6800011a7983 */ /* 0x000f680000100a00 */
[----:B-1----:R-:W5:Y:S04]  /*10170*/  LDL.64 R28, [R1+0xb70] ;  /* 0x000b7000011c7983 */ /* 0x002f680000100a00 */
[----:B--2---:R1:W-:Y:S04]  /*10180*/  STL [R1+0x3c], R25 ;  /* 0x00003c1901007387 */ /* 0x0043e80000100800 */
[----:B-1----:R-:W2:Y:S04]  /*10190*/  LDL.64 R24, [R1+0xb60] ;  /* 0x000b600001187983 */ /* 0x002ea80000100a00 */
[----:B----4-:R-:W-:Y:S04]  /*101a0*/  STL [R1+0x34], R23 ;  /* 0x0000341701007387 */ /* 0x010fe80000100800 */
[----:B------:R1:W-:Y:S04]  /*101b0*/  STL [R1+0x38], R22 ;  /* 0x0000381601007387 */ /* 0x0003e80000100800 */
[----:B-1----:R-:W4:Y:S04]  /*101c0*/  LDL.64 R22, [R1+0xb50] ;  /* 0x000b500001167983 */ /* 0x002f280000100a00 */
[----:B------:R1:W-:Y:S04]  /*101d0*/  STL [R1+0x30], R5 ;  /* 0x0000300501007387 */ /* 0x0003e80000100800 */
[----:B------:R1:W-:Y:S01]  /*101e0*/  STL [R1+0x2c], R3 ;  /* 0x00002c0301007387 */ /* 0x0003e20000100800 */
[----:B0-----:R-:W-:-:S03]  /*101f0*/  IMAD.WIDE R10, R0, 0x2, R12 ;  /* 0x00000002000a7825 */ /* 0x001fc600078e020c */
[----:B------:R-:W2:Y:S01]  /*10200*/  LDL.64 R20, [R1+0xb48] ;  /* 0x000b480001147983 */ /* 0x000ea20000100a00 */
[----:B-1----:R-:W-:-:S03]  /*10210*/  IMAD.WIDE R4, R0, 0x2, R16 ;  /* 0x0000000200047825 */ /* 0x002fc600078e0210 */
[----:B------:R-:W2:Y:S01]  /*10220*/  LDL.64 R16, [R1+0xb40] ;  /* 0x000b400001107983 */ /* 0x000ea20000100a00 */
[----:B------:R-:W-:-:S03]  /*10230*/  IMAD.WIDE R2, R0, 0x2, R14 ;  /* 0x0000000200027825 */ /* 0x000fc600078e020e */
[----:B------:R-:W4:Y:S04]  /*10240*/  LDL.64 R14, [R1+0xb38] ;  /* 0x000b3800010e7983 */ /* 0x000f280000100a00 */
[----:B------:R-:W4:Y:S04]  /*10250*/  LDG.E.U16 R5, [R4.64] ;  /* 0x0000000604057981 */ /* 0x000f28000c1e1500 */
[----:B------:R-:W4:Y:S04]  /*10260*/  LDG.E.U16 R3, [R2.64] ;  /* 0x0000000602037981 */ /* 0x000f28000c1e1500 */
[----:B---3--:R0:W-:Y:S04]  /*10270*/  STL [R1+0x28], R19 ;  /* 0x0000281301007387 */ /* 0x0081e80000100800 */
[----:B------:R-:W3:Y:S04]  /*10280*/  LDL.64 R12, [R1+0xad0] ;  /* 0x000ad000010c7983 */ /* 0x000ee80000100a00 */
[----:B0-----:R-:W3:Y:S04]  /*10290*/  LDL.64 R18, [R1+0xb10] ;  /* 0x000b100001127983 */ /* 0x001ee80000100a00 */
[----:B-----5:R0:W-:Y:S02]  /*102a0*/  STL [R1+0x24], R9 ;  /* 0x0000240901007387 */ /* 0x0201e40000100800 */
[----:B0-----:R-:W-:-:S05]  /*102b0*/  IMAD.WIDE R8, R0, 0x2, R28 ;  /* 0x0000000200087825 */ /* 0x001fca00078e021c */
[----:B------:R2:W5:Y:S04]  /*102c0*/  LDG.E.U16 R28, [R8.64] ;  /* 0x00000006081c7981 */ /* 0x000568000c1e1500 */
[----:B------:R0:W-:Y:S02]  /*102d0*/  STL [R1+0x20], R7 ;  /* 0x0000200701007387 */ /* 0x0001e40000100800 */
[C---:B0-----:R-:W-:Y:S02]  /*102e0*/  IMAD.WIDE R6, R0.reuse, 0x2, R26 ;  /* 0x0000000200067825 */ /* 0x041fe400078e021a */
[----:B------:R0:W5:Y:S04]  /*102f0*/  LDG.E.U16 R26, [R10.64] ;  /* 0x000000060a1a7981 */ /* 0x000168000c1e1500 */
[----:B------:R1:W5:Y:S01]  /*10300*/  LDG.E.U16 R27, [R6.64] ;  /* 0x00000006061b7981 */ /* 0x000362000c1e1500 */
[----:B--2---:R-:W-:-:S05]  /*10310*/  IMAD.WIDE R8, R0, 0x2, R16 ;  /* 0x0000000200087825 */ /* 0x004fca00078e0210 */
[----:B------:R-:W2:Y:S04]  /*10320*/  LDG.E.U16 R29, [R8.64] ;  /* 0x00000006081d7981 */ /* 0x000ea8000c1e1500 */
[----:B----4-:R4:W-:Y:S04]  /*10330*/  STL [R1+0x1c], R5 ;  /* 0x00001c0501007387 */ /* 0x0109e80000100800 */
[----:B------:R0:W-:Y:S01]  /*10340*/  STL [R1+0x18], R3 ;  /* 0x0000180301007387 */ /* 0x0001e20000100800 */
[----:B-1----:R-:W-:-:S03]  /*10350*/  IMAD.WIDE R6, R0, 0x2, R14 ;  /* 0x0000000200067825 */ /* 0x002fc600078e020e */
[----:B------:R-:W5:Y:S01]  /*10360*/  LDL.64 R16, [R1+0xac8] ;  /* 0x000ac80001107983 */ /* 0x000f620000100a00 */
[----:B----4-:R-:W-:-:S03]  /*10370*/  IMAD.WIDE R4, R0, 0x2, R24 ;  /* 0x0000000200047825 */ /* 0x010fc600078e0218 */
[----:B------:R-:W4:Y:S01]  /*10380*/  LDL.64 R14, [R1+0xb30] ;  /* 0x000b3000010e7983 */ /* 0x000f220000100a00 */
[----:B0-----:R-:W-:-:S03]  /*10390*/  IMAD.WIDE R2, R0, 0x2, R22 ;  /* 0x0000000200027825 */ /* 0x001fc600078e0216 */
[----:B------:R0:W4:Y:S04]  /*103a0*/  LDG.E.U16 R25, [R4.64] ;  /* 0x0000000604197981 */ /* 0x000128000c1e1500 */
[----:B------:R3:W4:Y:S04]  /*103b0*/  LDG.E.U16 R24, [R2.64] ;  /* 0x0000000602187981 */ /* 0x000728000c1e1500 */
[----:B------:R-:W4:Y:S01]  /*103c0*/  LDL.64 R22, [R1+0xb08] ;  /* 0x000b080001167983 */ /* 0x000f220000100a00 */
[----:B------:R-:W-:-:S05]  /*103d0*/  IMAD.WIDE R10, R0, 0x2, R20 ;  /* 0x00000002000a7825 */ /* 0x000fca00078e0214 */
[----:B------:R1:W4:Y:S01]  /*103e0*/  LDG.E.U16 R21, [R10.64] ;  /* 0x000000060a157981 */ /* 0x000322000c1e1500 */
[----:B---3--:R-:W-:-:S03]  /*103f0*/  IMAD.WIDE R2, R0, 0x2, R12 ;  /* 0x0000000200027825 */ /* 0x008fc600078e020c */
[----:B------:R-:W3:Y:S01]  /*10400*/  LDL.64 R12, [R1+0xac0] ;  /* 0x000ac000010c7983 */ /* 0x000ee20000100a00 */
[----:B0-----:R-:W-:-:S03]  /*10410*/  IMAD.WIDE R4, R0, 0x2, R18 ;  /* 0x0000000200047825 */ /* 0x001fc600078e0212 */
[----:B------:R-:W3:Y:S04]  /*10420*/  LDL.64 R18, [R1+0xb00] ;  /* 0x000b000001127983 */ /* 0x000ee80000100a00 */
[----:B------:R-:W3:Y:S04]  /*10430*/  LDG.E.U16 R20, [R4.64] ;  /* 0x0000000604147981 */ /* 0x000ee8000c1e1500 */
[----:B------:R0:W3:Y:S04]  /*10440*/  LDG.E.U16 R0, [R2.64] ;  /* 0x0000000602007981 */ /* 0x0000e8000c1e1500 */
[----:B--2---:R2:W-:Y:S04]  /*10450*/  STL [R1+0x3938], R29 ;  /* 0x0039381d01007387 */ /* 0x0045e80000100800 */
[----:B--2---:R-:W1:Y:S04]  /*10460*/  LDL R29, [R1+0x368] ;  /* 0x00036800011d7983 */ /* 0x004e680000100800 */
[----:B-----5:R2:W-:Y:S04]  /*10470*/  STL [R1+0x14], R26 ;  /* 0x0000141a01007387 */ /* 0x0205e80000100800 */
[----:B--2---:R-:W2:Y:S01]  /*10480*/  LDG.E.U16 R26, [R6.64] ;  /* 0x00000006061a7981 */ /* 0x004ea2000c1e1500 */
[----:B-1----:R-:W-:-:S04]  /*10490*/  IMAD.WIDE R10, R29, 0x2, R16 ;  /* 0x000000021d0a7825 */ /* 0x002fc800078e0210 */
[----:B----4-:R-:W-:-:S04]  /*104a0*/  IMAD.WIDE R8, R29, 0x2, R14 ;  /* 0x000000021d087825 */ /* 0x010fc800078e020e */
[C---:B0-----:R-:W-:Y:S01]  /*104b0*/  IMAD.WIDE R2, R29.reuse, 0x2, R22 ;  /* 0x000000021d027825 */ /* 0x041fe200078e0216 */
[----:B--2---:R-:W-:Y:S03]  /*104c0*/  STL [R1+0x393c], R26 ;  /* 0x00393c1a01007387 */ /* 0x004fe60000100800 */
[C---:B---3--:R-:W-:Y:S01]  /*104d0*/  IMAD.WIDE R6, R29.reuse, 0x2, R12 ;  /* 0x000000021d067825 */ /* 0x048fe200078e020c */
[----:B------:R-:W-:Y:S04]  /*104e0*/  STL [R1+0x3944], R20 ;  /* 0x0039441401007387 */ /* 0x000fe80000100800 */
[----:B------:R-:W-:Y:S01]  /*104f0*/  STL [R1+0x3948], R0 ;  /* 0x0039480001007387 */ /* 0x000fe20000100800 */
[----:B------:R-:W-:-:S03]  /*10500*/  IMAD.WIDE R4, R29, 0x2, R18 ;  /* 0x000000021d047825 */ /* 0x000fc600078e0212 */
[----:B------:R-:W2:Y:S04]  /*10510*/  LDL.64 R14, [R1+0xb28] ;  /* 0x000b2800010e7983 */ /* 0x000ea80000100a00 */
[----:B------:R-:W3:Y:S04]  /*10520*/  LDL.64 R16, [R1+0xaf8] ;  /* 0x000af80001107983 */ /* 0x000ee80000100a00 */
[----:B------:R-:W-:Y:S04]  /*10530*/  STL [R1+0x10], R28 ;  /* 0x0000101c01007387 */ /* 0x000fe80000100800 */
[----:B------:R-:W4:Y:S04]  /*10540*/  LDL.64 R12, [R1+0xab8] ;  /* 0x000ab800010c7983 */ /* 0x000f280000100a00 */
[----:B------:R0:W-:Y:S04]  /*10550*/  STL [R1+0xc], R27 ;  /* 0x00000c1b01007387 */ /* 0x0001e80000100800 */
[----:B------:R1:W5:Y:S04]  /*10560*/  LDG.E.U16 R2, [R2.64] ;  /* 0x0000000602027981 */ /* 0x000368000c1e1500 */
[----:B------:R1:W2:Y:S04]  /*10570*/  LDG.E.U16 R4, [R4.64] ;  /* 0x0000000604047981 */ /* 0x0002a8000c1e1500 */
[----:B0-----:R-:W2:Y:S04]  /*10580*/  LDL.64 R26, [R1+0xaf0] ;  /* 0x000af000011a7983 */ /* 0x001ea80000100a00 */
[----:B------:R-:W-:Y:S04]  /*10590*/  STL [R1+0x8], R25 ;  /* 0x0000081901007387 */ /* 0x000fe80000100800 */
[----:B------:R-:W2:Y:S04]  /*105a0*/  LDL.64 R22, [R1+0xab0] ;  /* 0x000ab00001167983 */ /* 0x000ea80000100a00 */
[----:B------:R0:W-:Y:S04]  /*105b0*/  STL [R1+0x4], R24 ;  /* 0x0000041801007387 */ /* 0x0001e80000100800 */
[----:B-1----:R-:W2:Y:S04]  /*105c0*/  LDG.E.U16 R3, [R10.64] ;  /* 0x000000060a037981 */ /* 0x002ea8000c1e1500 */
[----:B------:R-:W3:Y:S04]  /*105d0*/  LDG.E.U16 R5, [R6.64] ;  /* 0x0000000606057981 */ /* 0x000ee8000c1e1500 */
[----:B0-----:R-:W3:Y:S04]  /*105e0*/  LDG.E.U16 R24, [R8.64] ;  /* 0x0000000608187981 */ /* 0x001ee8000c1e1500 */
[----:B-----5:R-:W-:Y:S04]  /*105f0*/  STL [R1+0x3940], R2 ;  /* 0x0039400201007387 */ /* 0x020fe80000100800 */
[----:B--2---:R-:W-:Y:S04]  /*10600*/  STL [R1+0x394c], R3 ;  /* 0x00394c0301007387 */ /* 0x004fe80000100800 */
[----:B---3--:R-:W-:Y:S04]  /*10610*/  STL [R1+0x3924], R24 ;  /* 0x0039241801007387 */ /* 0x008fe80000100800 */
[----:B------:R-:W-:Y:S04]  /*10620*/  STL [R1+0x3950], R4 ;  /* 0x0039500401007387 */ /* 0x000fe80000100800 */
[----:B------:R0:W-:Y:S04]  /*10630*/  STL [R1+0x3954], R5 ;  /* 0x0039540501007387 */ /* 0x0001e80000100800 */
[----:B------:R1:W-:Y:S04]  /*10640*/  STL [R1], R21 ;  /* 0x0000001501007387 */ /* 0x0003e80000100800 */
[----:B------:R-:W2:Y:S01]  /*10650*/  LDL.64 R18, [R1+0xae8] ;  /* 0x000ae80001127983 */ /* 0x000ea20000100a00 */
[----:B------:R-:W-:-:S03]  /*10660*/  IMAD.WIDE R14, R29, 0x2, R14 ;  /* 0x000000021d0e7825 */ /* 0x000fc600078e020e */
[----:B0-----:R-:W3:Y:S04]  /*10670*/  LDL.64 R4, [R1+0xaa8] ;  /* 0x000aa80001047983 */ /* 0x001ee80000100a00 */
[----:B-1----:R-:W5:Y:S01]  /*10680*/  LDL.64 R20, [R1+0xb20] ;  /* 0x000b200001147983 */ /* 0x002f620000100a00 */
[----:B------:R-:W-:-:S03]  /*10690*/  IMAD.WIDE R6, R29, 0x2, R16 ;  /* 0x000000021d067825 */ /* 0x000fc600078e0210 */
[----:B------:R-:W3:Y:S01]  /*106a0*/  LDL.64 R16, [R1+0xae0] ;  /* 0x000ae00001107983 */ /* 0x000ee20000100a00 */
[----:B------:R-:W-:-:S03]  /*106b0*/  IMAD.WIDE R8, R29, 0x2, R26 ;  /* 0x000000021d087825 */ /* 0x000fc600078e021a */
[----:B------:R0:W3:Y:S01]  /*106c0*/  LDG.E.U16 R6, [R6.64] ;  /* 0x0000000606067981 */ /* 0x0000e2000c1e1500 */
[----:B------:R-:W-:-:S03]  /*106d0*/  IMAD.WIDE R10, R29, 0x2, R22 ;  /* 0x000000021d0a7825 */ /* 0x000fc600078e0216 */
[----:B------:R3:W3:Y:S01]  /*106e0*/  LDG.E.U16 R22, [R14.64] ;  /* 0x000000060e167981 */ /* 0x0006e2000c1e1500 */
[----:B----4-:R-:W-:-:S03]  /*106f0*/  IMAD.WIDE R12, R29, 0x2, R12 ;  /* 0x000000021d0c7825 */ /* 0x010fc600078e020c */
[----:B------:R1:W4:Y:S04]  /*10700*/  LDG.E.U16 R8, [R8.64] ;  /* 0x0000000608087981 */ /* 0x000328000c1e1500 */
[----:B------:R-:W4:Y:S04]  /*10710*/  LDL.64 R2, [R1+0xaa0] ;  /* 0x000aa00001027983 */ /* 0x000f280000100a00 */
[----:B0-----:R2:W4:Y:S04]  /*10720*/  LDG.E.U16 R7, [R12.64] ;  /* 0x000000060c077981 */ /* 0x001528000c1e1500 */
[----:B-1----:R5:W4:Y:S01]  /*10730*/  LDG.E.U16 R9, [R10.64] ;  /* 0x000000060a097981 */ /* 0x002b22000c1e1500 */
[----:B--2---:R-:W-:-:S05]  /*10740*/  IMAD.WIDE R12, R29, 0x2, R18 ;  /* 0x000000021d0c7825 */ /* 0x004fca00078e0212 */
[----:B------:R0:W2:Y:S01]  /*10750*/  LDG.E.U16 R23, [R12.64] ;  /* 0x000000060c177981 */ /* 0x0000a2000c1e1500 */
[----:B-----5:R-:W-:-:S05]  /*10760*/  IMAD.WIDE R10, R29, 0x2, R20 ;  /* 0x000000021d0a7825 */ /* 0x020fca00078e0214 */
[----:B------:R1:W5:Y:S01]  /*10770*/  LDG.E.U16 R21, [R10.64] ;  /* 0x000000060a157981 */ /* 0x000362000c1e1500 */
[----:B---3--:R-:W-:-:S03]  /*10780*/  IMAD.WIDE R14, R29, 0x2, R16 ;  /* 0x000000021d0e7825 */ /* 0x008fc600078e0210 */
[----:B------:R-:W-:Y:S04]  /*10790*/  STL [R1+0x3920], R22 ;  /* 0x0039201601007387 */ /* 0x000fe80000100800 */
[----:B------:R-:W-:Y:S01]  /*107a0*/  STL [R1+0x3958], R6 ;  /* 0x0039580601007387 */ /* 0x000fe20000100800 */
[----:B------:R-:W-:-:S03]  /*107b0*/  IMAD.WIDE R16, R29, 0x2, R4 ;  /* 0x000000021d107825 */ /* 0x000fc600078e0204 */
[----:B----4-:R-:W-:Y:S01]  /*107c0*/  STL [R1+0x3928], R8 ;  /* 0x0039280801007387 */ /* 0x010fe20000100800 */
[----:B------:R-:W-:-:S03]  /*107d0*/  IMAD.WIDE R18, R29, 0x2, R2 ;  /* 0x000000021d127825 */ /* 0x000fc600078e0202 */
[----:B------:R3:W4:Y:S04]  /*107e0*/  LDG.E.U16 R25, [R14.64] ;  /* 0x000000060e197981 */ /* 0x000728000c1e1500 */
[----:B------:R0:W-:Y:S04]  /*107f0*/  STL [R1+0x392c], R9 ;  /* 0x00392c0901007387 */ /* 0x0001e80000100800 */
[----:B------:R-:W1:Y:S04]  /*10800*/  S2R R24, SR_TID.X ;  /* 0x0000000000187919 */ /* 0x000e680000002100 */
[----:B------:R1:W4:Y:S04]  /*10810*/  LDG.E.U16 R27, [R16.64] ;  /* 0x00000006101b7981 */ /* 0x000328000c1e1500 */
[----:B0-----:R-:W4:Y:S04]  /*10820*/  LDL.64 R8, [R1+0xa90] ;  /* 0x000a900001087983 */ /* 0x001f280000100a00 */
[----:B------:R-:W4:Y:S04]  /*10830*/  LDL.LU R6, [R1+0x9c] ;  /* 0x00009c0001067983 */ /* 0x000f280000300800 */
[----:B------:R-:W4:Y:S04]  /*10840*/  LDL.LU R5, [R1+0x7c] ;  /* 0x00007c0001057983 */ /* 0x000f280000300800 */
[----:B------:R-:W4:Y:S04]  /*10850*/  LDL.LU R4, [R1+0x5c] ;  /* 0x00005c0001047983 */ /* 0x000f280000300800 */
[----:B------:R-:W4:Y:S04]  /*10860*/  LDL.LU R3, [R1+0x3c] ;  /* 0x00003c0001037983 */ /* 0x000f280000300800 */
[----:B------:R-:W4:Y:S04]  /*10870*/  LDL.LU R0, [R1+0x20] ;  /* 0x0000200001007983 */ /* 0x000f280000300800 */
[----:B------:R-:W4:Y:S04]  /*10880*/  LDL.LU R20, [R1+0x4] ;  /* 0x0000040001147983 */ /* 0x000f280000300800 */
[----:B-1----:R-:W4:Y:S04]  /*10890*/  LDL.64 R10, [R1+0xb90] ;  /* 0x000b9000010a7983 */ /* 0x002f280000100a00 */
[----:B------:R4:W4:Y:S04]  /*108a0*/  LDG.E.U16 R28, [R18.64] ;  /* 0x00000006121c7981 */ /* 0x000928000c1e1500 */
[----:B-----5:R-:W-:Y:S04]  /*108b0*/  STL [R1+0x3930], R21 ;  /* 0x0039301501007387 */ /* 0x020fe80000100800 */
[----:B------:R-:W5:Y:S04]  /*108c0*/  LDL.64 R12, [R1+0xb58] ;  /* 0x000b5800010c7983 */ /* 0x000f680000100a00 */
[----:B--2---:R0:W-:Y:S04]  /*108d0*/  STL [R1+0x3934], R23 ;  /* 0x0039341701007387 */ /* 0x0041e80000100800 */
[----:B---3--:R-:W2:Y:S04]  /*108e0*/  LDL.64 R14, [R1+0xb18] ;  /* 0x000b1800010e7983 */ /* 0x008ea80000100a00 */
[----:B0-----:R-:W3:Y:S04]  /*108f0*/  LDL.64 R22, [R1+0xad8] ;  /* 0x000ad80001167983 */ /* 0x001ee80000100a00 */
[----:B------:R-:W3:Y:S04]  /*10900*/  LDL.LU R2, [R1+0x38] ;  /* 0x0000380001027983 */ /* 0x000ee80000300800 */
[----:B------:R-:W3:Y:S01]  /*10910*/  LDL.LU R26, [R1+0x1c] ;  /* 0x00001c00011a7983 */ /* 0x000ee20000300800 */
[----:B----4-:R-:W-:-:S04]  /*10920*/  IMAD.WIDE R18, R29, 0x2, R8 ;  /* 0x000000021d127825 */ /* 0x010fc800078e0208 */
[----:B------:R-:W-:-:S06]  /*10930*/  IMAD.WIDE R10, R29, 0x2, R10 ;  /* 0x000000021d0a7825 */ /* 0x000fcc00078e020a */
[----:B------:R0:W4:Y:S01]  /*10940*/  LDG.E.U16 R10, [R10.64] ;  /* 0x000000060a0a7981 */ /* 0x000122000c1e1500 */
[----:B-----5:R-:W-:-:S05]  /*10950*/  IMAD.WIDE R12, R29, 0x2, R12 ;  /* 0x000000021d0c7825 */ /* 0x020fca00078e020c */
[----:B0-----:R0:W5:Y:S01]  /*10960*/  LDG.E.U16 R11, [R12.64] ;  /* 0x000000060c0b7981 */ /* 0x001162000c1e1500 */
[----:B--2---:R-:W-:-:S04]  /*10970*/  IMAD.WIDE R14, R29, 0x2, R14 ;  /* 0x000000021d0e7825 */ /* 0x004fc800078e020e */
[----:B---3--:R-:W-:Y:S02]  /*10980*/  IMAD.WIDE R16, R29, 0x2, R22 ;  /* 0x000000021d107825 */ /* 0x008fe400078e0216 */
[----:B------:R1:W2:Y:S04]  /*10990*/  LDG.E.U16 R14, [R14.64] ;  /* 0x000000060e0e7981 */ /* 0x0002a8000c1e1500 */
[----:B0-----:R0:W3:Y:S04]  /*109a0*/  LDG.E.U16 R12, [R16.64] ;  /* 0x00000006100c7981 */ /* 0x0010e8000c1e1500 */
[----:B------:R0:W2:Y:S01]  /*109b0*/  LDG.E.U16 R13, [R18.64] ;  /* 0x00000006120d7981 */ /* 0x0000a2000c1e1500 */
[----:B------:R-:W-:-:S03]  /*109c0*/  LOP3.LUT R22, R24, 0x1ff, RZ, 0xc0, !PT ;  /* 0x000001ff18167812 */ /* 0x000fc600078ec0ff */
[----:B------:R-:W2:Y:S04]  /*109d0*/  LDL.LU R29, [R1] ;  /* 0x00000000011d7983 */ /* 0x000ea80000300800 */
[----:B------:R-:W2:Y:S01]  /*109e0*/  LDL.LU R23, [R1+0x94] ;  /* 0x0000940001177983 */ /* 0x000ea20000300800 */
[----:B0-----:R-:W-:-:S03]  /*109f0*/  IMAD.SHL.U32 R19, R22, 0x2, RZ ;  /* 0x0000000216137824 */ /* 0x001fc600078e00ff */
[----:B------:R-:W-:Y:S06]  /*10a00*/  BAR.SYNC.DEFER_BLOCKING 0x0 ;  /* 0x0000000000007b1d */ /* 0x000fec0000010000 */
[----:B------:R-:W2:Y:S04]  /*10a10*/  LDL.LU R21, [R1+0x74] ;  /* 0x0000740001157983 */ /* 0x000ea80000300800 */
[----:B------:R-:W2:Y:S04]  /*10a20*/  LDL.LU R9, [R1+0x54] ;  /* 0x0000540001097983 */ /* 0x000ea80000300800 */
[----:B------:R-:W2:Y:S04]  /*10a30*/  LDL.LU R8, [R1+0x34] ;  /* 0x0000340001087983 */ /* 0x000ea80000300800 */
[----:B------:R-:W2:Y:S04]  /*10a40*/  LDL.LU R24, [R1+0x18] ;  /* 0x0000180001187983 */ /* 0x000ea80000300800 */
[----:B-1----:R-:W2:Y:S04]  /*10a50*/  LDL.LU R15, [R1+0x58] ;  /* 0x00005800010f7983 */ /* 0x002ea80000300800 */
[----:B------:R-:W2:Y:S04]  /*10a60*/  LDL.LU R16, [R1+0x98] ;  /* 0x0000980001107983 */ /* 0x000ea80000300800 */
[----:B------:R-:W2:Y:S04]  /*10a70*/  LDL.LU R17, [R1+0x78] ;  /* 0x0000780001117983 */ /* 0x000ea80000300800 */
[----:B------:R0:W-:Y:S04]  /*10a80*/  STS.U16 [R19+0x40000], R6 ;  /* 0x0400000613007388 */ /* 0x0001e80000000400 */
[----:B------:R1:W-:Y:S04]  /*10a90*/  STS.U16 [R19+0x42000], R5 ;  /* 0x0420000513007388 */ /* 0x0003e80000000400 */
[----:B------:R4:W-:Y:S04]  /*10aa0*/  STS.U16 [R19+0x44000], R4 ;  /* 0x0440000413007388 */ /* 0x0009e80000000400 */
[----:B0-----:R-:W2:Y:S04]  /*10ab0*/  LDL.LU R6, [R1+0x3958] ;  /* 0x0039580001067983 */ /* 0x001ea80000300800 */
[----:B-1----:R-:W2:Y:S04]  /*10ac0*/  LDL.LU R5, [R1+0x3954] ;  /* 0x0039540001057983 */ /* 0x002ea80000300800 */
[----:B----4-:R-:W4:Y:S04]  /*10ad0*/  LDL.LU R4, [R1+0x3950] ;  /* 0x0039500001047983 */ /* 0x010f280000300800 */
[----:B------:R0:W-:Y:S04]  /*10ae0*/  STS.U16 [R19+0x46000], R3 ;  /* 0x0460000313007388 */ /* 0x0001e80000000400 */
[----:B------:R1:W-:Y:S04]  /*10af0*/  STS.U16 [R19+0x48000], R0 ;  /* 0x0480000013007388 */ /* 0x0003e80000000400 */
[----:B------:R1:W-:Y:S04]  /*10b00*/  STS.U16 [R19+0x4a000], R20 ;  /* 0x04a0001413007388 */ /* 0x0003e80000000400 */
[----:B0-----:R-:W2:Y:S04]  /*10b10*/  LDL.LU R3, [R1+0x394c] ;  /* 0x00394c0001037983 */ /* 0x001ea80000300800 */
[----:B-1----:R-:W2:Y:S04]  /*10b20*/  LDL.LU R0, [R1+0x3948] ;  /* 0x0039480001007983 */ /* 0x002ea80000300800 */
[----:B------:R-:W2:Y:S04]  /*10b30*/  LDL.LU R20, [R1+0x3944] ;  /* 0x0039440001147983 */ /* 0x000ea80000300800 */
[----:B------:R-:W0:Y:S02]  /*10b40*/  S2R R18, SR_TID.X ;  /* 0x0000000000127919 */ /* 0x000e240000002100 */
[----:B0-----:R-:W-:-:S04]  /*10b50*/  LOP3.LUT R18, R18, 0x1ff, RZ, 0xc0, !PT ;  /* 0x000001ff12127812 */ /* 0x001fc800078ec0ff */
[----:B------:R-:W-:Y:S01]  /*10b60*/  SHF.L.U32 R18, R18, 0x1, RZ ;  /* 0x0000000112127819 */ /* 0x000fe200000006ff */
[----:B--2---:R0:W-:Y:S04]  /*10b70*/  STS.U16 [R19+0x4c000], R20 ;  /* 0x04c0001413007388 */ /* 0x0041e80000000400 */
[----:B------:R1:W-:Y:S04]  /*10b80*/  STS.U16 [R19+0x4e000], R0 ;  /* 0x04e0000013007388 */ /* 0x0003e80000000400 */
[----:B0-----:R-:W2:Y:S01]  /*10b90*/  LDL.LU R20, [R1+0x70] ;  /* 0x0000700001147983 */ /* 0x001ea20000300800 */
[----:B-1----:R-:W-:-:S03]  /*10ba0*/  LOP3.LUT R0, R18, 0x10, RZ, 0x3c, !PT ;  /* 0x0000001012007812 */ /* 0x002fc600078e3cff */
[----:B------:R-:W2:Y:S04]  /*10bb0*/  LDL.LU R18, [R1+0x50] ;  /* 0x0000500001127983 */ /* 0x000ea80000300800 */
[----:B------:R0:W-:Y:S04]  /*10bc0*/  STS.U16 [R0+0x40400], R16 ;  /* 0x0404001000007388 */ /* 0x0001e80000000400 */
[----:B------:R-:W-:Y:S04]  /*10bd0*/  STS.U16 [R0+0x42400], R17 ;  /* 0x0424001100007388 */ /* 0x000fe80000000400 */
[----:B------:R1:W-:Y:S04]  /*10be0*/  STS.U16 [R0+0x44400], R15 ;  /* 0x0444000f00007388 */ /* 0x0003e80000000400 */
[----:B0-----:R-:W2:Y:S04]  /*10bf0*/  LDL.LU R16, [R1+0x30] ;  /* 0x0000300001107983 */ /* 0x001ea80000300800 */
[----:B------:R0:W-:Y:S04]  /*10c00*/  STS.U16 [R0+0x46400], R2 ;  /* 0x0464000200007388 */ /* 0x0001e80000000400 */
[----:B-1----:R-:W2:Y:S04]  /*10c10*/  LDL.LU R15, [R1+0x14] ;  /* 0x00001400010f7983 */ /* 0x002ea80000300800 */
[----:B0-----:R-:W2:Y:S04]  /*10c20*/  LDL.LU R2, [R1+0x3940] ;  /* 0x0039400001027983 */ /* 0x001ea80000300800 */
[----:B------:R-:W0:Y:S04]  /*10c30*/  S2R R17, SR_TID.X ;  /* 0x0000000000117919 */ /* 0x000e280000002100 */
[----:B------:R1:W-:Y:S04]  /*10c40*/  STS.U16 [R0+0x48400], R26 ;  /* 0x0484001a00007388 */ /* 0x0003e80000000400 */
[----:B------:R3:W-:Y:S04]  /*10c50*/  STS.U16 [R0+0x4a400], R29 ;  /* 0x04a4001d00007388 */ /* 0x0007e80000000400 */
[----:B-1----:R-:W4:Y:S04]  /*10c60*/  LDL.LU R26, [R1+0x393c] ;  /* 0x00393c00011a7983 */ /* 0x002f280000300800 */
[----:B---3--:R-:W3:Y:S01]  /*10c70*/  LDL.LU R29, [R1+0x3938] ;  /* 0x00393800011d7983 */ /* 0x008ee20000300800 */
[----:B0-----:R-:W-:-:S05]  /*10c80*/  LOP3.LUT R17, R17, 0x1ff, RZ, 0xc0, !PT ;  /* 0x000001ff11117812 */ /* 0x001fca00078ec0ff */
[----:B------:R-:W-:Y:S01]  /*10c90*/  IMAD.SHL.U32 R17, R17, 0x2, RZ ;  /* 0x0000000211117824 */ /* 0x000fe200078e00ff */
[----:B--2---:R0:W-:Y:S04]  /*10ca0*/  STS.U16 [R0+0x4c400], R2 ;  /* 0x04c4000200007388 */ /* 0x0041e80000000400 */
[----:B------:R1:W-:Y:S04]  /*10cb0*/  STS.U16 [R0+0x4e400], R3 ;  /* 0x04e4000300007388 */ /* 0x0003e80000000400 */
[----:B0-----:R-:W2:Y:S01]  /*10cc0*/  LDL.LU R2, [R1+0x90] ;  /* 0x0000900001027983 */ /* 0x001ea20000300800 */
[----:B-1----:R-:W-:-:S05]  /*10cd0*/  LOP3.LUT R3, R17, 0x20, RZ, 0x3c, !PT ;  /* 0x0000002011037812 */ /* 0x002fca00078e3cff */
[----:B------:R0:W-:Y:S04]  /*10ce0*/  STS.U16 [R3+0x40800], R23 ;  /* 0x0408001703007388 */ /* 0x0001e80000000400 */
[----:B------:R1:W-:Y:S04]  /*10cf0*/  STS.U16 [R3+0x42800], R21 ;  /* 0x0428001503007388 */ /* 0x0003e80000000400 */
[----:B------:R3:W-:Y:S04]  /*10d00*/  STS.U16 [R3+0x44800], R9 ;  /* 0x0448000903007388 */ /* 0x0007e80000000400 */
[----:B0-----:R-:W5:Y:S04]  /*10d10*/  LDL.LU R23, [R1+0x8c] ;  /* 0x00008c0001177983 */ /* 0x001f680000300800 */
[----:B-1----:R-:W5:Y:S04]  /*10d20*/  LDL.LU R21, [R1+0x6c] ;  /* 0x00006c0001157983 */ /* 0x002f680000300800 */
[----:B------:R0:W-:Y:S04]  /*10d30*/  STS.U16 [R3+0x46800], R8 ;  /* 0x0468000803007388 */ /* 0x0001e80000000400 */
[----:B---3--:R-:W3:Y:S04]  /*10d40*/  LDL.LU R9, [R1+0x4c] ;  /* 0x00004c0001097983 */ /* 0x008ee80000300800 */
[----:B------:R1:W-:Y:S04]  /*10d50*/  STS.U16 [R3+0x48800], R24 ;  /* 0x0488001803007388 */ /* 0x0003e80000000400 */
[----:B0-----:R-:W3:Y:S04]  /*10d60*/  LDL.LU R8, [R1+0x2c] ;  /* 0x00002c0001087983 */ /* 0x001ee80000300800 */
[----:B-1----:R-:W3:Y:S01]  /*10d70*/  LDL.LU R24, [R1+0x10] ;  /* 0x0000100001187983 */ /* 0x002ee20000300800 */
[----:B------:R-:W-:-:S03]  /*10d80*/  LOP3.LUT R17, R17, 0x30, RZ, 0x3c, !PT ;  /* 0x0000003011117812 */ /* 0x000fc600078e3cff */
[----:B------:R-:W-:Y:S04]  /*10d90*/  STS.U16 [R3+0x4a800], R29 ;  /* 0x04a8001d03007388 */ /* 0x000fe80000000400 */
[----:B----4-:R0:W-:Y:S04]  /*10da0*/  STS.U16 [R3+0x4c800], R4 ;  /* 0x04c8000403007388 */ /* 0x0101e80000000400 */
[----:B------:R-:W4:Y:S04]  /*10db0*/  LDL.LU R0, [R1+0xc] ;  /* 0x00000c0001007983 */ /* 0x000f280000300800 */
[----:B------:R1:W-:Y:S01]  /*10dc0*/  STS.U16 [R3+0x4e800], R5 ;  /* 0x04e8000503007388 */ /* 0x0003e20000000400 */
[----:B0-----:R-:W-:-:S03]  /*10dd0*/  IMAD.SHL.U32 R4, R22, 0x2, RZ ;  /* 0x0000000216047824 */ /* 0x001fc600078e00ff */
[----:B-1----:R-:W3:Y:S04]  /*10de0*/  LDL.LU R5, [R1+0x28] ;  /* 0x0000280001057983 */ /* 0x002ee80000300800 */
[----:B------:R-:W3:Y:S04]  /*10df0*/  LDL.LU R29, [R1+0x84] ;  /* 0x00008400011d7983 */ /* 0x000ee80000300800 */
[----:B------:R-:W4:Y:S01]  /*10e00*/  LDL.LU R3, [R1+0x64] ;  /* 0x0000640001037983 */ /* 0x000f220000300800 */
[----:B------:R-:W-:-:S03]  /*10e10*/  LOP3.LUT R22, R4, 0x40, RZ, 0x3c, !PT ;  /* 0x0000004004167812 */ /* 0x000fc600078e3cff */
[----:B--2---:R0:W-:Y:S04]  /*10e20*/  STS.U16 [R17+0x40c00], R2 ;  /* 0x040c000211007388 */ /* 0x0041e80000000400 */
[----:B------:R1:W-:Y:S04]  /*10e30*/  STS.U16 [R17+0x42c00], R20 ;  /* 0x042c001411007388 */ /* 0x0003e80000000400 */
[----:B------:R2:W-:Y:S04]  /*10e40*/  STS.U16 [R17+0x44c00], R18 ;  /* 0x044c001211007388 */ /* 0x0005e80000000400 */
[----:B0-----:R-:W4:Y:S04]  /*10e50*/  LDL.LU R2, [R1+0x44] ;  /* 0x0000440001027983 */ /* 0x001f280000300800 */
[----:B-1----:R-:W4:Y:S04]  /*10e60*/  LDL.LU R20, [R1+0x24] ;  /* 0x0000240001147983 */ /* 0x002f280000300800 */
[----:B--2---:R-:W2:Y:S04]  /*10e70*/  LDL.LU R18, [R1+0x8] ;  /* 0x0000080001127983 */ /* 0x004ea80000300800 */
[----:B------:R0:W-:Y:S04]  /*10e80*/  STS.U16 [R17+0x46c00], R16 ;  /* 0x046c001011007388 */ /* 0x0001e80000000400 */
[----:B------:R1:W-:Y:S04]  /*10e90*/  STS.U16 [R17+0x48c00], R15 ;  /* 0x048c000f11007388 */ /* 0x0003e80000000400 */
[----:B------:R5:W-:Y:S04]  /*10ea0*/  STS.U16 [R17+0x4ac00], R26 ;  /* 0x04ac001a11007388 */ /* 0x000be80000000400 */
[----:B0-----:R-:W2:Y:S04]  /*10eb0*/  LDL.LU R16, [R1+0x80] ;  /* 0x0000800001107983 */ /* 0x001ea80000300800 */
[----:B-1----:R-:W2:Y:S04]  /*10ec0*/  LDL.LU R15, [R1+0x60] ;  /* 0x00006000010f7983 */ /* 0x002ea80000300800 */
[----:B-----5:R-:W5:Y:S04]  /*10ed0*/  LDL.LU R26, [R1+0x48] ;  /* 0x00004800011a7983 */ /* 0x020f680000300800 */
[----:B------:R0:W-:Y:S04]  /*10ee0*/  STS.U16 [R17+0x4cc00], R6 ;  /* 0x04cc000611007388 */ /* 0x0001e80000000400 */
[----:B------:R1:W-:Y:S04]  /*10ef0*/  STS.U16 [R17+0x4ec00], R7 ;  /* 0x04ec000711007388 */ /* 0x0003e80000000400 */
[----:B------:R1:W-:Y:S04]  /*10f00*/  STS.U16 [R22+0x41000], R23 ;  /* 0x0410001716007388 */ /* 0x0003e80000000400 */
[----:B0-----:R-:W2:Y:S04]  /*10f10*/  LDL.LU R6, [R1+0x68] ;  /* 0x0000680001067983 */ /* 0x001ea80000300800 */
[----:B-1----:R-:W2:Y:S04]  /*10f20*/  LDL.LU R7, [R1+0x88] ;  /* 0x0000880001077983 */ /* 0x002ea80000300800 */
[----:B------:R-:W2:Y:S04]  /*10f30*/  LDL.LU R17, [R1+0x40] ;  /* 0x0000400001117983 */ /* 0x000ea80000300800 */
[----:B------:R-:W2:Y:S04]  /*10f40*/  LDL.LU R23, [R1+0x3934] ;  /* 0x0039340001177983 */ /* 0x000ea80000300800 */
[----:B------:R0:W-:Y:S04]  /*10f50*/  STS.U16 [R22+0x43000], R21 ;  /* 0x0430001516007388 */ /* 0x0001e80000000400 */
[----:B---3--:R1:W-:Y:S04]  /*10f60*/  STS.U16 [R22+0x45000], R9 ;  /* 0x0450000916007388 */ /* 0x0083e80000000400 */
[----:B------:R3:W-:Y:S04]  /*10f70*/  STS.U16 [R22+0x47000], R8 ;  /* 0x0470000816007388 */ /* 0x0007e80000000400 */
[----:B0-----:R-:W2:Y:S04]  /*10f80*/  LDL.LU R21, [R1+0x3930] ;  /* 0x0039300001157983 */ /* 0x001ea80000300800 */
[----:B-1----:R-:W2:Y:S04]  /*10f90*/  LDL.LU R9, [R1+0x392c] ;  /* 0x00392c0001097983 */ /* 0x002ea80000300800 */
[----:B---3--:R-:W3:Y:S04]  /*10fa0*/  LDL.LU R8, [R1+0x3928] ;  /* 0x0039280001087983 */ /* 0x008ee80000300800 */
[----:B------:R0:W-:Y:S04]  /*10fb0*/  STS.U16 [R22+0x49000], R24 ;  /* 0x0490001816007388 */ /* 0x0001e80000000400 */
[----:B0-----:R-:W2:Y:S01]  /*10fc0*/  LDL.LU R24, [R1+0x3924] ;  /* 0x0039240001187983 */ /* 0x001ea20000300800 */
[----:B------:R-:W-:-:S03]  /*10fd0*/  LOP3.LUT R4, R4, 0x50, RZ, 0x3c, !PT ;  /* 0x0000005004047812 */ /* 0x000fc600078e3cff */
[----:B--2---:R0:W-:Y:S04]  /*10fe0*/  STS.U16 [R22+0x4b000], R24 ;  /* 0x04b0001816007388 */ /* 0x0041e80000000400 */
[----:B0-----:R-:W2:Y:S04]  /*10ff0*/  LDL.LU R22, [R1+0x3920] ;  /* 0x0039200001167983 */ /* 0x001ea80000300800 */
[----:B------:R-:W0:Y:S02]  /*11000*/  S2R R24, SR_TID.X ;  /* 0x0000000000187919 */ /* 0x000e240000002100 */
[----:B0-----:R-:W-:-:S04]  /*11010*/  LOP3.LUT R24, R24, 0x1ff, RZ, 0xc0, !PT ;  /* 0x000001ff18187812 */ /* 0x001fc800078ec0ff */
[----:B------:R-:W-:-:S04]  /*11020*/  SHF.L.U32 R24, R24, 0x1, RZ ;  /* 0x0000000118187819 */ /* 0x000fc800000006ff */
[----:B------:R-:W-:-:S05]  /*11030*/  LOP3.LUT R24, R24, 0x40, RZ, 0x3c, !PT ;  /* 0x0000004018187812 */ /* 0x000fca00078e3cff */
[----:B---3--:R-:W-:Y:S04]  /*11040*/  STS.U16 [R24+0x4d000], R8 ;  /* 0x04d0000818007388 */ /* 0x008fe80000000400 */
[----:B------:R-:W-:Y:S04]  /*11050*/  STS.U16 [R24+0x4f000], R9 ;  /* 0x04f0000918007388 */ /* 0x000fe80000000400 */
[----:B------:R-:W-:Y:S04]  /*11060*/  STS.U16 [R4+0x41400], R7 ;  /* 0x0414000704007388 */ /* 0x000fe80000000400 */
[----:B------:R-:W-:Y:S04]  /*11070*/  STS.U16 [R4+0x43400], R6 ;  /* 0x0434000604007388 */ /* 0x000fe80000000400 */
[----:B-----5:R-:W-:Y:S04]  /*11080*/  STS.U16 [R4+0x45400], R26 ;  /* 0x0454001a04007388 */ /* 0x020fe80000000400 */
[----:B------:R-:W-:Y:S04]  /*11090*/  STS.U16 [R4+0x47400], R5 ;  /* 0x0474000504007388 */ /* 0x000fe80000000400 */
[----:B----4-:R0:W-:Y:S02]  /*110a0*/  STS.U16 [R4+0x49400], R0 ;  /* 0x0494000004007388 */ /* 0x0101e40000000400 */
[----:B0-----:R-:W-:-:S02]  /*110b0*/  LOP3.LUT R0, R19, 0x60, RZ, 0x3c, !PT ;  /* 0x0000006013007812 */ /* 0x001fc400078e3cff */
[----:B--2---:R-:W-:Y:S04]  /*110c0*/  STS.U16 [R4+0x4b400], R22 ;  /* 0x04b4001604007388 */ /* 0x004fe80000000400 */
[----:B------:R-:W-:Y:S04]  /*110d0*/  STS.U16 [R4+0x4d400], R23 ;  /* 0x04d4001704007388 */ /* 0x000fe80000000400 */
[----:B------:R-:W-:Y:S04]  /*110e0*/  STS.U16 [R4+0x4f400], R27 ;  /* 0x04f4001b04007388 */ /* 0x000fe80000000400 */
[----:B------:R0:W-:Y:S04]  /*110f0*/  STS.U16 [R0+0x41800], R29 ;  /* 0x0418001d00007388 */ /* 0x0001e80000000400 */
[----:B0-----:R-:W2:Y:S04]  /*11100*/  LDL R29, [R1+0x360] ;  /* 0x00036000011d7983 */ /* 0x001ea80000100800 */
[----:B------:R0:W-:Y:S04]  /*11110*/  STS.U16 [R0+0x43800], R3 ;  /* 0x0438000300007388 */ /* 0x0001e80000000400 */
[----:B0-----:R-:W3:Y:S01]  /*11120*/  LDL R3, [R1+0x880] ;  /* 0x0008800001037983 */ /* 0x001ee20000100800 */
[----:B------:R-:W-:-:S03]  /*11130*/  LOP3.LUT R4, R19, 0x70, RZ, 0x3c, !PT ;  /* 0x0000007013047812 */ /* 0x000fc600078e3cff */
        /* <DEDUP_REMOVED lines=8> */
[----:B------:R-:W1:Y:S04]  /*111c0*/  S2R R19, SR_TID.X ;  /* 0x0000000000137919 */ /* 0x000e680000002100 */
[----:B0-----:R-:W0:Y:S04]  /*111d0*/  S2R R15, SR_TID.X ;  /* 0x00000000000f7919 */ /* 0x001e280000002100 */
[----:B------:R1:W-:Y:S04]  /*111e0*/  STS.U16 [R4+0x45c00], R17 ;  /* 0x045c001104007388 */ /* 0x0003e80000000400 */
[----:B------:R-:W-:Y:S04]  /*111f0*/  STS.U16 [R4+0x47c00], R10 ;  /* 0x047c000a04007388 */ /* 0x000fe80000000400 */
[----:B------:R-:W-:Y:S04]  /*11200*/  STS.U16 [R4+0x49c00], R11 ;  /* 0x049c000b04007388 */ /* 0x000fe80000000400 */
[----:B------:R-:W-:Y:S04]  /*11210*/  STS.U16 [R4+0x4bc00], R14 ;  /* 0x04bc000e04007388 */ /* 0x000fe80000000400 */
[----:B------:R-:W-:Y:S04]  /*11220*/  STS.U16 [R4+0x4dc00], R12 ;  /* 0x04dc000c04007388 */ /* 0x000fe80000000400 */
[----:B------:R-:W-:Y:S04]  /*11230*/  STS.U16 [R4+0x4fc00], R13 ;  /* 0x04fc000d04007388 */ /* 0x000fe80000000400 */
[----:B------:R-:W-:Y:S01]  /*11240*/  BAR.SYNC.DEFER_BLOCKING 0x0 ;  /* 0x0000000000007b1d */ /* 0x000fe20000010000 */
[----:B0-----:R-:W-:-:S02]  /*11250*/  LOP3.LUT R15, R15, 0x7, RZ, 0xc0, !PT ;  /* 0x000000070f0f7812 */ /* 0x001fc400078ec0ff */
[----:B-1----:R-:W-:-:S03]  /*11260*/  LOP3.LUT R17, R19, 0xe0, RZ, 0xc0, !PT ;  /* 0x000000e013117812 */ /* 0x002fc600078ec0ff */
[----:B------:R-:W-:Y:S02]  /*11270*/  IMAD.SHL.U32 R16, R15, 0x10, RZ ;  /* 0x000000100f107824 */ /* 0x000fe400078e00ff */
[----:B------:R-:W-:-:S03]  /*11280*/  IMAD.SHL.U32 R2, R19, 0x2, RZ ;  /* 0x0000000213027824 */ /* 0x000fc600078e00ff */
[----:B------:R-:W-:Y:S02]  /*11290*/  LEA R0, R17, R16, 0x8 ;  /* 0x0000001011007211 */ /* 0x000fe400078e40ff */
[----:B------:R-:W-:Y:S02]  /*112a0*/  LOP3.LUT R15, R19, 0x7, RZ, 0xc0, !PT ;  /* 0x00000007130f7812 */ /* 0x000fe400078ec0ff */
[----:B------:R-:W-:-:S05]  /*112b0*/  LOP3.LUT R0, R0, 0x30, R2, 0x78, !PT ;  /* 0x0000003000007812 */ /* 0x000fca00078e7802 */
[----:B------:R-:W-:-:S05]  /*112c0*/  IMAD R0, R15, 0x400, R0 ;  /* 0x000004000f007824 */ /* 0x000fca00078e0200 */
[----:B------:R-:W-:Y:S04]  /*112d0*/  LDSM.16.M88.4 R8, [R0+0x40000] ;  /* 0x040000000008783b */ /* 0x000fe80000000200 */
[----:B--2---:R-:W0:Y:S04]  /*112e0*/  LDSM.16.MT88.4 R12, [R29+0x2000] ;  /* 0x002000001d0c783b */ /* 0x004e280000004200 */
[----:B------:R-:W-:Y:S04]  /*112f0*/  LDSM.16.MT88.4 R24, [R29] ;  /* 0x000000001d18783b */ /* 0x000fe80000004200 */
[----:B------:R-:W-:Y:S04]  /*11300*/  LDSM.16.MT88.4 R20, [R29+0x80] ;  /* 0x000080001d14783b */ /* 0x000fe80000004200 */
[----:B------:R-:W-:Y:S04]  /*11310*/  LDSM.16.MT88.4 R4, [R29+0x100] ;  /* 0x000100001d04783b */ /* 0x000fe80000004200 */
[----:B------:R-:W-:Y:S04]  /*11320*/  LDSM.16.MT88.4 R16, [R29+0x180] ;  /* 0x000180001d10783b */ /* 0x000fe80000004200 */
[----:B0-----:R-:W-:Y:S04]  /*11330*/  STL.64 [R1+0x3918], R14 ;  /* 0x0039180e01007387 */ /* 0x001fe80000100a00 */
[----:B------:R-:W-:Y:S04]  /*11340*/  STL.64 [R1+0x3910], R12 ;  /* 0x0039100c01007387 */ /* 0x000fe80000100a00 */
[----:B---3--:R-:W0:Y:S04]  /*11350*/  LDSM.16.MT88.4 R12, [R3] ;  /* 0x00000000030c783b */ /* 0x008e280000004200 */
[----:B0-----:R-:W-:Y:S04]  /*11360*/  STL.64 [R1], R12 ;  /* 0x0000000c01007387 */ /* 0x001fe80000100a00 */
[----:B------:R-:W-:Y:S04]  /*11370*/  STL.64 [R1+0x8], R14 ;  /* 0x0000080e01007387 */ /* 0x000fe80000100a00 */
[----:B------:R-:W0:Y:S02]  /*11380*/  LDSM.16.MT88.4 R12, [R3+0x80] ;  /* 0x00008000030c783b */ /* 0x000e240000004200 */
[----:B0-----:R-:W-:Y:S01]  /*11390*/  IMAD.MOV.U32 R28, RZ, RZ, R13 ;  /* 0x000000ffff1c7224 */ /* 0x001fe200078e000d */
[----:B------:R-:W-:Y:S01]  /*113a0*/  MOV R2, R14 ;  /* 0x0000000e00027202 */ /* 0x000fe20000000f00 */
[----:B------:R-:W-:Y:S01]  /*113b0*/  STL [R1+0x80], R12 ;  /* 0x0000800c01007387 */ /* 0x000fe20000100800 */
[----:B------:R-:W-:-:S03]  /*113c0*/  IMAD.MOV.U32 R0, RZ, RZ, R15 ;  /* 0x000000ffff007224 */ /* 0x000fc600078e000f */
[----:B------:R-:W0:Y:S04]  /*113d0*/  LDSM.16.MT88.4 R12, [R3+0x100] ;  /* 0x00010000030c783b */ /* 0x000e280000004200 */
[----:B0-----:R-:W-:Y:S04]  /*113e0*/  STL.64 [R1+0x90], R12 ;  /* 0x0000900c01007387 */ /* 0x001fe80000100a00 */
[----:B------:R-:W-:Y:S04]  /*113f0*/  STL.64 [R1+0x98], R14 ;  /* 0x0000980e01007387 */ /* 0x000fe80000100a00 */
[----:B------:R-:W0:Y:S04]  /*11400*/  LDSM.16.MT88.4 R12, [R29+0x2080] ;  /* 0x002080001d0c783b */ /* 0x000e280000004200 */
[----:B0-----:R-:W-:Y:S01]  /*11410*/  STL.64 [R1+0xa0], R12 ;  /* 0x0000a00c01007387 */ /* 0x001fe20000100a00 */
[----:B------:R-:W-:-:S03]  /*11420*/  IMAD.MOV.U32 R29, RZ, RZ, R15 ;  /* 0x000000ffff1d7224 */ /* 0x000fc600078e000f */
[----:B------:R0:W-:Y:S04]  /*11430*/  STL [R1+0xa8], R14 ;  /* 0x0000a80e01007387 */ /* 0x0001e80000100800 */
[----:B0-----:R-:W2:Y:S04]  /*11440*/  LDL.LU.64 R14, [R1+0x3918] ;  /* 0x00391800010e7983 */ /* 0x001ea80000300a00 */
[----:B------:R-:W2:Y:S01]  /*11450*/  LDL.LU.64 R12, [R1+0x3910] ;  /* 0x00391000010c7983 */ /* 0x000ea20000300a00 */
[-C--:B------:R-:W-:Y:S08]  /*11460*/  HMMA.16816.F32.BF16 R24, R24, R8.reuse, RZ ;  /* 0x000000081818723c */ /* 0x080ff000000418ff */
[-C--:B------:R-:W-:Y:S08]  /*11470*/  HMMA.16816.F32.BF16 R4, R4, R8.reuse, RZ ;  /* 0x000000080404723c */ /* 0x080ff000000418ff */
[----:B------:R-:W-:Y:S08]  /*11480*/  HMMA.16816.F32.BF16 R16, R16, R8, RZ ;  /* 0x000000081010723c */ /* 0x000ff000000418ff */
[----:B--2---:R-:W-:Y:S01]  /*11490*/  HMMA.16816.F32.BF16 R12, R12, R10, R24 ;  /* 0x0000000a0c0c723c */ /* 0x004fe20000041818 */
[----:B------:R-:W2:Y:S04]  /*114a0*/  LDL R27, [R1+0x360] ;  /* 0x00036000011b7983 */ /* 0x000ea80000100800 */
[----:B------:R-:W-:Y:S11]  /*114b0*/  STL [R1+0x38ec], R10 ;  /* 0x0038ec0a01007387 */ /* 0x000ff60000100800 */
[----:B------:R-:W-:Y:S07]  /*114c0*/  @!UPT UIADD3 URZ, URZ, URZ, URZ ;  /* 0x0000003f3f3ff290 */ /* 0x000fee000fffe03f */
[----:B------:R-:W-:Y:S04]  /*114d0*/  STL.64 [R1+0x150], R12 ;  /* 0x0001500c01007387 */ /* 0x000fe80000100a00 */
[----:B------:R-:W-:Y:S04]  /*114e0*/  STL.64 [R1+0x158], R14 ;  /* 0x0001580e01007387 */ /* 0x000fe80000100a00 */
[----:B------:R-:W0:Y:S04]  /*114f0*/  LDSM.16.MT88.4 R12, [R3+0x180] ;  /* 0x00018000030c783b */ /* 0x000e280000004200 */
[----:B------:R-:W-:Y:S04]  /*11500*/  STL [R1+0x38e8], R11 ;  /* 0x0038e80b01007387 */ /* 0x000fe80000100800 */
[----:B0-----:R-:W-:Y:S04]  /*11510*/  STL.64 [R1+0x70], R12 ;  /* 0x0000700c01007387 */ /* 0x001fe80000100a00 */
[----:B------:R0:W-:Y:S02]  /*11520*/  STL.64 [R1+0x78], R14 ;  /* 0x0000780e01007387 */ /* 0x0001e40000100a00 */
[----:B0-----:R-:W-:Y:S11]  /*11530*/  HMMA.16816.F32.BF16 R12, R20, R8, RZ ;  /* 0x00000008140c723c */ /* 0x001ff600000418ff */
[----:B------:R-:W-:Y:S11]  /*11540*/  @!UPT UIADD3 URZ, URZ, URZ, URZ ;  /* 0x0000003f3f3ff290 */ /* 0x000ff6000fffe03f */
[----:B------:R-:W-:Y:S01]  /*11550*/  @!UPT UIADD3 URZ, URZ, URZ, URZ ;  /* 0x0000003f3f3ff290 */ /* 0x000fe2000fffe03f */
[----:B------:R-:W-:Y:S04]  /*11560*/  STL [R1+0x38fc], R12 ;  /* 0x0038fc0c01007387 */ /* 0x000fe80000100800 */
[----:B------:R-:W-:Y:S04]  /*11570*/  STL [R1+0x38f8], R13 ;  /* 0x0038f80d01007387 */ /* 0x000fe80000100800 */
[----:B------:R-:W-:Y:S04]  /*11580*/  STL [R1+0x38f4], R14 ;  /* 0x0038f40e01007387 */ /* 0x000fe80000100800 */
[----:B------:R-:W-:Y:S04]  /*11590*/  STL [R1+0x38f0], R15 ;  /* 0x0038f00f01007387 */ /* 0x000fe80000100800 */
[----:B------:R-:W-:Y:S04]  /*115a0*/  STL.64 [R1+0x38c8], R6 ;  /* 0x0038c80601007387 */ /* 0x000fe80000100a00 */
[----:B------:R-:W-:Y:S04]  /*115b0*/  STL.64 [R1+0x38c0], R4 ;  /* 0x0038c00401007387 */ /* 0x000fe80000100a00 */
[----:B------:R-:W-:Y:S04]  /*115c0*/  STL.64 [R1+0x38b8], R18 ;  /* 0x0038b81201007387 */ /* 0x000fe80000100a00 */
[----:B------:R-:W-:Y:S04]  /*115d0*/  STL.64 [R1+0x38b0], R16 ;  /* 0x0038b01001007387 */ /* 0x000fe80000100a00 */
[----:B--2---:R-:W0:Y:S04]  /*115e0*/  LDSM.16.MT88.4 R16, [R27+0x2100] ;  /* 0x002100001b10783b */ /* 0x004e280000004200 */
[----:B------:R-:W1:Y:S04]  /*115f0*/  LDSM.16.MT88.4 R4, [R27+0x2180] ;  /* 0x002180001b04783b */ /* 0x000e680000004200 */
[----:B0-----:R-:W-:Y:S04]  /*11600*/  STL.64 [R1+0x38d8], R18 ;  /* 0x0038d81201007387 */ /* 0x001fe80000100a00 */
[----:B------:R-:W-:Y:S01]  /*11610*/  STL.64 [R1+0x38d0], R16 ;  /* 0x0038d01001007387 */ /* 0x000fe20000100a00 */
[----:B-1----:R-:W-:-:S03]  /*11620*/  MOV R10, R6 ;  /* 0x00000006000a7202 */ /* 0x002fc60000000f00 */
[----:B------:R0:W-:Y:S01]  /*11630*/  STL.64 [R1+0x50], R4 ;  /* 0x0000500401007387 */ /* 0x0001e20000100a00 */
[----:B------:R-:W-:Y:S01]  /*11640*/  IMAD.MOV.U32 R11, RZ, RZ, R7 ;  /* 0x000000ffff0b7224 */ /* 0x000fe200078e0007 */
[----:B------:R-:W-:Y:S01]  /*11650*/  MOV R22, R2 ;  /* 0x0000000200167202 */ /* 0x000fe20000000f00 */
[----:B------:R-:W-:Y:S01]  /*11660*/  IMAD.MOV.U32 R23, RZ, RZ, R0 ;  /* 0x000000ffff177224 */ /* 0x000fe200078e0000 */
[----:B------:R-:W1:Y:S04]  /*11670*/  LDSM.16.MT88.4 R16, [R3+0x2000] ;  /* 0x002000000310783b */ /* 0x000e680000004200 */
[----:B0-----:R-:W2:Y:S04]  /*11680*/  LDL.LU R4, [R1] ;  /* 0x0000000001047983 */ /* 0x001ea80000300800 */
[----:B------:R-:W2:Y:S04]  /*11690*/  LDL.LU R5, [R1+0x4] ;  /* 0x0000040001057983 */ /* 0x000ea80000300800 */
[----:B------:R-:W2:Y:S04]  /*116a0*/  LDL.LU R6, [R1+0x8] ;  /* 0x0000080001067983 */ /* 0x000ea80000300800 */
[----:B------:R-:W2:Y:S04]  /*116b0*/  LDL.LU R7, [R1+0xc] ;  /* 0x00000c0001077983 */ /* 0x000ea80000300800 */
[----:B------:R-:W3:Y:S01]  /*116c0*/  LDL.LU R20, [R1+0x80] ;  /* 0x0000800001147983 */ /* 0x000ee20000300800 */
[----:B------:R-:W-:-:S03]  /*116d0*/  IMAD.MOV.U32 R21, RZ, RZ, R28 ;  /* 0x000000ffff157224 */ /* 0x000fc600078e001c */
[----:B------:R-:W-:Y:S04]  /*116e0*/  STL.64 [R1+0x3908], R22 ;  /* 0x0039081601007387 */ /* 0x000fe80000100a00 */
[----:B------:R-:W0:Y:S04]  /*116f0*/  S2R R27, SR_TID.X ;  /* 0x00000000001b7919 */ /* 0x000e280000002100 */
[----:B---3--:R-:W-:Y:S04]  /*11700*/  STL.64 [R1+0x3900], R20 ;  /* 0x0039001401007387 */ /* 0x008fe80000100a00 */
[----:B------:R-:W3:Y:S04]  /*11710*/  LDL R28, [R1+0x878] ;  /* 0x00087800011c7983 */ /* 0x000ee80000100800 */
[----:B------:R-:W4:Y:S01]  /*11720*/  LDSM.16.MT88.4 R20, [R3+0x2080] ;  /* 0x002080000314783b */ /* 0x000f220000004200 */
[----:B0-----:R-:W-:-:S02]  /*11730*/  LOP3.LUT R0, R27, 0x7, RZ, 0xc0, !PT ;  /* 0x000000071b007812 */ /* 0x001fc400078ec0ff */
[C---:B------:R-:W-:Y:S02]  /*11740*/  SHF.L.U32 R2, R27.reuse, 0x1, RZ ;  /* 0x000000011b027819 */ /* 0x040fe400000006ff */
[----:B------:R-:W-:Y:S01]  /*11750*/  LOP3.LUT R27, R27, 0x10, RZ, 0xc0, !PT ;  /* 0x000000101b1b7812 */ /* 0x000fe200078ec0ff */
[----:B------:R-:W-:-:S04]  /*11760*/  IMAD R0, R0, 0x210, RZ ;  /* 0x0000021000007824 */ /* 0x000fc800078e02ff */
[----:B------:R-:W-:Y:S01]  /*11770*/  IMAD.SHL.U32 R27, R27, 0x100, RZ ;  /* 0x000001001b1b7824 */ /* 0x000fe200078e00ff */
[----:B------:R-:W-:Y:S01]  /*11780*/  LOP3.LUT R0, R0, 0x10, R2, 0x78, !PT ;  /* 0x0000001000007812 */ /* 0x000fe200078e7802 */
[----:B-1----:R-:W-:Y:S01]  /*11790*/  IMAD.MOV.U32 R12, RZ, RZ, R16 ;  /* 0x000000ffff0c7224 */ /* 0x002fe200078e0010 */
[----:B------:R-:W-:Y:S02]  /*117a0*/  MOV R13, R17 ;  /* 0x00000011000d7202 */ /* 0x000fe40000000f00 */
[----:B------:R-:W-:Y:S01]  /*117b0*/  LOP3.LUT R0, R0, R27, RZ, 0xfc, !PT ;  /* 0x0000001b00007212 */ /* 0x000fe200078efcff */
[----:B------:R-:W-:Y:S02]  /*117c0*/  IMAD.MOV.U32 R14, RZ, RZ, R18 ;  /* 0x000000ffff0e7224 */ /* 0x000fe400078e0012 */
[----:B------:R-:W-:Y:S02]  /*117d0*/  IMAD.MOV.U32 R15, RZ, RZ, R19 ;  /* 0x000000ffff0f7224 */ /* 0x000fe400078e0013 */
[----:B------:R-:W-:Y:S01]  /*117e0*/  IMAD.MOV.U32 R19, RZ, RZ, R29 ;  /* 0x000000ffff137224 */ /* 0x000fe200078e001d */
[----:B----4-:R-:W-:-:S02]  /*117f0*/  MOV R29, R23 ;  /* 0x00000017001d7202 */ /* 0x010fc40000000f00 */
[----:B------:R-:W-:Y:S01]  /*11800*/  LOP3.LUT R0, R0, 0x40, RZ, 0x3c, !PT ;  /* 0x0000004000007812 */ /* 0x000fe200078e3cff */
[----:B--2---:R-:W-:Y:S11]  /*11810*/  HMMA.16816.F32.BF16 R4, R4, R8, RZ ;  /* 0x000000080404723c */ /* 0x004ff600000418ff */
[----:B------:R-:W-:Y:S11]  /*11820*/  @!UPT UIADD3 URZ, URZ, URZ, URZ ;  /* 0x0000003f3f3ff290 */ /* 0x000ff6000fffe03f */
[----:B------:R-:W-:Y:S02]  /*11830*/  @!UPT UIADD3 URZ, URZ, URZ, URZ ;  /* 0x0000003f3f3ff290 */ /* 0x000fe4000fffe03f */
[----:B------:R-:W-:Y:S01]  /*11840*/  MOV R2, R7 ;  /* 0x0000000700027202 */ /* 0x000fe20000000f00 */
[----:B---3--:R-:W-:Y:S04]  /*11850*/  STL [R1+0x38e0], R28 ;  /* 0x0038e01c01007387 */ /* 0x008fe80000100800 */
[----:B------:R-:W2:Y:S04]  /*11860*/  LDL.LU R24, [R1+0x90] ;  /* 0x0000900001187983 */ /* 0x000ea80000300800 */
[----:B------:R-:W2:Y:S04]  /*11870*/  LDL.LU R25, [R1+0x94] ;  /* 0x0000940001197983 */ /* 0x000ea80000300800 */
[----:B------:R-:W2:Y:S04]  /*11880*/  LDL.LU R26, [R1+0x98] ;  /* 0x00009800011a7983 */ /* 0x000ea80000300800 */
[----:B------:R-:W2:Y:S04]  /*11890*/  LDL.LU R27, [R1+0x9c] ;  /* 0x00009c00011b7983 */ /* 0x000ea80000300800 */
[----:B------:R-:W3:Y:S04]  /*118a0*/  LDL.LU R16, [R1+0xa0] ;  /* 0x0000a00001107983 */ /* 0x000ee80000300800 */
[----:B------:R-:W3:Y:S04]  /*118b0*/  LDL.LU R17, [R1+0xa4] ;  /* 0x0000a40001117983 */ /* 0x000ee80000300800 */
[----:B------:R-:W3:Y:S04]  /*118c0*/  LDL.LU R18, [R1+0xa8] ;  /* 0x0000a80001127983 */ /* 0x000ee80000300800 */
[----:B------:R-:W-:Y:S04]  /*118d0*/  STL.64 [R1+0x30], R20 ;  /* 0x0000301401007387 */ /* 0x000fe80000100a00 */
[----:B------:R-:W-:Y:S04]  /*118e0*/  STL [R1+0x38], R22 ;  /* 0x0000381601007387 */ /* 0x000fe80000100800 */
[----:B------:R-:W0:Y:S04]  /*118f0*/  LDSM.16.MT88.4 R20, [R3+0x2100] ;  /* 0x002100000314783b */ /* 0x000e280000004200 */
[----:B------:R1:W-:Y:S04]  /*11900*/  STL [R1+0x38e4], R29 ;  /* 0x0038e41d01007387 */ /* 0x0003e80000100800 */
[----:B0-----:R-:W-:Y:S04]  /*11910*/  STL.64 [R1+0x20], R20 ;  /* 0x0000201401007387 */ /* 0x001fe80000100a00 */
[----:B------:R-:W-:Y:S04]  /*11920*/  STL.64 [R1+0x28], R22 ;  /* 0x0000281601007387 */ /* 0x000fe80000100a00 */
[----:B------:R-:W0:Y:S01]  /*11930*/  LDSM.16.MT88.4 R20, [R0] ;  /* 0x000000000014783b */ /* 0x000e220000004200 */
[----:B-1----:R-:W-:-:S02]  /*11940*/  IMAD.MOV.U32 R29, RZ, RZ, R5 ;  /* 0x000000ffff1d7224 */ /* 0x002fc400078e0005 */
[----:B------:R-:W-:Y:S01]  /*11950*/  IMAD.MOV.U32 R28, RZ, RZ, R6 ;  /* 0x000000ffff1c7224 */ /* 0x000fe200078e0006 */
[----:B------:R1:W-:Y:S01]  /*11960*/  STL [R1], R4 ;  /* 0x0000000401007387 */ /* 0x0003e20000100800 */
[----:B0-----:R-:W-:Y:S01]  /*11970*/  MOV R5, R22 ;  /* 0x0000001600057202 */ /* 0x001fe20000000f00 */
[----:B-1----:R-:W-:Y:S02]  /*11980*/  IMAD.MOV.U32 R4, RZ, RZ, R23 ;  /* 0x000000ffff047224 */ /* 0x002fe400078e0017 */
[----:B------:R-:W-:Y:S01]  /*11990*/  IMAD.MOV.U32 R7, RZ, RZ, R20 ;  /* 0x000000ffff077224 */ /* 0x000fe200078e0014 */
[----:B------:R-:W4:Y:S01]  /*119a0*/  LDL.LU.64 R22, [R1+0x3908] ;  /* 0x0039080001167983 */ /* 0x000f220000300a00 */
[----:B------:R-:W-:-:S03]  /*119b0*/  IMAD.MOV.U32 R6, RZ, RZ, R21 ;  /* 0x000000ffff067224 */ /* 0x000fc600078e0015 */
[----:B------:R-:W4:Y:S02]  /*119c0*/  LDL.LU.64 R20, [R1+0x3900] ;  /* 0x0039000001147983 */ /* 0x000f240000300a00 */
[----:B----4-:R-:W-:Y:S11]  /*119d0*/  HMMA.16816.F32.BF16 R20, R20, R8, RZ ;  /* 0x000000081414723c */ /* 0x010ff600000418ff */
[----:B------:R-:W-:Y:S11]  /*119e0*/  @!UPT UIADD3 URZ, URZ, URZ, URZ ;  /* 0x0000003f3f3ff290 */ /* 0x000ff6000fffe03f */
[----:B------:R-:W-:Y:S01]  /*119f0*/  @!UPT UIADD3 URZ, URZ, URZ, URZ ;  /* 0x0000003f3f3ff290 */ /* 0x000fe2000fffe03f */
[----:B------:R0:W-:Y:S04]  /*11a00*/  STL.64 [R1+0x3888], R22 ;  /* 0x0038881601007387 */ /* 0x0001e80000100a00 */
[----:B------:R1:W-:Y:S01]  /*11a10*/  STL.64 [R1+0x3880], R20 ;  /* 0x0038801401007387 */ /* 0x0003e20000100a00 */
[----:B0-----:R-:W-:Y:S02]  /*11a20*/  IMAD.MOV.U32 R22, RZ, RZ, R14 ;  /* 0x000000ffff167224 */ /* 0x001fe400078e000e */
[----:B------:R-:W-:Y:S02]  /*11a30*/  IMAD.MOV.U32 R23, RZ, RZ, R15 ;  /* 0x000000ffff177224 */ /* 0x000fe400078e000f */
[----:B-1----:R-:W-:Y:S01]  /*11a40*/  IMAD.MOV.U32 R20, RZ, RZ, R12 ;  /* 0x000000ffff147224 */ /* 0x002fe200078e000c */
[----:B------:R-:W-:Y:S01]  /*11a50*/  MOV R21, R13 ;  /* 0x0000000d00157202 */ /* 0x000fe20000000f00 */
[----:B------:R-:W3:Y:S04]  /*11a60*/  LDL.LU R12, [R1+0x38fc] ;  /* 0x0038fc00010c7983 */ /* 0x000ee80000300800 */
[----:B------:R-:W3:Y:S04]  /*11a70*/  LDL.LU R13, [R1+0x38f8] ;  /* 0x0038f800010d7983 */ /* 0x000ee80000300800 */
[----:B------:R-:W3:Y:S04]  /*11a80*/  LDL.LU R14, [R1+0x38f4] ;  /* 0x0038f400010e7983 */ /* 0x000ee80000300800 */
[----:B------:R-:W3:Y:S04]  /*11a90*/  LDL.LU R15, [R1+0x38f0] ;  /* 0x0038f000010f7983 */ /* 0x000ee80000300800 */
[----:B------:R-:W-:Y:S04]  /*11aa0*/  STL.64 [R1+0x38a8], R22 ;  /* 0x0038a81601007387 */ /* 0x000fe80000100a00 */
[----:B------:R-:W-:Y:S04]  /*11ab0*/  STL.64 [R1+0x38a0], R20 ;  /* 0x0038a01401007387 */ /* 0x000fe80000100a00 */
[----:B------:R-:W0:Y:S04]  /*11ac0*/  LDSM.16.MT88.4 R20, [R3+0x2180] ;  /* 0x002180000314783b */ /* 0x000e280000004200 */
[----:B0-----:R0:W-:Y:S04]  /*11ad0*/  STL.64 [R1+0xb0], R20 ;  /* 0x0000b01401007387 */ /* 0x0011e80000100a00 */
[----:B------:R1:W-:Y:S04]  /*11ae0*/  STL.64 [R1+0xb8], R22 ;  /* 0x0000b81601007387 */ /* 0x0003e80000100a00 */
[----:B0-----:R-:W4:Y:S04]  /*11af0*/  LDL.LU R20, [R1+0x50] ;  /* 0x0000500001147983 */ /* 0x001f280000300800 */
[----:B------:R-:W4:Y:S01]  /*11b00*/  LDL.LU R21, [R1+0x54] ;  /* 0x0000540001157983 */ /* 0x000f220000300800 */
[----:B-1----:R-:W-:Y:S01]  /*11b10*/  MOV R22, R10 ;  /* 0x0000000a00167202 */ /* 0x002fe20000000f00 */
[----:B------:R-:W-:-:S02]  /*11b20*/  IMAD.MOV.U32 R23, RZ, RZ, R11 ;  /* 0x000000ffff177224 */ /* 0x000fc400078e000b */
[----:B------:R-:W3:Y:S04]  /*11b30*/  LDL.LU R10, [R1+0x38ec] ;  /* 0x0038ec00010a7983 */ /* 0x000ee80000300800 */
[----:B------:R-:W3:Y:S01]  /*11b40*/  LDL.LU R11, [R1+0x38e8] ;  /* 0x0038e800010b7983 */ /* 0x000ee20000300800 */
[----:B--2---:R-:W-:Y:S03]  /*11b50*/  HMMA.16816.F32.BF16 R24, R24, R8, RZ ;  /* 0x000000081818723c */ /* 0x004fe600000418ff */
[----:B------:R-:W-:Y:S11]  /*11b60*/  STL [R1+0x37d8], R3 ;  /* 0x0037d80301007387 */ /* 0x000ff60000100800 */
[----:B------:R-:W-:Y:S09]  /*11b70*/  @!UPT UIADD3 URZ, URZ, URZ, URZ ;  /* 0x0000003f3f3ff290 */ /* 0x000ff2000fffe03f */
[----:B------:R0:W-:Y:S04]  /*11b80*/  STL.64 [R1+0x3898], R26 ;  /* 0x0038981a01007387 */ /* 0x0001e80000100a00 */
[----:B------:R1:W-:Y:S01]  /*11b90*/  STL.64 [R1+0x3890], R24 ;  /* 0x0038901801007387 */ /* 0x0003e20000100a00 */
[----:B0-----:R-:W-:-:S03]  /*11ba0*/  MOV R26, R28 ;  /* 0x0000001c001a7202 */ /* 0x001fc60000000f00 */
[----:B-1----:R-:W2:Y:S01]  /*11bb0*/  LDL.LU R24, [R1] ;  /* 0x0000000001187983 */ /* 0x002ea20000300800 */
[----:B------:R-:W-:-:S03]  /*11bc0*/  IMAD.MOV.U32 R25, RZ, RZ, R29 ;  /* 0x000000ffff197224 */ /* 0x000fc600078e001d */
[----:B------:R-:W5:Y:S04]  /*11bd0*/  LDL.LU R29, [R1+0x38e4] ;  /* 0x0038e400011d7983 */ /* 0x000f680000300800 */
[----:B------:R-:W2:Y:S01]  /*11be0*/  LDL.LU R28, [R1+0x38e0] ;  /* 0x0038e000011c7983 */ /* 0x000ea20000300800 */
[----:B------:R-:W-:Y:S01]  /*11bf0*/  IMAD.MOV.U32 R27, RZ, RZ, R2 ;  /* 0x000000ffff1b7224 */ /* 0x000fe200078e0002 */
[----:B---3--:R-:W-:Y:S02]  /*11c00*/  HMMA.16816.F32.BF16 R16, R16, R10, R12 ;  /* 0x0000000a1010723c */ /* 0x008fe4000004180c */
[----:B------:R-:W3:Y:S11]  /*11c10*/  LDL.LU R12, [R1+0x70] ;  /* 0x00007000010c7983 */ /* 0x000ef60000300800 */
[----:B------:R-:W-:Y:S10]  /*11c20*/  @!UPT UIADD3 URZ, URZ, URZ, URZ ;  /* 0x0000003f3f3ff290 */ /* 0x000ff4000fffe03f */
[----:B------:R-:W-:Y:S04]  /*11c30*/  STL.64 [R1+0x140], R16 ;  /* 0x0001401001007387 */ /* 0x000fe80000100a00 */
[----:B------:R-:W-:Y:S04]  /*11c40*/  STL.64 [R1+0x148], R18 ;  /* 0x0001481201007387 */ /* 0x000fe80000100a00 */
[----:B------:R-:W3:Y:S04]  /*11c50*/  LDL.LU R13, [R1+0x74] ;  /* 0x00007400010d7983 */ /* 0x000ee80000300800 */
[----:B------:R-:W3:Y:S04]  /*11c60*/  LDL.LU R14, [R1+0x78] ;  /* 0x00007800010e7983 */ /* 0x000ee80000300800 */
[----:B------:R-:W3:Y:S04]  /*11c70*/  LDL.LU R15, [R1+0x7c] ;  /* 0x00007c00010f7983 */ /* 0x000ee80000300800 */
[----:B------:R-:W2:Y:S04]  /*11c80*/  LDL R2, [R1+0x360] ;  /* 0x0003600001027983 */ /* 0x000ea80000100800 */
[----:B------:R-:W0:Y:S04]  /*11c90*/  LDSM.16.MT88.4 R16, [R0+0x80] ;  /* 0x000080000010783b */ /* 0x000e280000004200 */
[----:B--2---:R-:W-:Y:S04]  /*11ca0*/  STL [R1+0x3808], R2 ;  /* 0x0038080201007387 */ /* 0x004fe80000100800 */
[----:B0-----:R-:W-:Y:S04]  /*11cb0*/  STL.64 [R1+0x80], R16 ;  /* 0x0000801001007387 */ /* 0x001fe80000100a00 */
[----:B------:R-:W-:Y:S04]  /*11cc0*/  STL.64 [R1+0x88], R18 ;  /* 0x0000881201007387 */ /* 0x000fe80000100a00 */
[----:B------:R-:W0:Y:S04]  /*11cd0*/  LDSM.16.MT88.4 R16, [R0+0x100] ;  /* 0x000100000010783b */ /* 0x000e280000004200 */
[----:B0-----:R-:W-:Y:S04]  /*11ce0*/  STL.64 [R1+0x90], R16 ;  /* 0x0000901001007387 */ /* 0x001fe80000100a00 */
[----:B------:R-:W-:Y:S04]  /*11cf0*/  STL.64 [R1+0x98], R18 ;  /* 0x0000981201007387 */ /* 0x000fe80000100a00 */
[----:B------:R-:W0:Y:S01]  /*11d00*/  LDSM.16.MT88.4 R16, [R0+0x180] ;  /* 0x000180000010783b */ /* 0x000e220000004200 */
[----:B---3--:R-:W-:Y:S03]  /*11d10*/  HMMA.16816.F32.BF16 R12, R12, R8, RZ ;  /* 0x000000080c0c723c */ /* 0x008fe600000418ff */
[----:B0-----:R-:W-:Y:S04]  /*11d20*/  STL.64 [R1+0xa0], R16 ;  /* 0x0000a01001007387 */ /* 0x001fe80000100a00 */
[----:B------:R-:W-:Y:S04]  /*11d30*/  STL.64 [R1+0xa8], R18 ;  /* 0x0000a81201007387 */ /* 0x000fe80000100a00 */
[----:B------:R-:W0:Y:S02]  /*11d40*/  LDSM.16.MT88.4 R16, [R28] ;  /* 0x000000001c10783b */ /* 0x000e240000004200 */
[----:B0-----:R-:W-:-:S02]  /*11d50*/  IMAD.MOV.U32 R3, RZ, RZ, R18 ;  /* 0x000000ffff037224 */ /* 0x001fc400078e0012 */
[----:B------:R0:W-:Y:S01]  /*11d60*/  STL.64 [R1+0xc0], R16 ;  /* 0x0000c01001007387 */ /* 0x0001e20000100a00 */
[----:B------:R-:W-:-:S03]  /*11d70*/  MOV R2, R19 ;  /* 0x0000001300027202 */ /* 0x000fc60000000f00 */
[----:B------:R-:W2:Y:S04]  /*11d80*/  LDL.LU.64 R18, [R1+0x38d8] ;  /* 0x0038d80001127983 */ /* 0x000ea80000300a00 */
[----:B0-----:R-:W2:Y:S04]  /*11d90*/  LDL.LU.64 R16, [R1+0x38d0] ;  /* 0x0038d00001107983 */ /* 0x001ea80000300a00 */
[----:B------:R0:W-:Y:S04]  /*11da0*/  STL.64 [R1+0x3878], R14 ;  /* 0x0038780e01007387 */ /* 0x0001e80000100a00 */
[----:B------:R1:W-:Y:S01]  /*11db0*/  STL.64 [R1+0x3870], R12 ;  /* 0x0038700c01007387 */ /* 0x0003e20000100a00 */
[----:B0-----:R-:W-:Y:S01]  /*11dc0*/  MOV R14, R5 ;  /* 0x00000005000e7202 */ /* 0x001fe20000000f00 */
[----:B------:R-:W-:-:S02]  /*11dd0*/  IMAD.MOV.U32 R15, RZ, RZ, R4 ;  /* 0x000000ffff0f7224 */ /* 0x000fc400078e0004 */
[----:B-1----:R-:W-:Y:S02]  /*11de0*/  IMAD.MOV.U32 R12, RZ, RZ, R7 ;  /* 0x000000ffff0c7224 */ /* 0x002fe400078e0007 */
[----:B------:R-:W-:Y:S02]  /*11df0*/  IMAD.MOV.U32 R13, RZ, RZ, R6 ;  /* 0x000000ffff0d7224 */ /* 0x000fe400078e0006 */
[----:B------:R-:W0:Y:S04]  /*11e00*/  LDSM.16.MT88.4 R4, [R0+0x2000] ;  /* 0x002000000004783b */ /* 0x000e280000004200 */
[----:B0-----:R-:W-:Y:S04]  /*11e10*/  STL.64 [R1+0x70], R4 ;  /* 0x0000700401007387 */ /* 0x001fe80000100a00 */
[----:B------:R0:W-:Y:S04]  /*11e20*/  STL.64 [R1+0x78], R6 ;  /* 0x0000780601007387 */ /* 0x0001e80000100a00 */
[----:B0-----:R-:W2:Y:S04]  /*11e30*/  LDL.LU.64 R6, [R1+0x38c8] ;  /* 0x0038c80001067983 */ /* 0x001ea80000300a00 */
[----:B------:R-:W2:Y:S02]  /*11e40*/  LDL.LU.64 R4, [R1+0x38c0] ;  /* 0x0038c00001047983 */ /* 0x000ea40000300a00 */
[-C--:B--2---:R-:W-:Y:S02]  /*11e50*/  HMMA.16816.F32.BF16 R4, R16, R10.reuse, R4 ;  /* 0x0000000a1004723c */ /* 0x084fe40000041804 */
[----:B------:R-:W4:Y:S04]  /*11e60*/  LDL.LU.64 R18, [R1+0x38b8] ;  /* 0x0038b80001127983 */ /* 0x000f280000300a00 */
[----:B------:R-:W4:Y:S11]  /*11e70*/  LDL.LU.64 R16, [R1+0x38b0] ;  /* 0x0038b00001107983 */ /* 0x000f360000300a00 */
[----:B------:R-:W-:Y:S06]  /*11e80*/  @!UPT UIADD3 URZ, URZ, URZ, URZ ;  /* 0x0000003f3f3ff290 */ /* 0x000fec000fffe03f */
[----:B------:R0:W-:Y:S04]  /*11e90*/  STL.64 [R1+0x130], R4 ;  /* 0x0001300401007387 */ /* 0x0001e80000100a00 */
[----:B------:R1:W-:Y:S04]  /*11ea0*/  STL.64 [R1+0x138], R6 ;  /* 0x0001380601007387 */ /* 0x0003e80000100a00 */
[----:B0-----:R-:W2:Y:S04]  /*11eb0*/  LDL.LU R4, [R1+0x20] ;  /* 0x0000200001047983 */ /* 0x001ea80000300800 */
[----:B------:R-:W2:Y:S04]  /*11ec0*/  LDL.LU R5, [R1+0x24] ;  /* 0x0000240001057983 */ /* 0x000ea80000300800 */
[----:B-1----:R-:W2:Y:S04]  /*11ed0*/  LDL.LU R6, [R1+0x28] ;  /* 0x0000280001067983 */ /* 0x002ea80000300800 */
[----:B------:R-:W2:Y:S01]  /*11ee0*/  LDL.LU R7, [R1+0x2c] ;  /* 0x00002c0001077983 */ /* 0x000ea20000300800 */
[----:B----4-:R-:W-:Y:S03]  /*11ef0*/  HMMA.16816.F32.BF16 R16, R20, R10, R16 ;  /* 0x0000000a1410723c */ /* 0x010fe60000041810 */
[----:B------:R-:W3:Y:S04]  /*11f00*/  LDL.LU.64 R22, [R1+0x38a8] ;  /* 0x0038a80001167983 */ /* 0x000ee80000300a00 */
[----:B------:R-:W3:Y:S11]  /*11f10*/  LDL.LU.64 R20, [R1+0x38a0] ;  /* 0x0038a00001147983 */ /* 0x000ef60000300a00 */
[----:B------:R-:W-:Y:S05]  /*11f20*/  @!UPT UIADD3 URZ, URZ, URZ, URZ ;  /* 0x0000003f3f3ff290 */ /* 0x000fea000fffe03f */
[----:B------:R0:W-:Y:S04]  /*11f30*/  STL.64 [R1+0x110], R16 ;  /* 0x0001101001007387 */ /* 0x0001e80000100a00 */
[----:B------:R5:W-:Y:S04]  /*11f40*/  STL.64 [R1+0x118], R18 ;  /* 0x0001181201007387 */ /* 0x000be80000100a00 */
[----:B0-----:R-:W4:Y:S04]  /*11f50*/  LDL.LU R16, [R1+0x30] ;  /* 0x0000300001107983 */ /* 0x001f280000300800 */
[----:B------:R-:W4:Y:S01]  /*11f60*/  LDL.LU R17, [R1+0x34] ;  /* 0x0000340001117983 */ /* 0x000f220000300800 */
[----:B-----5:R-:W-:-:S03]  /*11f70*/  IMAD.MOV.U32 R19, RZ, RZ, R29 ;  /* 0x000000ffff137224 */ /* 0x020fc600078e001d */
[----:B------:R-:W4:Y:S01]  /*11f80*/  LDL.LU R18, [R1+0x38] ;  /* 0x0000380001127983 */ /* 0x000f220000300800 */
[----:B---3--:R-:W-:Y:S03]  /*11f90*/  HMMA.16816.F32.BF16 R20, R20, R10, R24 ;  /* 0x0000000a1414723c */ /* 0x008fe60000041818 */
[----:B------:R-:W2:Y:S04]  /*11fa0*/  LDL.LU.64 R26, [R1+0x3898] ;  /* 0x00389800011a7983 */ /* 0x000ea80000300a00 */
[----:B------:R-:W2:Y:S11]  /*11fb0*/  LDL.LU.64 R24, [R1+0x3890] ;  /* 0x0038900001187983 */ /* 0x000eb60000300a00 */
[----:B------:R-:W-:Y:S05]  /*11fc0*/  @!UPT UIADD3 URZ, URZ, URZ, URZ ;  /* 0x0000003f3f3ff290 */ /* 0x000fea000fffe03f */
[----:B------:R-:W-:Y:S01]  /*11fd0*/  STL.64 [R1+0xf0], R20 ;  /* 0x0000f01401007387 */ /* 0x000fe20000100a00 */
[----:B------:R-:W-:-:S03]  /*11fe0*/  MOV R29, R23 ;  /* 0x00000017001d7202 */ /* 0x000fc60000000f00 */
[----:B------:R0:W-:Y:S04]  /*11ff0*/  STL [R1+0xf8], R22 ;  /* 0x0000f81601007387 */ /* 0x0001e80000100800 */
[----:B0-----:R-:W4:Y:S04]  /*12000*/  LDL.LU.64 R22, [R1+0x3888] ;  /* 0x0038880001167983 */ /* 0x001f280000300a00 */
[----:B------:R-:W4:Y:S04]  /*12010*/  LDL.LU.64 R20, [R1+0x3880] ;  /* 0x0038800001147983 */ /* 0x000f280000300a00 */
[----:B------:R-:W-:Y:S01]  /*12020*/  STL [R1+0x37dc], R29 ;  /* 0x0037dc1d01007387 */ /* 0x000fe20000100800 */
[-C--:B----4-:R-:W-:Y:S08]  /*12030*/  HMMA.16816.F32.BF16 R20, R16, R10.reuse, R20 ;  /* 0x0000000a1014723c */ /* 0x090ff00000041814 */
[----:B--2---:R-:W-:Y:S01]  /*12040*/  HMMA.16816.F32.BF16 R16, R4, R10, R24 ;  /* 0x0000000a0410723c */ /* 0x004fe20000041818 */
[----:B------:R-:W-:Y:S11]  /*12050*/  LDSM.16.MT88.4 R24, [R0+0x2080] ;  /* 0x002080000018783b */ /* 0x000ff60000004200 */
[----:B------:R-:W-:Y:S03]  /*12060*/  @!UPT UIADD3 URZ, URZ, URZ, URZ ;  /* 0x0000003f3f3ff290 */ /* 0x000fe6000fffe03f */
[----:B------:R0:W-:Y:S04]  /*12070*/  STL.64 [R1+0x120], R20 ;  /* 0x0001201401007387 */ /* 0x0001e80000100a00 */
[----:B------:R1:W-:Y:S04]  /*12080*/  STL.64 [R1+0x128], R22 ;  /* 0x0001281601007387 */ /* 0x0003e80000100a00 */
[----:B0-----:R-:W2:Y:S04]  /*12090*/  LDL.LU R20, [R1+0xa0] ;  /* 0x0000a00001147983 */ /* 0x001ea80000300800 */
[----:B------:R-:W-:Y:S04]  /*120a0*/  STL.64 [R1+0xe0], R16 ;  /* 0x0000e01001007387 */ /* 0x000fe80000100a00 */
[----:B------:R-:W-:Y:S04]  /*120b0*/  STL.64 [R1+0xe8], R18 ;  /* 0x0000e81201007387 */ /* 0x000fe80000100a00 */
[----:B------:R-:W2:Y:S04]  /*120c0*/  LDL.LU R21, [R1+0xa4] ;  /* 0x0000a40001157983 */ /* 0x000ea80000300800 */
[----:B-1----:R-:W3:Y:S04]  /*120d0*/  LDL.LU R22, [R1+0xa8] ;  /* 0x0000a80001167983 */ /* 0x002ee80000300800 */
[----:B------:R-:W3:Y:S01]  /*120e0*/  LDL.LU R23, [R1+0xac] ;  /* 0x0000ac0001177983 */ /* 0x000ee20000300800 */
[----:B------:R-:W-:Y:S03]  /*120f0*/  HMMA.16816.F32.BF16 R4, R12, R8, RZ ;  /* 0x000000080c04723c */ /* 0x000fe600000418ff */
[----:B------:R-:W0:Y:S04]  /*12100*/  LDSM.16.MT88.4 R12, [R0+0x2100] ;  /* 0x00210000000c783b */ /* 0x000e280000004200 */
[----:B---3--:R-:W-:Y:S04]  /*12110*/  STL.64 [R1+0x3868], R22 ;  /* 0x0038681601007387 */ /* 0x008fe80000100a00 */
[----:B--2---:R1:W-:Y:S04]  /*12120*/  STL.64 [R1+0x3860], R20 ;  /* 0x0038601401007387 */ /* 0x0043e80000100a00 */
[----:B-1----:R-:W2:Y:S04]  /*12130*/  LDL.LU R20, [R1+0xb0] ;  /* 0x0000b00001147983 */ /* 0x002ea80000300800 */
[----:B------:R-:W2:Y:S04]  /*12140*/  LDL.LU R21, [R1+0xb4] ;  /* 0x0000b40001157983 */ /* 0x000ea80000300800 */
[----:B------:R-:W2:Y:S04]  /*12150*/  LDL.LU R22, [R1+0xb8] ;  /* 0x0000b80001167983 */ /* 0x000ea80000300800 */
[----:B------:R-:W2:Y:S04]  /*12160*/  LDL.LU R23, [R1+0xbc] ;  /* 0x0000bc0001177983 */ /* 0x000ea80000300800 */
[----:B------:R-:W3:Y:S04]  /*12170*/  LDL.LU R16, [R1+0x90] ;  /* 0x0000900001107983 */ /* 0x000ee80000300800 */
[----:B------:R-:W3:Y:S04]  /*12180*/  LDL.LU R17, [R1+0x94] ;  /* 0x0000940001117983 */ /* 0x000ee80000300800 */
[----:B------:R-:W3:Y:S04]  /*12190*/  LDL.LU R18, [R1+0x98] ;  /* 0x0000980001127983 */ /* 0x000ee80000300800 */
[----:B------:R-:W3:Y:S04]  /*121a0*/  LDL.LU R19, [R1+0x9c] ;  /* 0x00009c0001137983 */ /* 0x000ee80000300800 */
[----:B------:R0:W-:Y:S04]  /*121b0*/  STL [R1+0x385c], R4 ;  /* 0x00385c0401007387 */ /* 0x0001e80000100800 */
[----:B------:R1:W-:Y:S04]  /*121c0*/  STL [R1+0x3858], R5 ;  /* 0x0038580501007387 */ /* 0x0003e80000100800 */
[----:B------:R4:W-:Y:S01]  /*121d0*/  STL [R1+0x3854], R6 ;  /* 0x0038540601007387 */ /* 0x0009e20000100800 */
[----:B0-----:R-:W-:-:S03]  /*121e0*/  IMAD.MOV.U32 R4, RZ, RZ, R12 ;  /* 0x000000ffff047224 */ /* 0x001fc600078e000c */
[----:B------:R0:W-:Y:S01]  /*121f0*/  STL [R1+0x3850], R7 ;  /* 0x0038500701007387 */ /* 0x0001e20000100800 */
[----:B-1----:R-:W-:Y:S01]  /*12200*/  IMAD.MOV.U32 R5, RZ, RZ, R13 ;  /* 0x000000ffff057224 */ /* 0x002fe200078e000d */
[----:B----4-:R-:W-:Y:S01]  /*12210*/  MOV R6, R14 ;  /* 0x0000000e00067202 */ /* 0x010fe20000000f00 */
[----:B0-----:R-:W-:Y:S02]  /*12220*/  IMAD.MOV.U32 R7, RZ, RZ, R15 ;  /* 0x000000ffff077224 */ /* 0x001fe400078e000f */
[----:B------:R-:W0:Y:S04]  /*12230*/  LDSM.16.MT88.4 R12, [R0+0x2180] ;  /* 0x00218000000c783b */ /* 0x000e280000004200 */
[----:B------:R1:W-:Y:S04]  /*12240*/  STL.64 [R1+0x40], R24 ;  /* 0x0000401801007387 */ /* 0x0003e80000100a00 */
[----:B------:R-:W-:Y:S04]  /*12250*/  STL.64 [R1+0x48], R26 ;  /* 0x0000481a01007387 */ /* 0x000fe80000100a00 */
[----:B-1----:R-:W4:Y:S04]  /*12260*/  LDL.LU R24, [R1+0xc0] ;  /* 0x0000c00001187983 */ /* 0x002f280000300800 */
[----:B0-----:R-:W-:Y:S04]  /*12270*/  STL.64 [R1+0x20], R12 ;  /* 0x0000200c01007387 */ /* 0x001fe80000100a00 */
[----:B------:R-:W-:Y:S04]  /*12280*/  STL.64 [R1+0x28], R14 ;  /* 0x0000280e01007387 */ /* 0x000fe80000100a00 */
[----:B------:R-:W0:Y:S04]  /*12290*/  LDSM.16.MT88.4 R12, [R28+0x2000] ;  /* 0x002000001c0c783b */ /* 0x000e280000004200 */
[----:B------:R-:W4:Y:S04]  /*122a0*/  LDL.LU R25, [R1+0xc4] ;  /* 0x0000c40001197983 */ /* 0x000f280000300800 */
[----:B------:R-:W-:Y:S04]  /*122b0*/  STL [R1+0x37e0], R0 ;  /* 0x0037e00001007387 */ /* 0x000fe80000100800 */
[----:B0-----:R-:W-:Y:S04]  /*122c0*/  STL.64 [R1+0x10], R12 ;  /* 0x0000100c01007387 */ /* 0x001fe80000100a00 */
[----:B------:R-:W-:Y:S04]  /*122d0*/  STL.64 [R1+0x18], R14 ;  /* 0x0000180e01007387 */ /* 0x000fe80000100a00 */
[----:B------:R-:W0:Y:S01]  /*122e0*/  LDSM.16.MT88.4 R12, [R28+0x80] ;  /* 0x000080001c0c783b */ /* 0x000e220000004200 */
[----:B------:R-:W-:Y:S01]  /*122f0*/  MOV R27, R2 ;  /* 0x00000002001b7202 */ /* 0x000fe20000000f00 */
[----:B------:R-:W-:Y:S01]  /*12300*/  IMAD.MOV.U32 R26, RZ, RZ, R3 ;  /* 0x000000ffff1a7224 */ /* 0x000fe200078e0003 */
[----:B0-----:R-:W-:Y:S01]  /*12310*/  MOV R2, R14 ;  /* 0x0000000e00027202 */ /* 0x001fe20000000f00 */
[----:B------:R-:W-:-:S02]  /*12320*/  IMAD.MOV.U32 R0, RZ, RZ, R15 ;  /* 0x000000ffff007224 */ /* 0x000fc400078e000f */
[----:B------:R-:W-:Y:S01]  /*12330*/  IMAD.MOV.U32 R29, RZ, RZ, R12 ;  /* 0x000000ffff1d7224 */ /* 0x000fe200078e000c */
[----:B------:R-:W2:Y:S01]  /*12340*/  LDL.LU.64 R14, [R1+0x3878] ;  /* 0x00387800010e7983 */ /* 0x000ea20000300a00 */
[----:B------:R-:W-:-:S03]  /*12350*/  IMAD.MOV.U32 R3, RZ, RZ, R13 ;  /* 0x000000ffff037224 */ /* 0x000fc600078e000d */
[----:B------:R-:W2:Y:S02]  /*12360*/  LDL.LU.64 R12, [R1+0x3870] ;  /* 0x00387000010c7983 */ /* 0x000ea40000300a00 */
[----:B--2---:R-:W-:Y:S02]  /*12370*/  HMMA.16816.F32.BF16 R20, R20, R10, R12 ;  /* 0x0000000a1414723c */ /* 0x004fe4000004180c */
[----:B------:R-:W2:Y:S11]  /*12380*/  LDL.LU R12, [R1+0x80] ;  /* 0x00008000010c7983 */ /* 0x000eb60000300800 */
[----:B------:R-:W-:Y:S10]  /*12390*/  @!UPT UIADD3 URZ, URZ, URZ, URZ ;  /* 0x0000003f3f3ff290 */ /* 0x000ff4000fffe03f */
[----:B------:R-:W-:Y:S04]  /*123a0*/  STL.64 [R1+0x100], R20 ;  /* 0x0001001401007387 */ /* 0x000fe80000100a00 */
[----:B------:R-:W-:Y:S04]  /*123b0*/  STL.64 [R1+0x108], R22 ;  /* 0x0001081601007387 */ /* 0x000fe80000100a00 */
[----:B------:R-:W0:Y:S04]  /*123c0*/  LDSM.16.MT88.4 R20, [R28+0x100] ;  /* 0x000100001c14783b */ /* 0x000e280000004200 */
[----:B------:R-:W2:Y:S04]  /*123d0*/  LDL.LU R13, [R1+0x84] ;  /* 0x00008400010d7983 */ /* 0x000ea80000300800 */
[----:B------:R-:W2:Y:S04]  /*123e0*/  LDL.LU R14, [R1+0x88] ;  /* 0x00008800010e7983 */ /* 0x000ea80000300800 */
[----:B------:R-:W2:Y:S04]  /*123f0*/  LDL.LU R15, [R1+0x8c] ;  /* 0x00008c00010f7983 */ /* 0x000ea80000300800 */
[----:B0-----:R-:W-:Y:S04]  /*12400*/  STL.64 [R1+0x50], R20 ;  /* 0x0000501401007387 */ /* 0x001fe80000100a00 */
[----:B------:R0:W-:Y:S04]  /*12410*/  STL.64 [R1+0x58], R22 ;  /* 0x0000581601007387 */ /* 0x0001e80000100a00 */
[----:B0-----:R-:W5:Y:S04]  /*12420*/  LDL.LU.64 R22, [R1+0x3868] ;  /* 0x0038680001167983 */ /* 0x001f680000300a00 */
[----:B------:R-:W5:Y:S01]  /*12430*/  LDL.LU.64 R20, [R1+0x3860] ;  /* 0x0038600001147983 */ /* 0x000f620000300a00 */
[-C--:B---3--:R-:W-:Y:S08]  /*12440*/  HMMA.16816.F32.BF16 R16, R16, R8.reuse, RZ ;  /* 0x000000081010723c */ /* 0x088ff000000418ff */
[-C--:B--2---:R-:W-:Y:S11]  /*12450*/  HMMA.16816.F32.BF16 R12, R12, R8.reuse, RZ ;  /* 0x000000080c0c723c */ /* 0x084ff600000418ff */
[----:B------:R-:W-:Y:S11]  /*12460*/  @!UPT UIADD3 URZ, URZ, URZ, URZ ;  /* 0x0000003f3f3ff290 */ /* 0x000ff6000fffe03f */
[----:B------:R-:W-:Y:S01]  /*12470*/  @!UPT UIADD3 URZ, URZ, URZ, URZ ;  /* 0x0000003f3f3ff290 */ /* 0x000fe2000fffe03f */
[----:B------:R-:W-:Y:S04]  /*12480*/  STL.64 [R1+0x3848], R14 ;  /* 0x0038480e01007387 */ /* 0x000fe80000100a00 */
[----:B------:R0:W-:Y:S04]  /*12490*/  STL.64 [R1+0x3840], R12 ;  /* 0x0038400c01007387 */ /* 0x0001e80000100a00 */
[----:B0-----:R-:W2:Y:S04]  /*124a0*/  LDL.LU R12, [R1+0x70] ;  /* 0x00007000010c7983 */ /* 0x001ea80000300800 */
[----:B------:R-:W2:Y:S04]  /*124b0*/  LDL.LU R13, [R1+0x74] ;  /* 0x00007400010d7983 */ /* 0x000ea80000300800 */
[----:B------:R-:W2:Y:S01]  /*124c0*/  LDL.LU R14, [R1+0x78] ;  /* 0x00007800010e7983 */ /* 0x000ea20000300800 */
[----:B-----5:R-:W-:Y:S03]  /*124d0*/  HMMA.16816.F32.BF16 R20, R20, R8, RZ ;  /* 0x000000081414723c */ /* 0x020fe600000418ff */
[----:B------:R-:W2:Y:S04]  /*124e0*/  LDL.LU R15, [R1+0x7c] ;  /* 0x00007c00010f7983 */ /* 0x000ea80000300800 */
[----:B------:R-:W-:Y:S04]  /*124f0*/  STL.64 [R1+0x3838], R18 ;  /* 0x0038381201007387 */ /* 0x000fe80000100a00 */
[----:B------:R0:W-:Y:S04]  /*12500*/  STL.64 [R1+0x3830], R16 ;  /* 0x0038301001007387 */ /* 0x0001e80000100a00 */
[----:B0-----:R-:W3:Y:S04]  /*12510*/  LDL.LU R16, [R1+0x40] ;  /* 0x0000400001107983 */ /* 0x001ee80000300800 */
[----:B------:R-:W3:Y:S04]  /*12520*/  LDL.LU R17, [R1+0x44] ;  /* 0x0000440001117983 */ /* 0x000ee80000300800 */
[----:B------:R-:W3:Y:S04]  /*12530*/  LDL.LU R18, [R1+0x48] ;  /* 0x0000480001127983 */ /* 0x000ee80000300800 */
[----:B------:R-:W3:Y:S04]  /*12540*/  LDL.LU R19, [R1+0x4c] ;  /* 0x00004c0001137983 */ /* 0x000ee80000300800 */
[----:B------:R0:W-:Y:S04]  /*12550*/  STL.64 [R1+0x3828], R22 ;  /* 0x0038281601007387 */ /* 0x0001e80000100a00 */
[----:B------:R1:W-:Y:S01]  /*12560*/  STL.64 [R1+0x3820], R20 ;  /* 0x0038201401007387 */ /* 0x0003e20000100a00 */
[----:B0-----:R-:W-:-:S02]  /*12570*/  IMAD.MOV.U32 R22, RZ, RZ, R6 ;  /* 0x000000ffff167224 */ /* 0x001fc400078e0006 */
[----:B-1----:R-:W-:Y:S01]  /*12580*/  IMAD.MOV.U32 R20, RZ, RZ, R4 ;  /* 0x000000ffff147224 */ /* 0x002fe200078e0004 */
[----:B------:R-:W-:Y:S01]  /*12590*/  MOV R21, R5 ;  /* 0x0000000500157202 */ /* 0x000fe20000000f00 */
[----:B------:R-:W2:Y:S01]  /*125a0*/  LDL.LU R4, [R1+0x385c] ;  /* 0x00385c0001047983 */ /* 0x000ea20000300800 */
[----:B------:R-:W-:-:S03]  /*125b0*/  IMAD.MOV.U32 R23, RZ, RZ, R7 ;  /* 0x000000ffff177224 */ /* 0x000fc600078e0007 */
[----:B------:R-:W2:Y:S04]  /*125c0*/  LDL.LU R5, [R1+0x3858] ;  /* 0x0038580001057983 */ /* 0x000ea80000300800 */
[----:B------:R-:W2:Y:S04]  /*125d0*/  LDL.LU R6, [R1+0x3854] ;  /* 0x0038540001067983 */ /* 0x000ea80000300800 */
[----:B------:R-:W2:Y:S01]  /*125e0*/  LDL.LU R7, [R1+0x3850] ;  /* 0x0038500001077983 */ /* 0x000ea20000300800 */
[----:B----4-:R-:W-:Y:S11]  /*125f0*/  HMMA.16816.F32.BF16 R24, R24, R8, RZ ;  /* 0x000000081818723c */ /* 0x010ff600000418ff */
[----:B------:R-:W-:Y:S11]  /*12600*/  @!UPT UIADD3 URZ, URZ, URZ, URZ ;  /* 0x0000003f3f3ff290 */ /* 0x000ff6000fffe03f */
[----:B------:R-:W-:Y:S01]  /*12610*/  @!UPT UIADD3 URZ, URZ, URZ, URZ ;  /* 0x0000003f3f3ff290 */ /* 0x000fe2000fffe03f */
[----:B------:R-:W-:Y:S04]  /*12620*/  STL.64 [R1+0x3818], R26 ;  /* 0x0038181a01007387 */ /* 0x000fe80000100a00 */
[----:B------:R0:W-:Y:S04]  /*12630*/  STL.64 [R1+0x3810], R24 ;  /* 0x0038101801007387 */ /* 0x0001e80000100a00 */
[----:B0-----:R-:W4:Y:S04]  /*12640*/  LDL.LU R24, [R1+0x20] ;  /* 0x0000200001187983 */ /* 0x001f280000300800 */
[----:B------:R-:W4:Y:S04]  /*12650*/  LDL.LU R25, [R1+0x24] ;  /* 0x0000240001197983 */ /* 0x000f280000300800 */
[----:B------:R-:W4:Y:S04]  /*12660*/  LDL.LU R26, [R1+0x28] ;  /* 0x00002800011a7983 */ /* 0x000f280000300800 */
[----:B------:R-:W4:Y:S01]  /*12670*/  LDL.LU R27, [R1+0x2c] ;  /* 0x00002c00011b7983 */ /* 0x000f220000300800 */
[----:B--2---:R-:W-:Y:S11]  /*12680*/  HMMA.16816.F32.BF16 R12, R12, R10, R4 ;  /* 0x0000000a0c0c723c */ /* 0x004ff60000041804 */
[----:B------:R-:W-:Y:S11]  /*12690*/  @!UPT UIADD3 URZ, URZ, URZ, URZ ;  /* 0x0000003f3f3ff290 */ /* 0x000ff6000fffe03f */
[----:B------:R-:W-:Y:S01]  /*126a0*/  @!UPT UIADD3 URZ, URZ, URZ, URZ ;  /* 0x0000003f3f3ff290 */ /* 0x000fe2000fffe03f */
[----:B------:R-:W-:Y:S04]  /*126b0*/  STL.64 [R1+0xd0], R12 ;  /* 0x0000d00c01007387 */ /* 0x000fe80000100a00 */
[----:B------:R-:W-:Y:S04]  /*126c0*/  STL.64 [R1+0xd8], R14 ;  /* 0x0000d80e01007387 */ /* 0x000fe80000100a00 */
[----:B------:R-:W0:Y:S01]  /*126d0*/  LDSM.16.MT88.4 R12, [R28+0x180] ;  /* 0x000180001c0c783b */ /* 0x000e220000004200 */
[----:B------:R-:W-:Y:S01]  /*126e0*/  IMAD.MOV.U32 R5, RZ, RZ, R3 ;  /* 0x000000ffff057224 */ /* 0x000fe200078e0003 */
[----:B------:R-:W-:Y:S01]  /*126f0*/  MOV R7, R0 ;  /* 0x0000000000077202 */ /* 0x000fe20000000f00 */
[----:B------:R-:W-:Y:S01]  /*12700*/  IMAD.MOV.U32 R6, RZ, RZ, R2 ;  /* 0x000000ffff067224 */ /* 0x000fe200078e0002 */
[----:B------:R-:W-:-:S02]  /*12710*/  MOV R4, R29 ;  /* 0x0000001d00047202 */ /* 0x000fc40000000f00 */
[----:B0-----:R-:W-:Y:S01]  /*12720*/  MOV R3, R14 ;  /* 0x0000000e00037202 */ /* 0x001fe20000000f00 */
[----:B------:R-:W-:Y:S02]  /*12730*/  IMAD.MOV.U32 R0, RZ, RZ, R15 ;  /* 0x000000ffff007224 */ /* 0x000fe400078e000f */
[----:B------:R-:W-:Y:S01]  /*12740*/  IMAD.MOV.U32 R2, RZ, RZ, R12 ;  /* 0x000000ffff027224 */ /* 0x000fe200078e000c */
[----:B------:R-:W3:Y:S01]  /*12750*/  LDL.LU.64 R14, [R1+0x3848] ;  /* 0x00384800010e7983 */ /* 0x000ee20000300a00 */
[----:B------:R-:W-:-:S03]  /*12760*/  IMAD.MOV.U32 R29, RZ, RZ, R13 ;  /* 0x000000ffff1d7224 */ /* 0x000fc600078e000d */
[----:B------:R-:W3:Y:S02]  /*12770*/  LDL.LU.64 R12, [R1+0x3840] ;  /* 0x00384000010c7983 */ /* 0x000ee40000300a00 */
[-C--:B---3--:R-:W-:Y:S02]  /*12780*/  HMMA.16816.F32.BF16 R12, R16, R10.reuse, R12 ;  /* 0x0000000a100c723c */ /* 0x088fe4000004180c */
[----:B------:R-:W2:Y:S04]  /*12790*/  LDL.LU.64 R18, [R1+0x3838] ;  /* 0x0038380001127983 */ /* 0x000ea80000300a00 */
[----:B------:R-:W2:Y:S11]  /*127a0*/  LDL.LU.64 R16, [R1+0x3830] ;  /* 0x0038300001107983 */ /* 0x000eb60000300a00 */
[----:B------:R-:W-:Y:S06]  /*127b0*/  @!UPT UIADD3 URZ, URZ, URZ, URZ ;  /* 0x0000003f3f3ff290 */ /* 0x000fec000fffe03f */
[----:B------:R0:W-:Y:S04]  /*127c0*/  STL.64 [R1+0xc0], R12 ;  /* 0x0000c00c01007387 */ /* 0x0001e80000100a00 */
[----:B------:R1:W-:Y:S04]  /*127d0*/  STL.64 [R1+0xc8], R14 ;  /* 0x0000c80e01007387 */ /* 0x0003e80000100a00 */
[----:B0-----:R-:W3:Y:S04]  /*127e0*/  LDL.LU R12, [R1+0x10] ;  /* 0x00001000010c7983 */ /* 0x001ee80000300800 */
[----:B------:R-:W3:Y:S04]  /*127f0*/  LDL.LU R13, [R1+0x14] ;  /* 0x00001400010d7983 */ /* 0x000ee80000300800 */
[----:B-1----:R-:W3:Y:S04]  /*12800*/  LDL.LU R14, [R1+0x18] ;  /* 0x00001800010e7983 */ /* 0x002ee80000300800 */
[----:B------:R-:W3:Y:S01]  /*12810*/  LDL.LU R15, [R1+0x1c] ;  /* 0x00001c00010f7983 */ /* 0x000ee20000300800 */
[-C--:B--2---:R-:W-:Y:S03]  /*12820*/  HMMA.16816.F32.BF16 R16, R20, R10.reuse, R16 ;  /* 0x0000000a1410723c */ /* 0x084fe60000041810 */
[----:B------:R-:W4:Y:S04]  /*12830*/  LDL.LU.64 R22, [R1+0x3828] ;  /* 0x0038280001167983 */ /* 0x000f280000300a00 */
[----:B------:R-:W4:Y:S11]  /*12840*/  LDL.LU.64 R20, [R1+0x3820] ;  /* 0x0038200001147983 */ /* 0x000f360000300a00 */
[----:B------:R-:W-:Y:S05]  /*12850*/  @!UPT UIADD3 URZ, URZ, URZ, URZ ;  /* 0x0000003f3f3ff290 */ /* 0x000fea000fffe03f */
        /* <DEDUP_REMOVED lines=10> */
[----:B------:R-:W-:Y:S04]  /*12900*/  STL.64 [R1+0x90], R20 ;  /* 0x0000901401007387 */ /* 0x000fe80000100a00 */
[----:B------:R-:W-:Y:S01]  /*12910*/  STL.64 [R1+0x98], R22 ;  /* 0x0000981601007387 */ /* 0x000fe20000100a00 */
[----:B------:R-:W-:Y:S08]  /*12920*/  HMMA.16816.F32.BF16 R4, R4, R8, RZ ;  /* 0x000000080404723c */ /* 0x000ff000000418ff */
[----:B---3--:R-:W-:Y:S07]  /*12930*/  HMMA.16816.F32.BF16 R12, R12, R10, R24 ;  /* 0x0000000a0c0c723c */ /* 0x008fee0000041818 */
[----:B------:R-:W-:-:S02]  /*12940*/  IMAD.MOV.U32 R24, RZ, RZ, R2 ;  /* 0x000000ffff187224 */ /* 0x000fc400078e0002 */
[----:B------:R-:W3:Y:S11]  /*12950*/  LDL.LU R2, [R1+0x3808] ;  /* 0x0038080001027983 */ /* 0x000ef60000300800 */
[----:B------:R-:W-:Y:S03]  /*12960*/  @!UPT UIADD3 URZ, URZ, URZ, URZ ;  /* 0x0000003f3f3ff290 */ /* 0x000fe6000fffe03f */
[----:B------:R-:W-:Y:S04]  /*12970*/  STL.64 [R1+0xb0], R12 ;  /* 0x0000b00c01007387 */ /* 0x000fe80000100a00 */
[----:B------:R-:W-:Y:S04]  /*12980*/  STL.64 [R1+0xb8], R14 ;  /* 0x0000b80e01007387 */ /* 0x000fe80000100a00 */
[----:B------:R-:W0:Y:S01]  /*12990*/  LDSM.16.MT88.4 R12, [R28+0x2080] ;  /* 0x002080001c0c783b */ /* 0x000e220000004200 */
[----:B------:R-:W-:-:S03]  /*129a0*/  IMAD.MOV.U32 R27, RZ, RZ, R0 ;  /* 0x000000ffff1b7224 */ /* 0x000fc600078e0000 */
[----:B------:R0:W-:Y:S04]  /*129b0*/  STL.64 [R1+0x3800], R6 ;  /* 0x0038000601007387 */ /* 0x0001e80000100a00 */
[----:B------:R1:W-:Y:S01]  /*129c0*/  STL.64 [R1+0x37f8], R4 ;  /* 0x0037f80401007387 */ /* 0x0003e20000100a00 */
[----:B0-----:R-:W-:Y:S01]  /*129d0*/  MOV R6, R12 ;  /* 0x0000000c00067202 */ /* 0x001fe20000000f00 */
[----:B-1----:R-:W-:Y:S01]  /*129e0*/  IMAD.MOV.U32 R5, RZ, RZ, R13 ;  /* 0x000000ffff057224 */ /* 0x002fe200078e000d */
[----:B------:R-:W-:Y:S01]  /*129f0*/  MOV R0, R15 ;  /* 0x0000000f00007202 */ /* 0x000fe20000000f00 */
[----:B------:R-:W-:Y:S02]  /*12a00*/  IMAD.MOV.U32 R4, RZ, RZ, R14 ;  /* 0x000000ffff047224 */ /* 0x000fe400078e000e */
[----:B------:R-:W0:Y:S01]  /*12a10*/  LDSM.16.MT88.4 R12, [R28+0x2100] ;  /* 0x002100001c0c783b */ /* 0x000e220000004200 */
[----:B------:R-:W-:-:S02]  /*12a20*/  IMAD.MOV.U32 R26, RZ, RZ, R3 ;  /* 0x000000ffff1a7224 */ /* 0x000fc400078e0003 */
[----:B0-----:R-:W-:Y:S01]  /*12a30*/  IMAD.MOV.U32 R21, RZ, RZ, R12 ;  /* 0x000000ffff157224 */ /* 0x001fe200078e000c */
[----:B------:R-:W-:Y:S01]  /*12a40*/  MOV R7, R14 ;  /* 0x0000000e00077202 */ /* 0x000fe20000000f00 */
[----:B------:R-:W-:Y:S02]  /*12a50*/  IMAD.MOV.U32 R20, RZ, RZ, R13 ;  /* 0x000000ffff147224 */ /* 0x000fe400078e000d */
[----:B------:R-:W-:Y:S02]  /*12a60*/  IMAD.MOV.U32 R3, RZ, RZ, R15 ;  /* 0x000000ffff037224 */ /* 0x000fe400078e000f */
[----:B------:R-:W0:Y:S04]  /*12a70*/  LDSM.16.MT88.4 R12, [R28+0x2180] ;  /* 0x002180001c0c783b */ /* 0x000e280000004200 */
[----:B------:R-:W1:Y:S01]  /*12a80*/  S2R R23, SR_TID.X ;  /* 0x0000000000177919 */ /* 0x000e620000002100 */
[----:B------:R-:W-:-:S03]  /*12a90*/  MOV R25, R29 ;  /* 0x0000001d00197202 */ /* 0x000fc60000000f00 */
[----:B0-----:R0:W-:Y:S04]  /*12aa0*/  STL.64 [R1+0x37d0], R14 ;  /* 0x0037d00e01007387 */ /* 0x0011e80000100a00 */
[----:B------:R4:W-:Y:S01]  /*12ab0*/  STL.64 [R1+0x37c8], R12 ;  /* 0x0037c80c01007387 */ /* 0x0009e20000100a00 */
[----:B0-----:R-:W-:-:S03]  /*12ac0*/  IMAD.MOV.U32 R15, RZ, RZ, R3 ;  /* 0x000000ffff0f7224 */ /* 0x001fc600078e0003 */
[----:B------:R-:W0:Y:S01]  /*12ad0*/  S2R R3, SR_TID.X ;  /* 0x0000000000037919 */ /* 0x000e220000002100 */
[----:B------:R-:W-:Y:S01]  /*12ae0*/  IMAD.MOV.U32 R14, RZ, RZ, R7 ;  /* 0x000000ffff0e7224 */ /* 0x000fe200078e0007 */
[----:B----4-:R-:W-:Y:S01]  /*12af0*/  MOV R13, R20 ;  /* 0x00000014000d7202 */ /* 0x010fe20000000f00 */
[----:B------:R-:W-:-:S03]  /*12b00*/  IMAD.MOV.U32 R12, RZ, RZ, R21 ;  /* 0x000000ffff0c7224 */ /* 0x000fc600078e0015 */
[----:B------:R4:W-:Y:S04]  /*12b10*/  STL.64 [R1+0x37f0], R14 ;  /* 0x0037f00e01007387 */ /* 0x0009e80000100a00 */
[----:B------:R5:W-:Y:S01]  /*12b20*/  STL.64 [R1+0x37e8], R12 ;  /* 0x0037e80c01007387 */ /* 0x000be20000100a00 */
[----:B----4-:R-:W-:Y:S01]  /*12b30*/  IMAD.MOV.U32 R14, RZ, RZ, R4 ;  /* 0x000000ffff0e7224 */ /* 0x010fe200078e0004 */
[----:B-----5:R-:W-:Y:S01]  /*12b40*/  MOV R12, R6 ;  /* 0x00000006000c7202 */ /* 0x020fe20000000f00 */
[----:B------:R-:W-:Y:S01]  /*12b50*/  IMAD.MOV.U32 R13, RZ, RZ, R5 ;  /* 0x000000ffff0d7224 */ /* 0x000fe200078e0005 */
[----:B0-----:R-:W-:Y:S02]  /*12b60*/  LOP3.LUT R3, R3, 0x7, RZ, 0xc0, !PT ;  /* 0x0000000703037812 */ /* 0x001fe400078ec0ff */
[----:B------:R-:W-:-:S02]  /*12b70*/  MOV R15, R0 ;  /* 0x00000000000f7202 */ /* 0x000fc40000000f00 */
[----:B-1----:R-:W-:Y:S01]  /*12b80*/  LOP3.LUT R29, R23, 0xe0, RZ, 0xc0, !PT ;  /* 0x000000e0171d7812 */ /* 0x002fe200078ec0ff */
[----:B------:R-:W-:Y:S02]  /*12b90*/  IMAD.SHL.U32 R0, R3, 0x10, RZ ;  /* 0x0000001003007824 */ /* 0x000fe400078e00ff */
[----:B------:R-:W-:-:S03]  /*12ba0*/  IMAD.SHL.U32 R21, R23, 0x2, RZ ;  /* 0x0000000217157824 */ /* 0x000fc600078e00ff */
[----:B------:R-:W-:Y:S02]  /*12bb0*/  LEA R20, R29, R0, 0x8 ;  /* 0x000000001d147211 */ /* 0x000fe400078e40ff */
[----:B------:R-:W-:Y:S02]  /*12bc0*/  LOP3.LUT R3, R23, 0x7, RZ, 0xc0, !PT ;  /* 0x0000000717037812 */ /* 0x000fe400078ec0ff */
[----:B------:R-:W-:-:S05]  /*12bd0*/  LOP3.LUT R20, R20, 0x30, R21, 0x78, !PT ;  /* 0x0000003014147812 */ /* 0x000fca00078e7815 */
[----:B------:R-:W-:-:S05]  /*12be0*/  IMAD R20, R3, 0x400, R20 ;  /* 0x0000040003147824 */ /* 0x000fca00078e0214 */
[----:B------:R-:W-:-:S06]  /*12bf0*/  LOP3.LUT R20, R20, 0x40, RZ, 0x3c, !PT ;  /* 0x0000004014147812 */ /* 0x000fcc00078e3cff */
[----:B------:R-:W-:Y:S04]  /*12c00*/  LDSM.16.M88.4 R20, [R20+0x40000] ;  /* 0x040000001414783b */ /* 0x000fe80000000200 */
[----:B---3--:R-:W0:Y:S02]  /*12c10*/  LDSM.16.MT88.4 R4, [R2+0x4000] ;  /* 0x004000000204783b */ /* 0x008e240000004200 */
[----:B0-----:R-:W-:Y:S01]  /*12c20*/  IMAD.MOV.U32 R0, RZ, RZ, R5 ;  /* 0x000000ffff007224 */ /* 0x001fe200078e0005 */
[----:B------:R-:W-:Y:S01]  /*12c30*/  MOV R29, R6 ;  /* 0x00000006001d7202 */ /* 0x000fe20000000f00 */
[----:B------:R-:W-:Y:S01]  /*12c40*/  STL [R1+0x20], R4 ;  /* 0x0000200401007387 */ /* 0x000fe20000100800 */
[----:B------:R-:W-:-:S03]  /*12c50*/  IMAD.MOV.U32 R3, RZ, RZ, R7 ;  /* 0x000000ffff037224 */ /* 0x000fc600078e0007 */
[----:B------:R-:W0:Y:S01]  /*12c60*/  LDSM.16.MT88.4 R4, [R2+0x4080] ;  /* 0x004080000204783b */ /* 0x000e220000004200 */
[-C--:B--2---:R-:W-:Y:S03]  /*12c70*/  HMMA.16816.F32.BF16 R16, R16, R8.reuse, RZ ;  /* 0x000000081010723c */ /* 0x084fe600000418ff */
[----:B------:R-:W-:Y:S04]  /*12c80*/  STL [R1+0x3754], R22 ;  /* 0x0037541601007387 */ /* 0x000fe80000100800 */
[----:B------:R0:W-:Y:S01]  /*12c90*/  STL [R1+0x3750], R23 ;  /* 0x0037501701007387 */ /* 0x0001e20000100800 */
[----:B------:R-:W-:Y:S01]  /*12ca0*/  HMMA.16816.F32.BF16 R24, R24, R8, RZ ;  /* 0x000000081818723c */ /* 0x000fe200000418ff */
[----:B0-----:R-:W-:-:S06]  /*12cb0*/  IMAD.MOV.U32 R23, RZ, RZ, R6 ;  /* 0x000000ffff177224 */ /* 0x001fcc00078e0006 */
[----:B------:R-:W-:Y:S01]  /*12cc0*/  MOV R9, R5 ;  /* 0x0000000500097202 */ /* 0x000fe20000000f00 */
[----:B------:R-:W-:Y:S02]  /*12cd0*/  IMAD.MOV.U32 R22, RZ, RZ, R7 ;  /* 0x000000ffff167224 */ /* 0x000fe400078e0007 */
[----:B------:R-:W-:Y:S01]  /*12ce0*/  IMAD.MOV.U32 R8, RZ, RZ, R4 ;  /* 0x000000ffff087224 */ /* 0x000fe200078e0004 */
[----:B------:R-:W2:Y:S04]  /*12cf0*/  LDL.LU.64 R6, [R1+0x3800] ;  /* 0x0038000001067983 */ /* 0x000ea80000300a00 */
[----:B------:R-:W2:Y:S02]  /*12d00*/  LDL.LU.64 R4, [R1+0x37f8] ;  /* 0x0037f80001047983 */ /* 0x000ea40000300a00 */
[----:B--2---:R-:W-:Y:S02]  /*12d10*/  HMMA.16816.F32.BF16 R4, R12, R10, R4 ;  /* 0x0000000a0c04723c */ /* 0x004fe40000041804 */
[----:B------:R-:W2:Y:S04]  /*12d20*/  LDL.LU.64 R14, [R1+0x37f0] ;  /* 0x0037f000010e7983 */ /* 0x000ea80000300a00 */
[----:B------:R-:W2:Y:S11]  /*12d30*/  LDL.LU.64 R12, [R1+0x37e8] ;  /* 0x0037e800010c7983 */ /* 0x000eb60000300a00 */
[----:B------:R-:W-:Y:S06]  /*12d40*/  @!UPT UIADD3 URZ, URZ, URZ, URZ ;  /* 0x0000003f3f3ff290 */ /* 0x000fec000fffe03f */
[----:B------:R0:W-:Y:S04]  /*12d50*/  STL.64 [R1+0x80], R4 ;  /* 0x0000800401007387 */ /* 0x0001e80000100a00 */
[----:B------:R1:W-:Y:S04]  /*12d60*/  STL.64 [R1+0x88], R6 ;  /* 0x0000880601007387 */ /* 0x0003e80000100a00 */
[----:B0-----:R-:W3:Y:S01]  /*12d70*/  LDL.LU R4, [R1+0x20] ;  /* 0x0000200001047983 */ /* 0x001ee20000300800 */
[----:B------:R-:W-:-:S03]  /*12d80*/  MOV R5, R0 ;  /* 0x0000000000057202 */ /* 0x000fc60000000f00 */
[----:B------:R-:W4:Y:S01]  /*12d90*/  LDL.LU R0, [R1+0x37e0] ;  /* 0x0037e00001007983 */ /* 0x000f220000300800 */
[----:B-1----:R-:W-:Y:S02]  /*12da0*/  IMAD.MOV.U32 R6, RZ, RZ, R29 ;  /* 0x000000ffff067224 */ /* 0x002fe400078e001d */
[----:B------:R-:W-:Y:S01]  /*12db0*/  IMAD.MOV.U32 R7, RZ, RZ, R3 ;  /* 0x000000ffff077224 */ /* 0x000fe200078e0003 */
[----:B------:R-:W5:Y:S04]  /*12dc0*/  LDL.LU R29, [R1+0x37dc] ;  /* 0x0037dc00011d7983 */ /* 0x000f680000300800 */
[----:B------:R-:W3:Y:S01]  /*12dd0*/  LDL.LU R3, [R1+0x37d8] ;  /* 0x0037d80001037983 */ /* 0x000ee20000300800 */
[-C--:B--2---:R-:W-:Y:S03]  /*12de0*/  HMMA.16816.F32.BF16 R16, R12, R10.reuse, R16 ;  /* 0x0000000a0c10723c */ /* 0x084fe60000041810 */
[----:B------:R-:W2:Y:S04]  /*12df0*/  LDL.LU.64 R14, [R1+0x37d0] ;  /* 0x0037d000010e7983 */ /* 0x000ea80000300a00 */
[----:B------:R-:W2:Y:S11]  /*12e00*/  LDL.LU.64 R12, [R1+0x37c8] ;  /* 0x0037c800010c7983 */ /* 0x000eb60000300a00 */
[----:B------:R-:W-:Y:S05]  /*12e10*/  @!UPT UIADD3 URZ, URZ, URZ, URZ ;  /* 0x0000003f3f3ff290 */ /* 0x000fea000fffe03f */
[----:B------:R0:W-:Y:S04]  /*12e20*/  STL.64 [R1+0x70], R16 ;  /* 0x0000701001007387 */ /* 0x0001e80000100a00 */
[----:B------:R1:W-:Y:S04]  /*12e30*/  STL.64 [R1+0x78], R18 ;  /* 0x0000781201007387 */ /* 0x0003e80000100a00 */
[----:B0-----:R-:W3:Y:S04]  /*12e40*/  LDL.LU R16, [R1+0x150] ;  /* 0x0001500001107983 */ /* 0x001ee80000300800 */
[----:B------:R-:W3:Y:S04]  /*12e50*/  LDL.LU R17, [R1+0x154] ;  /* 0x0001540001117983 */ /* 0x000ee80000300800 */
[----:B-1----:R-:W3:Y:S04]  /*12e60*/  LDL.LU R18, [R1+0x158] ;  /* 0x0001580001127983 */ /* 0x002ee80000300800 */
[----:B------:R-:W3:Y:S01]  /*12e70*/  LDL.LU R19, [R1+0x15c] ;  /* 0x00015c0001137983 */ /* 0x000ee20000300800 */
[----:B--2---:R-:W-:Y:S03]  /*12e80*/  HMMA.16816.F32.BF16 R24, R12, R10, R24 ;  /* 0x0000000a0c18723c */ /* 0x004fe60000041818 */
[----:B------:R-:W2:Y:S11]  /*12e90*/  LDL.LU R12, [R1+0x140] ;  /* 0x00014000010c7983 */ /* 0x000eb60000300800 */
[----:B------:R-:W-:Y:S09]  /*12ea0*/  @!UPT UIADD3 URZ, URZ, URZ, URZ ;  /* 0x0000003f3f3ff290 */ /* 0x000ff2000fffe03f */
[----:B------:R-:W-:Y:S04]  /*12eb0*/  STL.64 [R1+0x40], R24 ;  /* 0x0000401801007387 */ /* 0x000fe80000100a00 */
[----:B------:R-:W-:Y:S04]  /*12ec0*/  STL.64 [R1+0x48], R26 ;  /* 0x0000481a01007387 */ /* 0x000fe80000100a00 */
[----:B------:R-:W2:Y:S04]  /*12ed0*/  LDL.LU R13, [R1+0x144] ;  /* 0x00014400010d7983 */ /* 0x000ea80000300800 */
[----:B------:R-:W2:Y:S04]  /*12ee0*/  LDL.LU R14, [R1+0x148] ;  /* 0x00014800010e7983 */ /* 0x000ea80000300800 */
[----:B------:R-:W2:Y:S01]  /*12ef0*/  LDL.LU R15, [R1+0x14c] ;  /* 0x00014c00010f7983 */ /* 0x000ea20000300800 */
[----:B---3--:R-:W-:Y:S03]  /*12f00*/  HMMA.16816.F32.BF16 R4, R4, R20, R16 ;  /* 0x000000140404723c */ /* 0x008fe60000041810 */
[----:B------:R-:W0:Y:S04]  /*12f10*/  LDSM.16.MT88.4 R16, [R2+0x4180] ;  /* 0x004180000210783b */ /* 0x000e280000004200 */
[----:B------:R-:W1:Y:S11]  /*12f20*/  LDSM.16.MT88.4 R24, [R3+0x4000] ;  /* 0x004000000318783b */ /* 0x000e760000004200 */
[----:B------:R-:W-:Y:S05]  /*12f30*/  @!UPT UIADD3 URZ, URZ, URZ, URZ ;  /* 0x0000003f3f3ff290 */ /* 0x000fea000fffe03f */
[----:B------:R-:W-:Y:S04]  /*12f40*/  STL.64 [R1+0x10], R4 ;  /* 0x0000100401007387 */ /* 0x000fe80000100a00 */
[----:B0-----:R-:W-:Y:S04]  /*12f50*/  STL.64 [R1+0x37c0], R18 ;  /* 0x0037c01201007387 */ /* 0x001fe80000100a00 */
[----:B------:R0:W-:Y:S04]  /*12f60*/  STL.64 [R1+0x37b8], R16 ;  /* 0x0037b81001007387 */ /* 0x0001e80000100a00 */
[----:B0-----:R-:W3:Y:S04]  /*12f70*/  LDL.LU R16, [R1+0x130] ;  /* 0x0001300001107983 */ /* 0x001ee80000300800 */
[----:B------:R-:W3:Y:S04]  /*12f80*/  LDL.LU R17, [R1+0x134] ;  /* 0x0001340001117983 */ /* 0x000ee80000300800 */
[----:B------:R-:W3:Y:S04]  /*12f90*/  LDL.LU R18, [R1+0x138] ;  /* 0x0001380001127983 */ /* 0x000ee80000300800 */
[----:B------:R-:W3:Y:S01]  /*12fa0*/  LDL.LU R19, [R1+0x13c] ;  /* 0x00013c0001137983 */ /* 0x000ee20000300800 */
[----:B------:R-:W-:Y:S01]  /*12fb0*/  MOV R10, R23 ;  /* 0x00000017000a7202 */ /* 0x000fe20000000f00 */
[----:B------:R-:W-:-:S02]  /*12fc0*/  IMAD.MOV.U32 R11, RZ, RZ, R22 ;  /* 0x000000ffff0b7224 */ /* 0x000fc400078e0016 */
[----:B-1----:R-:W-:Y:S04]  /*12fd0*/  STL.64 [R1+0x37b0], R26 ;  /* 0x0037b01a01007387 */ /* 0x002fe80000100a00 */
[----:B------:R0:W-:Y:S01]  /*12fe0*/  STL.64 [R1+0x37a8], R24 ;  /* 0x0037a81801007387 */ /* 0x0001e20000100a00 */
[----:B------:R-:W-:Y:S01]  /*12ff0*/  IMAD.MOV.U32 R22, RZ, RZ, R6 ;  /* 0x000000ffff167224 */ /* 0x000fe200078e0006 */
[----:B------:R-:W-:Y:S02]  /*13000*/  MOV R23, R7 ;  /* 0x0000000700177202 */ /* 0x000fe40000000f00 */
[----:B------:R-:W-:Y:S04]  /*13010*/  LDSM.16.MT88.4 R4, [R2+0x4100] ;  /* 0x004100000204783b */ /* 0x000fe80000004200 */
[----:B0-----:R-:W4:Y:S04]  /*13020*/  LDL.LU R24, [R1+0x110] ;  /* 0x0001100001187983 */ /* 0x001f280000300800 */
[----:B------:R-:W4:Y:S04]  /*13030*/  LDL.LU R25, [R1+0x114] ;  /* 0x0001140001197983 */ /* 0x000f280000300800 */
[----:B------:R-:W4:Y:S04]  /*13040*/  LDL.LU R26, [R1+0x118] ;  /* 0x00011800011a7983 */ /* 0x000f280000300800 */
[----:B------:R-:W4:Y:S01]  /*13050*/  LDL.LU R27, [R1+0x11c] ;  /* 0x00011c00011b7983 */ /* 0x000f220000300800 */
[-C--:B--2---:R-:W-:Y:S03]  /*13060*/  HMMA.16816.F32.BF16 R12, R8, R20.reuse, R12 ;  /* 0x00000014080c723c */ /* 0x084fe6000004180c */
[----:B------:R-:W-:Y:S11]  /*13070*/  LDSM.16.MT88.4 R8, [R3+0x4080] ;  /* 0x004080000308783b */ /* 0x000ff60000004200 */
[----:B------:R-:W-:Y:S09]  /*13080*/  @!UPT UIADD3 URZ, URZ, URZ, URZ ;  /* 0x0000003f3f3ff290 */ /* 0x000ff2000fffe03f */
[----:B------:R-:W-:Y:S04]  /*13090*/  STL.64 [R1+0x60], R12 ;  /* 0x0000600c01007387 */ /* 0x000fe80000100a00 */
[----:B------:R-:W-:Y:S04]  /*130a0*/  STL.64 [R1+0x68], R14 ;  /* 0x0000680e01007387 */ /* 0x000fe80000100a00 */
[----:B------:R-:W0:Y:S04]  /*130b0*/  LDSM.16.MT88.4 R12, [R3+0x4100] ;  /* 0x00410000030c783b */ /* 0x000e280000004200 */
[----:B0-----:R-:W-:Y:S04]  /*130c0*/  STL.64 [R1+0x37a0], R14 ;  /* 0x0037a00e01007387 */ /* 0x001fe80000100a00 */
[----:B------:R0:W-:Y:S01]  /*130d0*/  STL.64 [R1+0x3798], R12 ;  /* 0x0037980c01007387 */ /* 0x0001e20000100a00 */
[-C--:B---3--:R-:W-:Y:S03]  /*130e0*/  HMMA.16816.F32.BF16 R4, R4, R20.reuse, R16 ;  /* 0x000000140404723c */ /* 0x088fe60000041810 */
[----:B0-----:R-:W2:Y:S04]  /*130f0*/  LDL.LU R12, [R1+0x120] ;  /* 0x00012000010c7983 */ /* 0x001ea80000300800 */
[----:B------:R-:W2:Y:S04]  /*13100*/  LDL.LU R13, [R1+0x124] ;  /* 0x00012400010d7983 */ /* 0x000ea80000300800 */
[----:B------:R-:W2:Y:S04]  /*13110*/  LDL.LU R14, [R1+0x128] ;  /* 0x00012800010e7983 */ /* 0x000ea80000300800 */
[----:B------:R-:W2:Y:S04]  /*13120*/  LDL.LU R15, [R1+0x12c] ;  /* 0x00012c00010f7983 */ /* 0x000ea80000300800 */
[----:B------:R-:W4:Y:S04]  /*13130*/  LDL.LU.64 R18, [R1+0x37c0] ;  /* 0x0037c00001127983 */ /* 0x000f280000300a00 */
[----:B------:R-:W4:Y:S04]  /*13140*/  LDL.LU.64 R16, [R1+0x37b8] ;  /* 0x0037b80001107983 */ /* 0x000f280000300a00 */
[----:B------:R0:W-:Y:S04]  /*13150*/  STL.64 [R1+0x50], R4 ;  /* 0x0000500401007387 */ /* 0x0001e80000100a00 */
[----:B------:R1:W-:Y:S04]  /*13160*/  STL.64 [R1+0x58], R6 ;  /* 0x0000580601007387 */ /* 0x0003e80000100a00 */
[----:B0-----:R-:W3:Y:S04]  /*13170*/  LDL.LU R4, [R1+0xf0] ;  /* 0x0000f00001047983 */ /* 0x001ee80000300800 */
[----:B------:R-:W3:Y:S04]  /*13180*/  LDL.LU R5, [R1+0xf4] ;  /* 0x0000f40001057983 */ /* 0x000ee80000300800 */
[----:B-1----:R-:W3:Y:S01]  /*13190*/  LDL.LU R6, [R1+0xf8] ;  /* 0x0000f80001067983 */ /* 0x002ee20000300800 */
[----:B----4-:R-:W-:Y:S03]  /*131a0*/  HMMA.16816.F32.BF16 R16, R16, R20, R24 ;  /* 0x000000141010723c */ /* 0x010fe60000041818 */
[----:B------:R-:W3:Y:S04]  /*131b0*/  LDL.LU.64 R26, [R1+0x37b0] ;  /* 0x0037b000011a7983 */ /* 0x000ee80000300a00 */
[----:B------:R-:W3:Y:S01]  /*131c0*/  LDL.LU.64 R24, [R1+0x37a8] ;  /* 0x0037a80001187983 */ /* 0x000ee20000300a00 */
[----:B-----5:R-:W-:Y:S11]  /*131d0*/  IMAD.MOV.U32 R7, RZ, RZ, R29 ;  /* 0x000000ffff077224 */ /* 0x020ff600078e001d */
[----:B------:R-:W-:Y:S04]  /*131e0*/  @!UPT UIADD3 URZ, URZ, URZ, URZ ;  /* 0x0000003f3f3ff290 */ /* 0x000fe8000fffe03f */
[----:B------:R0:W-:Y:S01]  /*131f0*/  STL.64 [R1+0x30], R16 ;  /* 0x0000301001007387 */ /* 0x0001e20000100a00 */
[----:B------:R-:W-:-:S03]  /*13200*/  IMAD.MOV.U32 R29, RZ, RZ, R19 ;  /* 0x000000ffff1d7224 */ /* 0x000fc600078e0013 */
[----:B------:R1:W-:Y:S04]  /*13210*/  STL [R1+0x38], R18 ;  /* 0x0000381201007387 */ /* 0x0003e80000100800 */
[----:B0-----:R-:W4:Y:S04]  /*13220*/  LDL.LU R16, [R1+0xe0] ;  /* 0x0000e00001107983 */ /* 0x001f280000300800 */
[----:B------:R-:W4:Y:S04]  /*13230*/  LDL.LU R17, [R1+0xe4] ;  /* 0x0000e40001117983 */ /* 0x000f280000300800 */
[----:B-1----:R-:W4:Y:S04]  /*13240*/  LDL.LU R18, [R1+0xe8] ;  /* 0x0000e80001127983 */ /* 0x002f280000300800 */
[----:B------:R-:W4:Y:S01]  /*13250*/  LDL.LU R19, [R1+0xec] ;  /* 0x0000ec0001137983 */ /* 0x000f220000300800 */
[-C--:B--2---:R-:W-:Y:S08]  /*13260*/  HMMA.16816.F32.BF16 R8, R8, R20.reuse, R12 ;  /* 0x000000140808723c */ /* 0x084ff0000004180c */
[-C--:B---3--:R-:W-:Y:S01]  /*13270*/  HMMA.16816.F32.BF16 R24, R24, R20.reuse, R4 ;  /* 0x000000141818723c */ /* 0x088fe20000041804 */
[----:B------:R-:W-:Y:S11]  /*13280*/  LDSM.16.MT88.4 R4, [R3+0x4180] ;  /* 0x004180000304783b */ /* 0x000ff60000004200 */
[----:B------:R-:W-:Y:S11]  /*13290*/  @!UPT UIADD3 URZ, URZ, URZ, URZ ;  /* 0x0000003f3f3ff290 */ /* 0x000ff6000fffe03f */
[----:B------:R-:W-:Y:S04]  /*132a0*/  STL.64 [R1+0x20], R24 ;  /* 0x0000201801007387 */ /* 0x000fe80000100a00 */
[----:B------:R-:W-:Y:S04]  /*132b0*/  STL.64 [R1+0x28], R26 ;  /* 0x0000281a01007387 */ /* 0x000fe80000100a00 */
[----:B------:R-:W0:Y:S04]  /*132c0*/  LDSM.16.MT88.4 R24, [R0+0x4000] ;  /* 0x004000000018783b */ /* 0x000e280000004200 */
[----:B0-----:R-:W-:Y:S04]  /*132d0*/  STL.64 [R1+0x3790], R26 ;  /* 0x0037901a01007387 */ /* 0x001fe80000100a00 */
[----:B------:R0:W-:Y:S04]  /*132e0*/  STL.64 [R1+0x3788], R24 ;  /* 0x0037881801007387 */ /* 0x0001e80000100a00 */
[----:B0-----:R-:W2:Y:S04]  /*132f0*/  LDL.LU R24, [R1+0x100] ;  /* 0x0001000001187983 */ /* 0x001ea80000300800 */
[----:B------:R-:W2:Y:S04]  /*13300*/  LDL.LU R25, [R1+0x104] ;  /* 0x0001040001197983 */ /* 0x000ea80000300800 */
[----:B------:R-:W2:Y:S04]  /*13310*/  LDL.LU R26, [R1+0x108] ;  /* 0x00010800011a7983 */ /* 0x000ea80000300800 */
[----:B------:R-:W2:Y:S04]  /*13320*/  LDL.LU R27, [R1+0x10c] ;  /* 0x00010c00011b7983 */ /* 0x000ea80000300800 */
[----:B------:R-:W4:Y:S04]  /*13330*/  LDL.LU.64 R14, [R1+0x37a0] ;  /* 0x0037a000010e7983 */ /* 0x000f280000300a00 */
[----:B------:R-:W4:Y:S04]  /*13340*/  LDL.LU.64 R12, [R1+0x3798] ;  /* 0x00379800010c7983 */ /* 0x000f280000300a00 */
[----:B------:R-:W-:Y:S04]  /*13350*/  STL.64 [R1], R8 ;  /* 0x0000000801007387 */ /* 0x000fe80000100a00 */
[----:B------:R-:W-:Y:S04]  /*13360*/  STL.64 [R1+0x8], R10 ;  /* 0x0000080a01007387 */ /* 0x000fe80000100a00 */
[----:B------:R-:W-:Y:S01]  /*13370*/  LDSM.16.MT88.4 R8, [R0+0x4080] ;  /* 0x004080000008783b */ /* 0x000fe20000004200 */
[-C--:B----4-:R-:W-:Y:S03]  /*13380*/  HMMA.16816.F32.BF16 R16, R12, R20.reuse, R16 ;  /* 0x000000140c10723c */ /* 0x090fe60000041810 */
[----:B------:R-:W0:Y:S05]  /*13390*/  LDSM.16.MT88.4 R12, [R0+0x4100] ;  /* 0x00410000000c783b */ /* 0x000e2a0000004200 */
[-C--:B--2---:R-:W-:Y:S11]  /*133a0*/  HMMA.16816.F32.BF16 R4, R4, R20.reuse, R24 ;  /* 0x000000140404723c */ /* 0x084ff60000041818 */
[----:B------:R-:W-:Y:S04]  /*133b0*/  @!UPT UIADD3 URZ, URZ, URZ, URZ ;  /* 0x0000003f3f3ff290 */ /* 0x000fe8000fffe03f */
[----:B------:R-:W-:Y:S04]  /*133c0*/  STL.64 [R1+0x120], R16 ;  /* 0x0001201001007387 */ /* 0x000fe80000100a00 */
[----:B------:R-:W-:Y:S04]  /*133d0*/  STL.64 [R1+0x128], R18 ;  /* 0x0001281201007387 */ /* 0x000fe80000100a00 */
[----:B------:R-:W1:Y:S04]  /*133e0*/  LDSM.16.MT88.4 R16, [R0+0x4180] ;  /* 0x004180000010783b */ /* 0x000e680000004200 */
[----:B0-----:R-:W-:Y:S04]  /*133f0*/  STL.64 [R1+0x3780], R14 ;  /* 0x0037800e01007387 */ /* 0x001fe80000100a00 */
[----:B------:R0:W-:Y:S04]  /*13400*/  STL.64 [R1+0x3778], R12 ;  /* 0x0037780c01007387 */ /* 0x0001e80000100a00 */
[----:B0-----:R-:W2:Y:S04]  /*13410*/  LDL.LU R12, [R1+0xc0] ;  /* 0x0000c000010c7983 */ /* 0x001ea80000300800 */
[----:B------:R-:W2:Y:S04]  /*13420*/  LDL.LU R13, [R1+0xc4] ;  /* 0x0000c400010d7983 */ /* 0x000ea80000300800 */
[----:B------:R-:W2:Y:S04]  /*13430*/  LDL.LU R14, [R1+0xc8] ;  /* 0x0000c800010e7983 */ /* 0x000ea80000300800 */
[----:B------:R-:W2:Y:S04]  /*13440*/  LDL.LU R15, [R1+0xcc] ;  /* 0x0000cc00010f7983 */ /* 0x000ea80000300800 */
[----:B------:R-:W3:Y:S04]  /*13450*/  LDL.LU.64 R26, [R1+0x3790] ;  /* 0x00379000011a7983 */ /* 0x000ee80000300a00 */
[----:B------:R-:W3:Y:S04]  /*13460*/  LDL.LU.64 R24, [R1+0x3788] ;  /* 0x0037880001187983 */ /* 0x000ee80000300a00 */
[----:B------:R0:W-:Y:S04]  /*13470*/  STL.64 [R1+0x140], R4 ;  /* 0x0001400401007387 */ /* 0x0001e80000100a00 */
[----:B------:R4:W-:Y:S04]  /*13480*/  STL.64 [R1+0x148], R6 ;  /* 0x0001480601007387 */ /* 0x0009e80000100a00 */
[----:B0-----:R-:W3:Y:S04]  /*13490*/  LDL.LU R4, [R1+0xd0] ;  /* 0x0000d00001047983 */ /* 0x001ee80000300800 */
[----:B------:R-:W3:Y:S04]  /*134a0*/  LDL.LU R5, [R1+0xd4] ;  /* 0x0000d40001057983 */ /* 0x000ee80000300800 */
[----:B----4-:R-:W3:Y:S04]  /*134b0*/  LDL.LU R6, [R1+0xd8] ;  /* 0x0000d80001067983 */ /* 0x010ee80000300800 */
[----:B------:R-:W3:Y:S01]  /*134c0*/  LDL.LU R7, [R1+0xdc] ;  /* 0x0000dc0001077983 */ /* 0x000ee20000300800 */
[-C--:B--2---:R-:W-:Y:S08]  /*134d0*/  HMMA.16816.F32.BF16 R8, R8, R20.reuse, R12 ;  /* 0x000000140808723c */ /* 0x084ff0000004180c */
[-C--:B---3--:R-:W-:Y:S01]  /*134e0*/  HMMA.16816.F32.BF16 R4, R24, R20.reuse, R4 ;  /* 0x000000141804723c */ /* 0x088fe20000041804 */
[----:B------:R-:W1:Y:S11]  /*134f0*/  LDL.LU R24, [R1+0x90] ;  /* 0x0000900001187983 */ /* 0x000e760000300800 */
[----:B------:R-:W-:Y:S11]  /*13500*/  @!UPT UIADD3 URZ, URZ, URZ, URZ ;  /* 0x0000003f3f3ff290 */ /* 0x000ff6000fffe03f */
[----:B------:R-:W-:Y:S04]  /*13510*/  STL.64 [R1+0x130], R4 ;  /* 0x0001300401007387 */ /* 0x000fe80000100a00 */
[----:B------:R-:W-:Y:S04]  /*13520*/  STL.64 [R1+0x138], R6 ;  /* 0x0001380601007387 */ /* 0x000fe80000100a00 */
[----:B------:R-:W1:Y:S04]  /*13530*/  LDL.LU R25, [R1+0x94] ;  /* 0x0000940001197983 */ /* 0x000e680000300800 */
[----:B------:R-:W1:Y:S04]  /*13540*/  LDL.LU R26, [R1+0x98] ;  /* 0x00009800011a7983 */ /* 0x000e680000300800 */
[----:B------:R-:W1:Y:S04]  /*13550*/  LDL.LU R27, [R1+0x9c] ;  /* 0x00009c00011b7983 */ /* 0x000e680000300800 */
[----:B------:R-:W2:Y:S04]  /*13560*/  LDL.LU.64 R14, [R1+0x3780] ;  /* 0x00378000010e7983 */ /* 0x000ea80000300a00 */
[----:B------:R-:W2:Y:S04]  /*13570*/  LDL.LU.64 R12, [R1+0x3778] ;  /* 0x00377800010c7983 */ /* 0x000ea80000300a00 */
[----:B------:R0:W-:Y:S04]  /*13580*/  STL.64 [R1+0xf0], R8 ;  /* 0x0000f00801007387 */ /* 0x0001e80000100a00 */
[----:B------:R3:W-:Y:S04]  /*13590*/  STL.64 [R1+0xf8], R10 ;  /* 0x0000f80a01007387 */ /* 0x0007e80000100a00 */
[----:B------:R-:W-:Y:S04]  /*135a0*/  LDSM.16.MT88.4 R4, [R28+0x4000] ;  /* 0x004000001c04783b */ /* 0x000fe80000004200 */
[----:B0-----:R-:W2:Y:S04]  /*135b0*/  LDL.LU R8, [R1+0xa0] ;  /* 0x0000a00001087983 */ /* 0x001ea80000300800 */
[----:B------:R-:W2:Y:S04]  /*135c0*/  LDL.LU R9, [R1+0xa4] ;  /* 0x0000a40001097983 */ /* 0x000ea80000300800 */
[----:B---3--:R-:W2:Y:S04]  /*135d0*/  LDL.LU R10, [R1+0xa8] ;  /* 0x0000a800010a7983 */ /* 0x008ea80000300800 */
[----:B------:R-:W2:Y:S02]  /*135e0*/  LDL.LU R11, [R1+0xac] ;  /* 0x0000ac00010b7983 */ /* 0x000ea40000300800 */
[-C--:B--2---:R-:W-:Y:S11]  /*135f0*/  HMMA.16816.F32.BF16 R8, R12, R20.reuse, R8 ;  /* 0x000000140c08723c */ /* 0x084ff60000041808 */
[----:B------:R-:W-:Y:S11]  /*13600*/  @!UPT UIADD3 URZ, URZ, URZ, URZ ;  /* 0x0000003f3f3ff290 */ /* 0x000ff6000fffe03f */
[----:B------:R-:W-:Y:S01]  /*13610*/  @!UPT UIADD3 URZ, URZ, URZ, URZ ;  /* 0x0000003f3f3ff290 */ /* 0x000fe2000fffe03f */
[----:B------:R-:W-:Y:S04]  /*13620*/  STL.64 [R1+0xe0], R8 ;  /* 0x0000e00801007387 */ /* 0x000fe80000100a00 */
[----:B------:R-:W-:Y:S04]  /*13630*/  STL.64 [R1+0xe8], R10 ;  /* 0x0000e80a01007387 */ /* 0x000fe80000100a00 */
[----:B------:R-:W0:Y:S01]  /*13640*/  LDSM.16.MT88.4 R8, [R28+0x4080] ;  /* 0x004080001c08783b */ /* 0x000e220000004200 */
[-C--:B-1----:R-:W-:Y:S03]  /*13650*/  HMMA.16816.F32.BF16 R12, R16, R20.reuse, R24 ;  /* 0x00000014100c723c */ /* 0x082fe60000041818 */
[----:B------:R-:W-:Y:S04]  /*13660*/  LDSM.16.MT88.4 R16, [R28+0x4180] ;  /* 0x004180001c10783b */ /* 0x000fe80000004200 */
[----:B------:R-:W-:Y:S04]  /*13670*/  LDSM.16.MT88.4 R24, [R2+0x6000] ;  /* 0x006000000218783b */ /* 0x000fe80000004200 */
[----:B0-----:R-:W-:Y:S11]  /*13680*/  STL.64 [R1+0x3770], R10 ;  /* 0x0037700a01007387 */ /* 0x001ff60000100a00 */
[----:B------:R-:W-:Y:S01]  /*13690*/  @!UPT UIADD3 URZ, URZ, URZ, URZ ;  /* 0x0000003f3f3ff290 */ /* 0x000fe2000fffe03f */
[----:B------:R-:W-:Y:S04]  /*136a0*/  STL.64 [R1+0x110], R12 ;  /* 0x0001100c01007387 */ /* 0x000fe80000100a00 */
[----:B------:R-:W-:Y:S04]  /*136b0*/  STL.64 [R1+0x118], R14 ;  /* 0x0001180e01007387 */ /* 0x000fe80000100a00 */
[----:B------:R0:W-:Y:S04]  /*136c0*/  STL.64 [R1+0x3768], R8 ;  /* 0x0037680801007387 */ /* 0x0001e80000100a00 */
[----:B------:R-:W1:Y:S04]  /*136d0*/  LDSM.16.MT88.4 R12, [R28+0x4100] ;  /* 0x004100001c0c783b */ /* 0x000e680000004200 */
[----:B0-----:R-:W2:Y:S04]  /*136e0*/  LDL.LU R8, [R1+0xb0] ;  /* 0x0000b00001087983 */ /* 0x001ea80000300800 */
[----:B------:R-:W2:Y:S04]  /*136f0*/  LDL.LU R9, [R1+0xb4] ;  /* 0x0000b40001097983 */ /* 0x000ea80000300800 */
[----:B------:R-:W2:Y:S04]  /*13700*/  LDL.LU R10, [R1+0xb8] ;  /* 0x0000b800010a7983 */ /* 0x000ea80000300800 */
[----:B------:R-:W2:Y:S04]  /*13710*/  LDL.LU R11, [R1+0xbc] ;  /* 0x0000bc00010b7983 */ /* 0x000ea80000300800 */
[----:B-1----:R-:W-:Y:S04]  /*13720*/  STL.64 [R1+0x3760], R14 ;  /* 0x0037600e01007387 */ /* 0x002fe80000100a00 */
[----:B------:R0:W-:Y:S04]  /*13730*/  STL.64 [R1+0x3758], R12 ;  /* 0x0037580c01007387 */ /* 0x0001e80000100a00 */
[----:B0-----:R-:W3:Y:S04]  /*13740*/  LDL.LU R12, [R1+0x80] ;  /* 0x00008000010c7983 */ /* 0x001ee80000300800 */
[----:B------:R-:W3:Y:S04]  /*13750*/  LDL.LU R13, [R1+0x84] ;  /* 0x00008400010d7983 */ /* 0x000ee80000300800 */
[----:B------:R-:W3:Y:S04]  /*13760*/  LDL.LU R14, [R1+0x88] ;  /* 0x00008800010e7983 */ /* 0x000ee80000300800 */
[----:B------:R-:W3:Y:S04]  /*13770*/  LDL.LU R15, [R1+0x8c] ;  /* 0x00008c00010f7983 */ /* 0x000ee80000300800 */
[----:B------:R-:W-:Y:S04]  /*13780*/  STL.64 [R1+0x3748], R18 ;  /* 0x0037481201007387 */ /* 0x000fe80000100a00 */
[----:B------:R0:W-:Y:S04]  /*13790*/  STL.64 [R1+0x3740], R16 ;  /* 0x0037401001007387 */ /* 0x0001e80000100a00 */
[----:B0-----:R-:W4:Y:S04]  /*137a0*/  LDL.LU R16, [R1+0x70] ;  /* 0x0000700001107983 */ /* 0x001f280000300800 */
[----:B------:R-:W4:Y:S04]  /*137b0*/  LDL.LU R17, [R1+0x74] ;  /* 0x0000740001117983 */ /* 0x000f280000300800 */
[----:B------:R-:W4:Y:S04]  /*137c0*/  LDL.LU R18, [R1+0x78] ;  /* 0x0000780001127983 */ /* 0x000f280000300800 */
[----:B------:R-:W4:Y:S01]  /*137d0*/  LDL.LU R19, [R1+0x7c] ;  /* 0x00007c0001137983 */ /* 0x000f220000300800 */
[-C--:B--2---:R-:W-:Y:S03]  /*137e0*/  HMMA.16816.F32.BF16 R4, R4, R20.reuse, R8 ;  /* 0x000000140404723c */ /* 0x084fe60000041808 */
[----:B------:R-:W3:Y:S04]  /*137f0*/  LDL.LU.64 R10, [R1+0x3770] ;  /* 0x00377000010a7983 */ /* 0x000ee80000300a00 */
[----:B------:R-:W3:Y:S11]  /*13800*/  LDL.LU.64 R8, [R1+0x3768] ;  /* 0x0037680001087983 */ /* 0x000ef60000300a00 */
[----:B------:R-:W-:Y:S05]  /*13810*/  @!UPT UIADD3 URZ, URZ, URZ, URZ ;  /* 0x0000003f3f3ff290 */ /* 0x000fea000fffe03f */
[----:B------:R-:W-:Y:S04]  /*13820*/  STL.64 [R1+0x100], R4 ;  /* 0x0001000401007387 */ /* 0x000fe80000100a00 */
[----:B------:R-:W-:Y:S04]  /*13830*/  STL.64 [R1+0x108], R6 ;  /* 0x0001080601007387 */ /* 0x000fe80000100a00 */
[----:B------:R-:W-:Y:S01]  /*13840*/  LDSM.16.MT88.4 R4, [R2+0x6080] ;  /* 0x006080000204783b */ /* 0x000fe20000004200 */
[----:B---3--:R-:W-:Y:S03]  /*13850*/  HMMA.16816.F32.BF16 R8, R8, R20, R12 ;  /* 0x000000140808723c */ /* 0x008fe6000004180c */
[----:B------:R-:W4:Y:S04]  /*13860*/  LDL.LU.64 R14, [R1+0x3760] ;  /* 0x00376000010e7983 */ /* 0x000f280000300a00 */
[----:B------:R-:W4:Y:S11]  /*13870*/  LDL.LU.64 R12, [R1+0x3758] ;  /* 0x00375800010c7983 */ /* 0x000f360000300a00 */
[----:B------:R-:W-:Y:S05]  /*13880*/  @!UPT UIADD3 URZ, URZ, URZ, URZ ;  /* 0x0000003f3f3ff290 */ /* 0x000fea000fffe03f */
[----:B------:R0:W-:Y:S04]  /*13890*/  STL.64 [R1+0x170], R8 ;  /* 0x0001700801007387 */ /* 0x0001e80000100a00 */
[----:B------:R1:W-:Y:S04]  /*138a0*/  STL.64 [R1+0x178], R10 ;  /* 0x0001780a01007387 */ /* 0x0003e80000100a00 */
[----:B0-----:R-:W2:Y:S04]  /*138b0*/  LDL.LU R8, [R1+0x10] ;  /* 0x0000100001087983 */ /* 0x001ea80000300800 */
[----:B------:R-:W2:Y:S01]  /*138c0*/  LDL.LU R9, [R1+0x14] ;  /* 0x0000140001097983 */ /* 0x000ea20000300800 */
[----:B-1----:R-:W-:Y:S01]  /*138d0*/  MOV R10, R22 ;  /* 0x00000016000a7202 */ /* 0x002fe20000000f00 */
[----:B------:R-:W-:-:S02]  /*138e0*/  IMAD.MOV.U32 R11, RZ, RZ, R23 ;  /* 0x000000ffff0b7224 */ /* 0x000fc400078e0017 */
[----:B------:R-:W2:Y:S04]  /*138f0*/  LDL.LU R22, [R1+0x3754] ;  /* 0x0037540001167983 */ /* 0x000ea80000300800 */
[----:B------:R-:W2:Y:S01]  /*13900*/  LDL.LU R23, [R1+0x3750] ;  /* 0x0037500001177983 */ /* 0x000ea20000300800 */
[-C--:B----4-:R-:W-:Y:S03]  /*13910*/  HMMA.16816.F32.BF16 R12, R12, R20.reuse, R16 ;  /* 0x000000140c0c723c */ /* 0x090fe60000041810 */
[----:B------:R-:W3:Y:S04]  /*13920*/  LDL.LU.64 R18, [R1+0x3748] ;  /* 0x0037480001127983 */ /* 0x000ee80000300a00 */
[----:B------:R-:W3:Y:S11]  /*13930*/  LDL.LU.64 R16, [R1+0x3740] ;  /* 0x0037400001107983 */ /* 0x000ef60000300a00 */
[----:B------:R-:W-:Y:S05]  /*13940*/  @!UPT UIADD3 URZ, URZ, URZ, URZ ;  /* 0x0000003f3f3ff290 */ /* 0x000fea000fffe03f */
[----:B------:R0:W-:Y:S04]  /*13950*/  STL.64 [R1+0xd0], R12 ;  /* 0x0000d00c01007387 */ /* 0x0001e80000100a00 */
[----:B------:R1:W-:Y:S04]  /*13960*/  STL.64 [R1+0xd8], R14 ;  /* 0x0000d80e01007387 */ /* 0x0003e80000100a00 */
[----:B0-----:R-:W3:Y:S04]  /*13970*/  LDL.LU R12, [R1+0x40] ;  /* 0x00004000010c7983 */ /* 0x001ee80000300800 */
[----:B------:R-:W3:Y:S04]  /*13980*/  LDL.LU R13, [R1+0x44] ;  /* 0x00004400010d7983 */ /* 0x000ee80000300800 */
[----:B-1----:R-:W3:Y:S04]  /*13990*/  LDL.LU R14, [R1+0x48] ;  /* 0x00004800010e7983 */ /* 0x002ee80000300800 */
[----:B------:R-:W3:Y:S02]  /*139a0*/  LDL.LU R15, [R1+0x4c] ;  /* 0x00004c00010f7983 */ /* 0x000ee40000300800 */
[----:B---3--:R-:W-:Y:S08]  /*139b0*/  HMMA.16816.F32.BF16 R16, R16, R20, R12 ;  /* 0x000000141010723c */ /* 0x008ff0000004180c */
[-C--:B--2---:R-:W-:Y:S01]  /*139c0*/  HMMA.16816.F32.BF16 R12, R24, R22.reuse, R8 ;  /* 0x00000016180c723c */ /* 0x084fe20000041808 */
[----:B------:R-:W0:Y:S04]  /*139d0*/  LDSM.16.MT88.4 R8, [R2+0x6100] ;  /* 0x006100000208783b */ /* 0x000e280000004200 */
[----:B------:R-:W-:Y:S10]  /*139e0*/  LDSM.16.MT88.4 R24, [R3+0x6080] ;  /* 0x006080000318783b */ /* 0x000ff40000004200 */
[----:B------:R-:W-:Y:S04]  /*139f0*/  STL.64 [R1+0xc0], R16 ;  /* 0x0000c01001007387 */ /* 0x000fe80000100a00 */
[----:B------:R-:W-:Y:S04]  /*13a00*/  STL.64 [R1+0xc8], R18 ;  /* 0x0000c81201007387 */ /* 0x000fe80000100a00 */
[----:B------:R-:W-:Y:S04]  /*13a10*/  LDSM.16.MT88.4 R16, [R3+0x6000] ;  /* 0x006000000310783b */ /* 0x000fe80000004200 */
[----:B0-----:R-:W-:Y:S04]  /*13a20*/  STL.64 [R1+0x3738], R10 ;  /* 0x0037380a01007387 */ /* 0x001fe80000100a00 */
        /* <DEDUP_REMOVED lines=18> */
[----:B------:R-:W4:Y:S01]  /*13b50*/  LDL.LU R18, [R1+0x38] ;  /* 0x0000380001127983 */ /* 0x000f220000300800 */
[----:B--2---:R-:W-:Y:S03]  /*13b60*/  HMMA.16816.F32.BF16 R4, R4, R22, R8 ;  /* 0x000000160404723c */ /* 0x004fe60000041808 */
[----:B------:R-:W3:Y:S04]  /*13b70*/  LDL.LU.64 R10, [R1+0x3738] ;  /* 0x00373800010a7983 */ /* 0x000ee80000300a00 */
[----:B------:R-:W3:Y:S11]  /*13b80*/  LDL.LU.64 R8, [R1+0x3730] ;  /* 0x0037300001087983 */ /* 0x000ef60000300a00 */
[----:B------:R-:W-:Y:S05]  /*13b90*/  @!UPT UIADD3 URZ, URZ, URZ, URZ ;  /* 0x0000003f3f3ff290 */ /* 0x000fea000fffe03f */
[----:B------:R-:W-:Y:S04]  /*13ba0*/  STL.64 [R1+0x90], R4 ;  /* 0x0000900401007387 */ /* 0x000fe80000100a00 */
[----:B------:R-:W-:Y:S01]  /*13bb0*/  STL.64 [R1+0x98], R6 ;  /* 0x0000980601007387 */ /* 0x000fe20000100a00 */
[----:B------:R-:W-:-:S03]  /*13bc0*/  IMAD.MOV.U32 R19, RZ, RZ, R29 ;  /* 0x000000ffff137224 */ /* 0x000fc600078e001d */
[----:B------:R-:W-:Y:S01]  /*13bd0*/  LDSM.16.MT88.4 R4, [R3+0x6100] ;  /* 0x006100000304783b */ /* 0x000fe20000004200 */
[----:B---3--:R-:W-:Y:S03]  /*13be0*/  HMMA.16816.F32.BF16 R8, R8, R22, R12 ;  /* 0x000000160808723c */ /* 0x008fe6000004180c */
[----:B------:R-:W4:Y:S04]  /*13bf0*/  LDL.LU.64 R14, [R1+0x3728] ;  /* 0x00372800010e7983 */ /* 0x000f280000300a00 */
[----:B------:R-:W4:Y:S11]  /*13c00*/  LDL.LU.64 R12, [R1+0x3720] ;  /* 0x00372000010c7983 */ /* 0x000f360000300a00 */
[----:B------:R-:W-:Y:S05]  /*13c10*/  @!UPT UIADD3 URZ, URZ, URZ, URZ ;  /* 0x0000003f3f3ff290 */ /* 0x000fea000fffe03f */
[----:B------:R0:W-:Y:S01]  /*13c20*/  STL.64 [R1+0xa0], R8 ;  /* 0x0000a00801007387 */ /* 0x0001e20000100a00 */
[----:B------:R-:W-:-:S03]  /*13c30*/  MOV R29, R11 ;  /* 0x0000000b001d7202 */ /* 0x000fc60000000f00 */
[----:B------:R1:W-:Y:S04]  /*13c40*/  STL [R1+0xa8], R10 ;  /* 0x0000a80a01007387 */ /* 0x0003e80000100800 */
[----:B0-----:R-:W2:Y:S04]  /*13c50*/  LDL.LU R8, [R1] ;  /* 0x0000000001087983 */ /* 0x001ea80000300800 */
[----:B------:R-:W2:Y:S04]  /*13c60*/  LDL.LU R9, [R1+0x4] ;  /* 0x0000040001097983 */ /* 0x000ea80000300800 */
[----:B-1----:R-:W2:Y:S04]  /*13c70*/  LDL.LU R10, [R1+0x8] ;  /* 0x00000800010a7983 */ /* 0x002ea80000300800 */
[----:B------:R-:W2:Y:S04]  /*13c80*/  LDL.LU R11, [R1+0xc] ;  /* 0x00000c00010b7983 */ /* 0x000ea80000300800 */
[----:B------:R-:W-:Y:S01]  /*13c90*/  STL [R1+0x3698], R29 ;  /* 0x0036981d01007387 */ /* 0x000fe20000100800 */
[-C--:B----4-:R-:W-:Y:S03]  /*13ca0*/  HMMA.16816.F32.BF16 R12, R12, R22.reuse, R16 ;  /* 0x000000160c0c723c */ /* 0x090fe60000041810 */
[----:B------:R-:W3:Y:S04]  /*13cb0*/  LDL.LU.64 R18, [R1+0x3718] ;  /* 0x0037180001127983 */ /* 0x000ee80000300a00 */
[----:B------:R-:W3:Y:S11]  /*13cc0*/  LDL.LU.64 R16, [R1+0x3710] ;  /* 0x0037100001107983 */ /* 0x000ef60000300a00 */
[----:B------:R-:W-:Y:S05]  /*13cd0*/  @!UPT UIADD3 URZ, URZ, URZ, URZ ;  /* 0x0000003f3f3ff290 */ /* 0x000fea000fffe03f */
[----:B------:R0:W-:Y:S01]  /*13ce0*/  STL.64 [R1+0x80], R12 ;  /* 0x0000800c01007387 */ /* 0x0001e20000100a00 */
[----:B------:R-:W-:Y:S02]  /*13cf0*/  IMAD.MOV.U32 R21, RZ, RZ, R14 ;  /* 0x000000ffff157224 */ /* 0x000fe400078e000e */
[----:B------:R-:W-:Y:S01]  /*13d00*/  IMAD.MOV.U32 R20, RZ, RZ, R15 ;  /* 0x000000ffff147224 */ /* 0x000fe200078e000f */
[----:B0-----:R-:W3:Y:S04]  /*13d10*/  LDL.LU R12, [R1+0x20] ;  /* 0x00002000010c7983 */ /* 0x001ee80000300800 */
[----:B------:R-:W3:Y:S04]  /*13d20*/  LDL.LU R13, [R1+0x24] ;  /* 0x00002400010d7983 */ /* 0x000ee80000300800 */
[----:B------:R-:W3:Y:S04]  /*13d30*/  LDL.LU R14, [R1+0x28] ;  /* 0x00002800010e7983 */ /* 0x000ee80000300800 */
[----:B------:R-:W3:Y:S01]  /*13d40*/  LDL.LU R15, [R1+0x2c] ;  /* 0x00002c00010f7983 */ /* 0x000ee20000300800 */
[-C--:B--2---:R-:W-:Y:S03]  /*13d50*/  HMMA.16816.F32.BF16 R8, R24, R22.reuse, R8 ;  /* 0x000000161808723c */ /* 0x084fe60000041808 */
[----:B------:R-:W0:Y:S04]  /*13d60*/  LDSM.16.MT88.4 R24, [R3+0x6180] ;  /* 0x006180000318783b */ /* 0x000e280000004200 */
[----:B------:R-:W-:Y:S04]  /*13d70*/  STL [R1+0x36a0], R20 ;  /* 0x0036a01401007387 */ /* 0x000fe80000100800 */
[----:B------:R-:W-:Y:S01]  /*13d80*/  STL [R1+0x369c], R21 ;  /* 0x00369c1501007387 */ /* 0x000fe20000100800 */
[-C--:B---3--:R-:W-:Y:S03]  /*13d90*/  HMMA.16816.F32.BF16 R12, R16, R22.reuse, R12 ;  /* 0x00000016100c723c */ /* 0x088fe6000004180c */
[----:B------:R-:W1:Y:S11]  /*13da0*/  LDSM.16.MT88.4 R16, [R0+0x6000] ;  /* 0x006000000010783b */ /* 0x000e760000004200 */
[----:B------:R-:W-:Y:S09]  /*13db0*/  @!UPT UIADD3 URZ, URZ, URZ, URZ ;  /* 0x0000003f3f3ff290 */ /* 0x000ff2000fffe03f */
[----:B------:R-:W-:Y:S04]  /*13dc0*/  STL.64 [R1+0x70], R12 ;  /* 0x0000700c01007387 */ /* 0x000fe80000100a00 */
[----:B------:R-:W-:Y:S04]  /*13dd0*/  STL.64 [R1+0x78], R14 ;  /* 0x0000780e01007387 */ /* 0x000fe80000100a00 */
[----:B0-----:R-:W-:Y:S04]  /*13de0*/  STL.64 [R1+0x3708], R26 ;  /* 0x0037081a01007387 */ /* 0x001fe80000100a00 */
[----:B------:R-:W-:Y:S04]  /*13df0*/  STL.64 [R1+0x40], R8 ;  /* 0x0000400801007387 */ /* 0x000fe80000100a00 */
[----:B------:R-:W-:Y:S04]  /*13e00*/  STL.64 [R1+0x48], R10 ;  /* 0x0000480a01007387 */ /* 0x000fe80000100a00 */
[----:B------:R0:W-:Y:S04]  /*13e10*/  STL.64 [R1+0x3700], R24 ;  /* 0x0037001801007387 */ /* 0x0001e80000100a00 */
[----:B------:R-:W2:Y:S04]  /*13e20*/  LDSM.16.MT88.4 R12, [R0+0x6080] ;  /* 0x00608000000c783b */ /* 0x000ea80000004200 */
[----:B------:R-:W3:Y:S04]  /*13e30*/  LDSM.16.MT88.4 R8, [R0+0x6100] ;  /* 0x006100000008783b */ /* 0x000ee80000004200 */
[----:B0-----:R-:W4:Y:S04]  /*13e40*/  LDL.LU R24, [R1+0x120] ;  /* 0x0001200001187983 */ /* 0x001f280000300800 */
[----:B------:R-:W4:Y:S04]  /*13e50*/  LDL.LU R25, [R1+0x124] ;  /* 0x0001240001197983 */ /* 0x000f280000300800 */
[----:B------:R-:W4:Y:S04]  /*13e60*/  LDL.LU R26, [R1+0x128] ;  /* 0x00012800011a7983 */ /* 0x000f280000300800 */
[----:B------:R-:W4:Y:S04]  /*13e70*/  LDL.LU R27, [R1+0x12c] ;  /* 0x00012c00011b7983 */ /* 0x000f280000300800 */
[----:B------:R-:W-:Y:S04]  /*13e80*/  STL [R1+0x36a4], R3 ;  /* 0x0036a40301007387 */ /* 0x000fe80000100800 */
[----:B-1----:R-:W-:Y:S04]  /*13e90*/  STL.64 [R1+0x36f8], R18 ;  /* 0x0036f81201007387 */ /* 0x002fe80000100a00 */
[----:B------:R0:W-:Y:S04]  /*13ea0*/  STL.64 [R1+0x36f0], R16 ;  /* 0x0036f01001007387 */ /* 0x0001e80000100a00 */
[----:B0-----:R-:W5:Y:S04]  /*13eb0*/  LDL.LU R16, [R1+0x140] ;  /* 0x0001400001107983 */ /* 0x001f680000300800 */
[----:B------:R-:W5:Y:S04]  /*13ec0*/  LDL.LU R17, [R1+0x144] ;  /* 0x0001440001117983 */ /* 0x000f680000300800 */
[----:B------:R-:W5:Y:S04]  /*13ed0*/  LDL.LU R18, [R1+0x148] ;  /* 0x0001480001127983 */ /* 0x000f680000300800 */
[----:B------:R-:W5:Y:S04]  /*13ee0*/  LDL.LU R19, [R1+0x14c] ;  /* 0x00014c0001137983 */ /* 0x000f680000300800 */
[----:B--2---:R-:W-:Y:S04]  /*13ef0*/  STL.64 [R1+0x36e8], R14 ;  /* 0x0036e80e01007387 */ /* 0x004fe80000100a00 */
[----:B------:R0:W-:Y:S04]  /*13f00*/  STL.64 [R1+0x36e0], R12 ;  /* 0x0036e00c01007387 */ /* 0x0001e80000100a00 */
[----:B0-----:R-:W2:Y:S04]  /*13f10*/  LDL.LU R12, [R1+0x130] ;  /* 0x00013000010c7983 */ /* 0x001ea80000300800 */
[----:B------:R-:W2:Y:S04]  /*13f20*/  LDL.LU R13, [R1+0x134] ;  /* 0x00013400010d7983 */ /* 0x000ea80000300800 */
[----:B------:R-:W2:Y:S04]  /*13f30*/  LDL.LU R14, [R1+0x138] ;  /* 0x00013800010e7983 */ /* 0x000ea80000300800 */
[----:B------:R-:W2:Y:S04]  /*13f40*/  LDL.LU R15, [R1+0x13c] ;  /* 0x00013c00010f7983 */ /* 0x000ea80000300800 */
[----:B---3--:R-:W-:Y:S04]  /*13f50*/  STL.64 [R1+0x36d8], R10 ;  /* 0x0036d80a01007387 */ /* 0x008fe80000100a00 */
[----:B------:R0:W-:Y:S04]  /*13f60*/  STL.64 [R1+0x36d0], R8 ;  /* 0x0036d00801007387 */ /* 0x0001e80000100a00 */
[----:B0-----:R-:W3:Y:S04]  /*13f70*/  LDL.LU R8, [R1+0xf0] ;  /* 0x0000f00001087983 */ /* 0x001ee80000300800 */
[----:B------:R-:W3:Y:S04]  /*13f80*/  LDL.LU R9, [R1+0xf4] ;  /* 0x0000f40001097983 */ /* 0x000ee80000300800 */
[----:B------:R-:W3:Y:S04]  /*13f90*/  LDL.LU R10, [R1+0xf8] ;  /* 0x0000f800010a7983 */ /* 0x000ee80000300800 */
[----:B------:R-:W3:Y:S01]  /*13fa0*/  LDL.LU R11, [R1+0xfc] ;  /* 0x0000fc00010b7983 */ /* 0x000ee20000300800 */
[----:B----4-:R-:W-:Y:S03]  /*13fb0*/  HMMA.16816.F32.BF16 R4, R4, R22, R24 ;  /* 0x000000160404723c */ /* 0x010fe60000041818 */
[----:B------:R-:W5:Y:S04]  /*13fc0*/  LDL.LU.64 R26, [R1+0x3708] ;  /* 0x00370800011a7983 */ /* 0x000f680000300a00 */
[----:B------:R-:W5:Y:S11]  /*13fd0*/  LDL.LU.64 R24, [R1+0x3700] ;  /* 0x0037000001187983 */ /* 0x000f760000300a00 */
[----:B------:R-:W-:Y:S05]  /*13fe0*/  @!UPT UIADD3 URZ, URZ, URZ, URZ ;  /* 0x0000003f3f3ff290 */ /* 0x000fea000fffe03f */
[----:B------:R-:W-:Y:S04]  /*13ff0*/  STL.64 [R1+0x20], R4 ;  /* 0x0000200401007387 */ /* 0x000fe80000100a00 */
[----:B------:R-:W-:Y:S04]  /*14000*/  STL.64 [R1+0x28], R6 ;  /* 0x0000280601007387 */ /* 0x000fe80000100a00 */
[----:B------:R-:W0:Y:S02]  /*14010*/  LDSM.16.MT88.4 R4, [R0+0x6180] ;  /* 0x006180000004783b */ /* 0x000e240000004200 */
[----:B0-----:R-:W-:Y:S01]  /*14020*/  MOV R29, R4 ;  /* 0x00000004001d7202 */ /* 0x001fe20000000f00 */
[----:B------:R-:W-:Y:S01]  /*14030*/  IMAD.MOV.U32 R21, RZ, RZ, R5 ;  /* 0x000000ffff157224 */ /* 0x000fe200078e0005 */
[----:B------:R-:W-:Y:S01]  /*14040*/  MOV R3, R7 ;  /* 0x0000000700037202 */ /* 0x000fe20000000f00 */
[----:B------:R-:W-:-:S02]  /*14050*/  IMAD.MOV.U32 R20, RZ, RZ, R6 ;  /* 0x000000ffff147224 */ /* 0x000fc400078e0006 */
[----:B------:R-:W0:Y:S04]  /*14060*/  LDSM.16.MT88.4 R4, [R28+0x6000] ;  /* 0x006000001c04783b */ /* 0x000e280000004200 */
[----:B0-----:R-:W-:Y:S04]  /*14070*/  STL.64 [R1+0x36b8], R6 ;  /* 0x0036b80601007387 */ /* 0x001fe80000100a00 */
[----:B------:R-:W-:Y:S01]  /*14080*/  STL.64 [R1+0x36b0], R4 ;  /* 0x0036b00401007387 */ /* 0x000fe20000100a00 */
[-C--:B-----5:R-:W-:Y:S03]  /*14090*/  HMMA.16816.F32.BF16 R24, R24, R22.reuse, R16 ;  /* 0x000000161818723c */ /* 0x0a0fe60000041810 */
[----:B------:R-:W2:Y:S04]  /*140a0*/  LDL.LU.64 R18, [R1+0x36f8] ;  /* 0x0036f80001127983 */ /* 0x000ea80000300a00 */
[----:B------:R-:W2:Y:S11]  /*140b0*/  LDL.LU.64 R16, [R1+0x36f0] ;  /* 0x0036f00001107983 */ /* 0x000eb60000300a00 */
[----:B------:R-:W-:Y:S05]  /*140c0*/  @!UPT UIADD3 URZ, URZ, URZ, URZ ;  /* 0x0000003f3f3ff290 */ /* 0x000fea000fffe03f */
[----:B------:R-:W-:Y:S04]  /*140d0*/  STL.64 [R1+0x60], R24 ;  /* 0x0000601801007387 */ /* 0x000fe80000100a00 */
[----:B------:R0:W-:Y:S04]  /*140e0*/  STL.64 [R1+0x68], R26 ;  /* 0x0000681a01007387 */ /* 0x0001e80000100a00 */
[----:B0-----:R-:W4:Y:S04]  /*140f0*/  LDL R27, [R1+0x7fc] ;  /* 0x0007fc00011b7983 */ /* 0x001f280000100800 */
[----:B----4-:R0:W-:Y:S04]  /*14100*/  STL [R1+0x36a8], R27 ;  /* 0x0036a81b01007387 */ /* 0x0101e80000100800 */
[----:B------:R-:W4:Y:S04]  /*14110*/  LDL.LU R24, [R1+0x100] ;  /* 0x0001000001187983 */ /* 0x000f280000300800 */
[----:B------:R-:W4:Y:S04]  /*14120*/  LDL.LU R25, [R1+0x104] ;  /* 0x0001040001197983 */ /* 0x000f280000300800 */
[----:B------:R-:W5:Y:S04]  /*14130*/  LDL.LU R26, [R1+0x108] ;  /* 0x00010800011a7983 */ /* 0x000f680000300800 */
[----:B0-----:R-:W5:Y:S01]  /*14140*/  LDL.LU R27, [R1+0x10c] ;  /* 0x00010c00011b7983 */ /* 0x001f620000300800 */
[-C--:B--2---:R-:W-:Y:S03]  /*14150*/  HMMA.16816.F32.BF16 R16, R16, R22.reuse, R12 ;  /* 0x000000161010723c */ /* 0x084fe6000004180c */
[----:B-----5:R-:W-:Y:S04]  /*14160*/  STL.64 [R1+0x36c8], R26 ;  /* 0x0036c81a01007387 */ /* 0x020fe80000100a00 */
[----:B----4-:R0:W-:Y:S04]  /*14170*/  STL.64 [R1+0x36c0], R24 ;  /* 0x0036c01801007387 */ /* 0x0101e80000100a00 */
        /* <DEDUP_REMOVED lines=8> */
[----:B0-----:R-:W4:Y:S04]  /*14200*/  LDL.LU R16, [R1+0xe0] ;  /* 0x0000e00001107983 */ /* 0x001f280000300800 */
[----:B------:R-:W4:Y:S04]  /*14210*/  LDL.LU R17, [R1+0xe4] ;  /* 0x0000e40001117983 */ /* 0x000f280000300800 */
[----:B-1----:R-:W4:Y:S04]  /*14220*/  LDL.LU R18, [R1+0xe8] ;  /* 0x0000e80001127983 */ /* 0x002f280000300800 */
[----:B------:R-:W4:Y:S01]  /*14230*/  LDL.LU R19, [R1+0xec] ;  /* 0x0000ec0001137983 */ /* 0x000f220000300800 */
[----:B---3--:R-:W-:Y:S03]  /*14240*/  HMMA.16816.F32.BF16 R12, R12, R22, R8 ;  /* 0x000000160c0c723c */ /* 0x008fe60000041808 */
[----:B------:R-:W4:Y:S04]  /*14250*/  LDL.LU.64 R10, [R1+0x36d8] ;  /* 0x0036d800010a7983 */ /* 0x000f280000300a00 */
[----:B------:R-:W4:Y:S11]  /*14260*/  LDL.LU.64 R8, [R1+0x36d0] ;  /* 0x0036d00001087983 */ /* 0x000f360000300a00 */
[----:B------:R-:W-:Y:S05]  /*14270*/  @!UPT UIADD3 URZ, URZ, URZ, URZ ;  /* 0x0000003f3f3ff290 */ /* 0x000fea000fffe03f */
[----:B------:R-:W-:Y:S04]  /*14280*/  STL.64 [R1+0x50], R12 ;  /* 0x0000500c01007387 */ /* 0x000fe80000100a00 */
[----:B------:R4:W-:Y:S01]  /*14290*/  STL.64 [R1+0x58], R14 ;  /* 0x0000580e01007387 */ /* 0x0009e20000100a00 */
[----:B------:R-:W-:Y:S01]  /*142a0*/  IMAD.MOV.U32 R4, RZ, RZ, R29 ;  /* 0x000000ffff047224 */ /* 0x000fe200078e001d */
[----:B------:R-:W-:Y:S01]  /*142b0*/  MOV R6, R20 ;  /* 0x0000001400067202 */ /* 0x000fe20000000f00 */
[----:B------:R-:W-:Y:S02]  /*142c0*/  IMAD.MOV.U32 R5, RZ, RZ, R21 ;  /* 0x000000ffff057224 */ /* 0x000fe400078e0015 */
[----:B------:R-:W-:-:S07]  /*142d0*/  IMAD.MOV.U32 R7, RZ, RZ, R3 ;  /* 0x000000ffff077224 */ /* 0x000fce00078e0003 */
[-C--:B--2---:R-:W-:Y:S08]  /*142e0*/  HMMA.16816.F32.BF16 R4, R4, R22.reuse, R24 ;  /* 0x000000160404723c */ /* 0x084ff00000041818 */
[-C--:B----4-:R-:W-:Y:S01]  /*142f0*/  HMMA.16816.F32.BF16 R12, R8, R22.reuse, R16 ;  /* 0x00000016080c723c */ /* 0x090fe20000041810 */
[----:B------:R-:W0:Y:S04]  /*14300*/  LDSM.16.MT88.4 R16, [R28+0x6100] ;  /* 0x006100001c10783b */ /* 0x000e280000004200 */
[----:B------:R-:W-:Y:S11]  /*14310*/  LDSM.16.MT88.4 R8, [R28+0x6080] ;  /* 0x006080001c08783b */ /* 0x000ff60000004200 */
[----:B------:R-:W-:Y:S07]  /*14320*/  @!UPT UIADD3 URZ, URZ, URZ, URZ ;  /* 0x0000003f3f3ff290 */ /* 0x000fee000fffe03f */
        /* <DEDUP_REMOVED lines=15> */
[----:B------:R-:W4:Y:S04]  /*14420*/  LDL.LU.64 R26, [R1+0x36c8] ;  /* 0x0036c800011a7983 */ /* 0x000f280000300a00 */
[----:B------:R-:W4:Y:S04]  /*14430*/  LDL.LU.64 R24, [R1+0x36c0] ;  /* 0x0036c00001187983 */ /* 0x000f280000300a00 */
[----:B------:R-:W-:Y:S04]  /*14440*/  STL.64 [R1+0x10], R4 ;  /* 0x0000100401007387 */ /* 0x000fe80000100a00 */
[----:B------:R0:W-:Y:S04]  /*14450*/  STL.64 [R1+0x18], R6 ;  /* 0x0000180601007387 */ /* 0x0001e80000100a00 */
[----:B0-----:R-:W4:Y:S04]  /*14460*/  LDL.LU.64 R6, [R1+0x36b8] ;  /* 0x0036b80001067983 */ /* 0x001f280000300a00 */
[----:B------:R-:W4:Y:S02]  /*14470*/  LDL.LU.64 R4, [R1+0x36b0] ;  /* 0x0036b00001047983 */ /* 0x000f240000300a00 */
[----:B----4-:R-:W-:Y:S02]  /*14480*/  HMMA.16816.F32.BF16 R4, R4, R22, R24 ;  /* 0x000000160404723c */ /* 0x010fe40000041818 */
[----:B------:R-:W4:Y:S11]  /*14490*/  LDL.LU R27, [R1+0x36a8] ;  /* 0x0036a800011b7983 */ /* 0x000f360000300800 */
[----:B------:R-:W-:Y:S10]  /*144a0*/  @!UPT UIADD3 URZ, URZ, URZ, URZ ;  /* 0x0000003f3f3ff290 */ /* 0x000ff4000fffe03f */
[----:B------:R-:W-:Y:S04]  /*144b0*/  STL.64 [R1+0x150], R4 ;  /* 0x0001500401007387 */ /* 0x000fe80000100a00 */
[----:B------:R-:W-:Y:S04]  /*144c0*/  STL.64 [R1+0x158], R6 ;  /* 0x0001580601007387 */ /* 0x000fe80000100a00 */
[----:B------:R-:W0:Y:S02]  /*144d0*/  LDSM.16.MT88.4 R4, [R2+0x8000] ;  /* 0x008000000204783b */ /* 0x000e240000004200 */
[----:B0-----:R-:W-:Y:S01]  /*144e0*/  IMAD.MOV.U32 R3, RZ, RZ, R4 ;  /* 0x000000ffff037224 */ /* 0x001fe200078e0004 */
[----:B------:R-:W-:Y:S01]  /*144f0*/  MOV R20, R5 ;  /* 0x0000000500147202 */ /* 0x000fe20000000f00 */
[----:B------:R-:W-:-:S02]  /*14500*/  IMAD.MOV.U32 R21, RZ, RZ, R6 ;  /* 0x000000ffff157224 */ /* 0x000fc400078e0006 */
[----:B------:R-:W-:Y:S01]  /*14510*/  IMAD.MOV.U32 R29, RZ, RZ, R7 ;  /* 0x000000ffff1d7224 */ /* 0x000fe200078e0007 */
[----:B--2---:R-:W-:Y:S01]  /*14520*/  HMMA.16816.F32.BF16 R8, R8, R22, R16 ;  /* 0x000000160808723c */ /* 0x004fe20000041810 */
[----:B----4-:R-:W0:Y:S04]  /*14530*/  LDSM.16.M88.4 R4, [R27+0x40080] ;  /* 0x040080001b04783b */ /* 0x010e280000000200 */
[----:B------:R-:W1:Y:S04]  /*14540*/  LDSM.16.MT88.4 R24, [R2+0x8080] ;  /* 0x008080000218783b */ /* 0x000e680000004200 */
[----:B0-----:R-:W-:Y:S04]  /*14550*/  STL [R1+0x35d4], R6 ;  /* 0x0035d40601007387 */ /* 0x001fe80000100800 */
[----:B------:R-:W-:Y:S04]  /*14560*/  STL [R1+0x35d0], R7 ;  /* 0x0035d00701007387 */ /* 0x000fe80000100800 */
[----:B-1----:R0:W-:Y:S04]  /*14570*/  STL.64 [R1+0x3660], R26 ;  /* 0x0036601a01007387 */ /* 0x0021e80000100a00 */
[----:B------:R1:W-:Y:S01]  /*14580*/  STL.64 [R1+0x3658], R24 ;  /* 0x0036581801007387 */ /* 0x0003e20000100a00 */
[----:B0-----:R-:W-:Y:S01]  /*14590*/  IMAD.MOV.U32 R26, RZ, RZ, R21 ;  /* 0x000000ffff1a7224 */ /* 0x001fe200078e0015 */
[----:B------:R-:W-:-:S02]  /*145a0*/  MOV R27, R29 ;  /* 0x0000001d001b7202 */ /* 0x000fc40000000f00 */
[----:B-1----:R-:W-:Y:S01]  /*145b0*/  MOV R24, R3 ;  /* 0x0000000300187202 */ /* 0x002fe20000000f00 */
[----:B------:R-:W-:Y:S01]  /*145c0*/  IMAD.MOV.U32 R25, RZ, RZ, R20 ;  /* 0x000000ffff197224 */ /* 0x000fe200078e0014 */
[----:B------:R-:W2:Y:S04]  /*145d0*/  LDL.LU R3, [R1+0x36a4] ;  /* 0x0036a40001037983 */ /* 0x000ea80000300800 */
[----:B------:R-:W4:Y:S04]  /*145e0*/  LDL.LU R20, [R1+0x36a0] ;  /* 0x0036a00001147983 */ /* 0x000f280000300800 */
[----:B------:R-:W5:Y:S04]  /*145f0*/  LDL.LU R21, [R1+0x369c] ;  /* 0x00369c0001157983 */ /* 0x000f680000300800 */
[----:B------:R-:W2:Y:S04]  /*14600*/  LDL.LU R29, [R1+0x3698] ;  /* 0x00369800011d7983 */ /* 0x000ea80000300800 */
[----:B------:R-:W3:Y:S04]  /*14610*/  LDL.LU.64 R18, [R1+0x3690] ;  /* 0x0036900001127983 */ /* 0x000ee80000300a00 */
[----:B------:R-:W3:Y:S04]  /*14620*/  LDL.LU.64 R16, [R1+0x3688] ;  /* 0x0036880001107983 */ /* 0x000ee80000300a00 */
[----:B------:R0:W-:Y:S04]  /*14630*/  STL.64 [R1+0x170], R8 ;  /* 0x0001700801007387 */ /* 0x0001e80000100a00 */
[----:B------:R1:W-:Y:S04]  /*14640*/  STL.64 [R1+0x178], R10 ;  /* 0x0001780a01007387 */ /* 0x0003e80000100a00 */
[----:B0-----:R-:W2:Y:S04]  /*14650*/  LDL.LU R8, [R1+0xc0] ;  /* 0x0000c00001087983 */ /* 0x001ea80000300800 */
[----:B------:R-:W2:Y:S04]  /*14660*/  LDL.LU R9, [R1+0xc4] ;  /* 0x0000c40001097983 */ /* 0x000ea80000300800 */
[----:B-1----:R-:W2:Y:S04]  /*14670*/  LDL.LU R10, [R1+0xc8] ;  /* 0x0000c800010a7983 */ /* 0x002ea80000300800 */
[----:B------:R-:W2:Y:S01]  /*14680*/  LDL.LU R11, [R1+0xcc] ;  /* 0x0000cc00010b7983 */ /* 0x000ea20000300800 */
[-C--:B---3--:R-:W-:Y:S03]  /*14690*/  HMMA.16816.F32.BF16 R16, R16, R22.reuse, R12 ;  /* 0x000000161010723c */ /* 0x088fe6000004180c */
[----:B------:R-:W2:Y:S04]  /*146a0*/  LDL.LU.64 R14, [R1+0x3680] ;  /* 0x00368000010e7983 */ /* 0x000ea80000300a00 */
[----:B------:R-:W2:Y:S11]  /*146b0*/  LDL.LU.64 R12, [R1+0x3678] ;  /* 0x00367800010c7983 */ /* 0x000eb60000300a00 */
[----:B------:R-:W-:Y:S05]  /*146c0*/  @!UPT UIADD3 URZ, URZ, URZ, URZ ;  /* 0x0000003f3f3ff290 */ /* 0x000fea000fffe03f */
[----:B------:R0:W-:Y:S04]  /*146d0*/  STL.64 [R1+0x140], R16 ;  /* 0x0001401001007387 */ /* 0x0001e80000100a00 */
[----:B------:R1:W-:Y:S04]  /*146e0*/  STL.64 [R1+0x148], R18 ;  /* 0x0001481201007387 */ /* 0x0003e80000100a00 */
[----:B0-----:R-:W3:Y:S04]  /*146f0*/  LDL.LU R16, [R1+0x90] ;  /* 0x0000900001107983 */ /* 0x001ee80000300800 */
[----:B------:R-:W3:Y:S04]  /*14700*/  LDL.LU R17, [R1+0x94] ;  /* 0x0000940001117983 */ /* 0x000ee80000300800 */
[----:B-1----:R-:W2:Y:S04]  /*14710*/  LDL.LU R18, [R1+0x98] ;  /* 0x0000980001127983 */ /* 0x002ea80000300800 */
[----:B------:R-:W2:Y:S04]  /*14720*/  LDL.LU R19, [R1+0x9c] ;  /* 0x00009c0001137983 */ /* 0x000ea80000300800 */
[----:B--2---:R-:W-:Y:S04]  /*14730*/  STL.64 [R1+0x3670], R18 ;  /* 0x0036701201007387 */ /* 0x004fe80000100a00 */
[----:B---3--:R0:W-:Y:S04]  /*14740*/  STL.64 [R1+0x3668], R16 ;  /* 0x0036681001007387 */ /* 0x0081e80000100a00 */
[----:B0-----:R-:W2:Y:S04]  /*14750*/  LDL.LU R16, [R1+0xb0] ;  /* 0x0000b00001107983 */ /* 0x001ea80000300800 */
[----:B------:R-:W2:Y:S04]  /*14760*/  LDL.LU R17, [R1+0xb4] ;  /* 0x0000b40001117983 */ /* 0x000ea80000300800 */
[----:B------:R-:W2:Y:S04]  /*14770*/  LDL.LU R18, [R1+0xb8] ;  /* 0x0000b80001127983 */ /* 0x000ea80000300800 */
[----:B------:R-:W2:Y:S01]  /*14780*/  LDL.LU R19, [R1+0xbc] ;  /* 0x0000bc0001137983 */ /* 0x000ea20000300800 */
[----:B------:R-:W-:Y:S03]  /*14790*/  HMMA.16816.F32.BF16 R8, R12, R22, R8 ;  /* 0x000000160c08723c */ /* 0x000fe60000041808 */
[----:B------:R-:W-:Y:S11]  /*147a0*/  LDSM.16.MT88.4 R12, [R2+0x8100] ;  /* 0x00810000020c783b */ /* 0x000ff60000004200 */
[----:B------:R-:W-:Y:S09]  /*147b0*/  @!UPT UIADD3 URZ, URZ, URZ, URZ ;  /* 0x0000003f3f3ff290 */ /* 0x000ff2000fffe03f */
[----:B------:R-:W-:Y:S01]  /*147c0*/  STL.64 [R1+0x100], R8 ;  /* 0x0001000801007387 */ /* 0x000fe20000100a00 */
[----:B------:R-:W-:Y:S02]  /*147d0*/  IMAD.MOV.U32 R6, RZ, RZ, R10 ;  /* 0x000000ffff067224 */ /* 0x000fe400078e000a */
[----:B------:R-:W-:Y:S02]  /*147e0*/  IMAD.MOV.U32 R7, RZ, RZ, R11 ;  /* 0x000000ffff077224 */ /* 0x000fe400078e000b */
[----:B------:R-:W0:Y:S04]  /*147f0*/  LDSM.16.MT88.4 R8, [R2+0x8180] ;  /* 0x008180000208783b */ /* 0x000e280000004200 */
[----:B0-----:R-:W-:Y:S04]  /*14800*/  STL.64 [R1+0x3650], R10 ;  /* 0x0036500a01007387 */ /* 0x001fe80000100a00 */
[----:B------:R0:W-:Y:S04]  /*14810*/  STL.64 [R1+0x3648], R8 ;  /* 0x0036480801007387 */ /* 0x0001e80000100a00 */
[----:B0-----:R-:W3:Y:S04]  /*14820*/  LDL.LU R8, [R1+0xa0] ;  /* 0x0000a00001087983 */ /* 0x001ee80000300800 */
[----:B------:R-:W3:Y:S01]  /*14830*/  LDL.LU R9, [R1+0xa4] ;  /* 0x0000a40001097983 */ /* 0x000ee20000300800 */
[----:B------:R-:W-:-:S03]  /*14840*/  MOV R11, R29 ;  /* 0x0000001d000b7202 */ /* 0x000fc60000000f00 */
[----:B------:R-:W3:Y:S01]  /*14850*/  LDL.LU R10, [R1+0xa8] ;  /* 0x0000a800010a7983 */ /* 0x000ee20000300800 */
[----:B--2---:R-:W-:Y:S03]  /*14860*/  HMMA.16816.F32.BF16 R24, R24, R4, R16 ;  /* 0x000000041818723c */ /* 0x004fe60000041810 */
[----:B------:R-:W2:Y:S04]  /*14870*/  LDL.LU.64 R18, [R1+0x3670] ;  /* 0x0036700001127983 */ /* 0x000ea80000300a00 */
[----:B------:R-:W2:Y:S11]  /*14880*/  LDL.LU.64 R16, [R1+0x3668] ;  /* 0x0036680001107983 */ /* 0x000eb60000300a00 */
[----:B------:R-:W-:Y:S05]  /*14890*/  @!UPT UIADD3 URZ, URZ, URZ, URZ ;  /* 0x0000003f3f3ff290 */ /* 0x000fea000fffe03f */
[----:B------:R-:W-:Y:S01]  /*148a0*/  STL.64 [R1+0xe0], R24 ;  /* 0x0000e01801007387 */ /* 0x000fe20000100a00 */
[----:B------:R-:W-:-:S03]  /*148b0*/  IMAD.MOV.U32 R29, RZ, RZ, R27 ;  /* 0x000000ffff1d7224 */ /* 0x000fc600078e001b */
[----:B------:R0:W-:Y:S04]  /*148c0*/  STL [R1+0xe8], R26 ;  /* 0x0000e81a01007387 */ /* 0x0001e80000100800 */
[----:B0-----:R-:W2:Y:S04]  /*148d0*/  LDL.LU.64 R26, [R1+0x3660] ;  /* 0x00366000011a7983 */ /* 0x001ea80000300a00 */
[----:B------:R-:W2:Y:S01]  /*148e0*/  LDL.LU.64 R24, [R1+0x3658] ;  /* 0x0036580001187983 */ /* 0x000ea20000300a00 */
[-C--:B---3--:R-:W-:Y:S08]  /*148f0*/  HMMA.16816.F32.BF16 R12, R12, R4.reuse, R8 ;  /* 0x000000040c0c723c */ /* 0x088ff00000041808 */
[----:B--2---:R-:W-:Y:S01]  /*14900*/  HMMA.16816.F32.BF16 R16, R24, R4, R16 ;  /* 0x000000041810723c */ /* 0x004fe20000041810 */
[----:B------:R-:W0:Y:S04]  /*14910*/  LDSM.16.MT88.4 R24, [R3+0x8000] ;  /* 0x008000000318783b */ /* 0x000e280000004200 */
[----:B0-----:R5:W-:Y:S02]  /*14920*/  STL.64 [R1+0x3640], R26 ;  /* 0x0036401a01007387 */ /* 0x001be40000100a00 */
[----:B-----5:R-:W-:Y:S01]  /*14930*/  IMAD.MOV.U32 R26, RZ, RZ, R21 ;  /* 0x000000ffff1a7224 */ /* 0x020fe200078e0015 */
[----:B----4-:R-:W-:-:S02]  /*14940*/  MOV R27, R20 ;  /* 0x00000014001b7202 */ /* 0x010fc40000000f00 */
[----:B------:R-:W0:Y:S11]  /*14950*/  LDSM.16.MT88.4 R20, [R3+0x8080] ;  /* 0x008080000314783b */ /* 0x000e360000004200 */
[----:B------:R-:W-:Y:S02]  /*14960*/  @!UPT UIADD3 URZ, URZ, URZ, URZ ;  /* 0x0000003f3f3ff290 */ /* 0x000fe4000fffe03f */
[----:B------:R-:W-:Y:S04]  /*14970*/  STL.64 [R1+0x120], R16 ;  /* 0x0001201001007387 */ /* 0x000fe80000100a00 */
[----:B------:R-:W-:Y:S04]  /*14980*/  STL.64 [R1+0x128], R18 ;  /* 0x0001281201007387 */ /* 0x000fe80000100a00 */
[----:B------:R1:W-:Y:S04]  /*14990*/  STL.64 [R1+0x3638], R24 ;  /* 0x0036381801007387 */ /* 0x0003e80000100a00 */
[----:B------:R-:W2:Y:S04]  /*149a0*/  LDSM.16.MT88.4 R16, [R3+0x8100] ;  /* 0x008100000310783b */ /* 0x000ea80000004200 */
[----:B-1----:R-:W3:Y:S04]  /*149b0*/  LDL.LU R24, [R1+0x80] ;  /* 0x0000800001187983 */ /* 0x002ee80000300800 */
[----:B------:R-:W3:Y:S04]  /*149c0*/  LDL.LU R25, [R1+0x84] ;  /* 0x0000840001197983 */ /* 0x000ee80000300800 */
[----:B0-----:R-:W-:Y:S04]  /*149d0*/  STL.64 [R1+0x3630], R22 ;  /* 0x0036301601007387 */ /* 0x001fe80000100a00 */
[----:B------:R0:W-:Y:S04]  /*149e0*/  STL.64 [R1+0x3628], R20 ;  /* 0x0036281401007387 */ /* 0x0001e80000100a00 */
[----:B0-----:R-:W4:Y:S04]  /*149f0*/  LDL.LU R20, [R1+0x70] ;  /* 0x0000700001147983 */ /* 0x001f280000300800 */
[----:B------:R-:W4:Y:S04]  /*14a00*/  LDL.LU R21, [R1+0x74] ;  /* 0x0000740001157983 */ /* 0x000f280000300800 */
[----:B------:R-:W4:Y:S04]  /*14a10*/  LDL.LU R22, [R1+0x78] ;  /* 0x0000780001167983 */ /* 0x000f280000300800 */
[----:B------:R-:W4:Y:S04]  /*14a20*/  LDL.LU R23, [R1+0x7c] ;  /* 0x00007c0001177983 */ /* 0x000f280000300800 */
        /* <DEDUP_REMOVED lines=9> */
[----:B------:R-:W4:Y:S04]  /*14ac0*/  LDL.LU.64 R26, [R1+0x3640] ;  /* 0x00364000011a7983 */ /* 0x000f280000300a00 */
[----:B------:R-:W4:Y:S11]  /*14ad0*/  LDL.LU.64 R24, [R1+0x3638] ;  /* 0x0036380001187983 */ /* 0x000f360000300a00 */
[----:B------:R-:W-:Y:S05]  /*14ae0*/  @!UPT UIADD3 URZ, URZ, URZ, URZ ;  /* 0x0000003f3f3ff290 */ /* 0x000fea000fffe03f */
[----:B------:R-:W-:Y:S04]  /*14af0*/  STL.64 [R1+0x110], R8 ;  /* 0x0001100801007387 */ /* 0x000fe80000100a00 */
[----:B------:R-:W-:Y:S04]  /*14b00*/  STL.64 [R1+0x118], R10 ;  /* 0x0001180a01007387 */ /* 0x000fe80000100a00 */
[----:B------:R-:W-:Y:S01]  /*14b10*/  STL [R1+0x35b8], R3 ;  /* 0x0035b80301007387 */ /* 0x000fe20000100800 */
[-C--:B--2---:R-:W-:Y:S03]  /*14b20*/  HMMA.16816.F32.BF16 R12, R16, R4.reuse, R12 ;  /* 0x00000004100c723c */ /* 0x084fe6000004180c */
[----:B------:R-:W-:Y:S04]  /*14b30*/  LDSM.16.MT88.4 R16, [R0+0x8100] ;  /* 0x008100000010783b */ /* 0x000fe80000004200 */
[----:B------:R-:W-:Y:S01]  /*14b40*/  LDSM.16.MT88.4 R8, [R3+0x8180] ;  /* 0x008180000308783b */ /* 0x000fe20000004200 */
[-C--:B----4-:R-:W-:Y:S03]  /*14b50*/  HMMA.16816.F32.BF16 R24, R24, R4.reuse, R20 ;  /* 0x000000041818723c */ /* 0x090fe60000041814 */
[----:B------:R-:W2:Y:S04]  /*14b60*/  LDL.LU.64 R22, [R1+0x3630] ;  /* 0x0036300001167983 */ /* 0x000ea80000300a00 */
[----:B------:R-:W2:Y:S11]  /*14b70*/  LDL.LU.64 R20, [R1+0x3628] ;  /* 0x0036280001147983 */ /* 0x000eb60000300a00 */
[----:B------:R-:W-:Y:S05]  /*14b80*/  @!UPT UIADD3 URZ, URZ, URZ, URZ ;  /* 0x0000003f3f3ff290 */ /* 0x000fea000fffe03f */
[----:B------:R0:W-:Y:S04]  /*14b90*/  STL.64 [R1+0xf0], R24 ;  /* 0x0000f01801007387 */ /* 0x0001e80000100a00 */
[----:B------:R1:W-:Y:S04]  /*14ba0*/  STL.64 [R1+0xf8], R26 ;  /* 0x0000f81a01007387 */ /* 0x0003e80000100a00 */
[----:B0-----:R-:W2:Y:S04]  /*14bb0*/  LDL.LU R24, [R1+0x40] ;  /* 0x0000400001187983 */ /* 0x001ea80000300800 */
[----:B------:R-:W2:Y:S04]  /*14bc0*/  LDL.LU R25, [R1+0x44] ;  /* 0x0000440001197983 */ /* 0x000ea80000300800 */
[----:B-1----:R-:W2:Y:S04]  /*14bd0*/  LDL.LU R26, [R1+0x48] ;  /* 0x00004800011a7983 */ /* 0x002ea80000300800 */
[----:B------:R-:W2:Y:S02]  /*14be0*/  LDL.LU R27, [R1+0x4c] ;  /* 0x00004c00011b7983 */ /* 0x000ea40000300800 */
[-C--:B--2---:R-:W-:Y:S02]  /*14bf0*/  HMMA.16816.F32.BF16 R20, R20, R4.reuse, R24 ;  /* 0x000000041414723c */ /* 0x084fe40000041818 */
[----:B------:R-:W0:Y:S11]  /*14c00*/  LDSM.16.MT88.4 R24, [R0+0x8000] ;  /* 0x008000000018783b */ /* 0x000e360000004200 */
[----:B------:R-:W-:Y:S10]  /*14c10*/  @!UPT UIADD3 URZ, URZ, URZ, URZ ;  /* 0x0000003f3f3ff290 */ /* 0x000ff4000fffe03f */
[----:B------:R-:W-:Y:S04]  /*14c20*/  STL.64 [R1+0xc0], R20 ;  /* 0x0000c01401007387 */ /* 0x000fe80000100a00 */
[----:B------:R-:W-:Y:S04]  /*14c30*/  STL.64 [R1+0xc8], R22 ;  /* 0x0000c81601007387 */ /* 0x000fe80000100a00 */
[----:B------:R-:W1:Y:S04]  /*14c40*/  LDSM.16.MT88.4 R20, [R0+0x8080] ;  /* 0x008080000014783b */ /* 0x000e680000004200 */
[----:B0-----:R-:W-:Y:S04]  /*14c50*/  STL.64 [R1+0x3620], R26 ;  /* 0x0036201a01007387 */ /* 0x001fe80000100a00 */
[----:B------:R-:W-:Y:S04]  /*14c60*/  STL.64 [R1+0xd0], R12 ;  /* 0x0000d00c01007387 */ /* 0x000fe80000100a00 */
[----:B------:R-:W-:Y:S04]  /*14c70*/  STL.64 [R1+0xd8], R14 ;  /* 0x0000d80e01007387 */ /* 0x000fe80000100a00 */
[----:B------:R0:W-:Y:S04]  /*14c80*/  STL.64 [R1+0x3618], R24 ;  /* 0x0036181801007387 */ /* 0x0001e80000100a00 */
[----:B------:R-:W2:Y:S04]  /*14c90*/  LDSM.16.MT88.4 R12, [R0+0x8180] ;  /* 0x00818000000c783b */ /* 0x000ea80000004200 */
[----:B0-----:R-:W3:Y:S04]  /*14ca0*/  LDL.LU R24, [R1+0x60] ;  /* 0x0000600001187983 */ /* 0x001ee80000300800 */
[----:B------:R-:W3:Y:S04]  /*14cb0*/  LDL.LU R25, [R1+0x64] ;  /* 0x0000640001197983 */ /* 0x000ee80000300800 */
[----:B------:R-:W3:Y:S04]  /*14cc0*/  LDL.LU R26, [R1+0x68] ;  /* 0x00006800011a7983 */ /* 0x000ee80000300800 */
[----:B------:R-:W3:Y:S04]  /*14cd0*/  LDL.LU R27, [R1+0x6c] ;  /* 0x00006c00011b7983 */ /* 0x000ee80000300800 */
[----:B-1----:R-:W-:Y:S04]  /*14ce0*/  STL.64 [R1+0x3610], R22 ;  /* 0x0036101601007387 */ /* 0x002fe80000100a00 */
[----:B------:R0:W-:Y:S04]  /*14cf0*/  STL.64 [R1+0x3608], R20 ;  /* 0x0036081401007387 */ /* 0x0001e80000100a00 */
[----:B0-----:R-:W4:Y:S04]  /*14d00*/  LDL.LU R20, [R1+0x160] ;  /* 0x0001600001147983 */ /* 0x001f280000300800 */
[----:B------:R-:W4:Y:S04]  /*14d10*/  LDL.LU R21, [R1+0x164] ;  /* 0x0001640001157983 */ /* 0x000f280000300800 */
[----:B------:R-:W4:Y:S04]  /*14d20*/  LDL.LU R22, [R1+0x168] ;  /* 0x0001680001167983 */ /* 0x000f280000300800 */
[----:B------:R-:W4:Y:S04]  /*14d30*/  LDL.LU R23, [R1+0x16c] ;  /* 0x00016c0001177983 */ /* 0x000f280000300800 */
[----:B------:R-:W-:Y:S04]  /*14d40*/  STL.64 [R1+0x3600], R18 ;  /* 0x0036001201007387 */ /* 0x000fe80000100a00 */
[----:B------:R0:W-:Y:S04]  /*14d50*/  STL.64 [R1+0x35f8], R16 ;  /* 0x0035f81001007387 */ /* 0x0001e80000100a00 */
[----:B0-----:R-:W5:Y:S04]  /*14d60*/  LDL.LU R16, [R1+0x50] ;  /* 0x0000500001107983 */ /* 0x001f680000300800 */
[----:B------:R-:W5:Y:S04]  /*14d70*/  LDL.LU R17, [R1+0x54] ;  /* 0x0000540001117983 */ /* 0x000f680000300800 */
[----:B------:R-:W5:Y:S04]  /*14d80*/  LDL.LU R18, [R1+0x58] ;  /* 0x0000580001127983 */ /* 0x000f680000300800 */
[----:B------:R-:W5:Y:S04]  /*14d90*/  LDL.LU R19, [R1+0x5c] ;  /* 0x00005c0001137983 */ /* 0x000f680000300800 */
[----:B------:R-:W-:Y:S01]  /*14da0*/  STL [R1+0x3588], R0 ;  /* 0x0035880001007387 */ /* 0x000fe20000100800 */
[-C--:B---3--:R-:W-:Y:S03]  /*14db0*/  HMMA.16816.F32.BF16 R8, R8, R4.reuse, R24 ;  /* 0x000000040808723c */ /* 0x088fe60000041818 */
[----:B------:R-:W4:Y:S04]  /*14dc0*/  LDL.LU.64 R26, [R1+0x3620] ;  /* 0x00362000011a7983 */ /* 0x000f280000300a00 */
[----:B------:R-:W4:Y:S11]  /*14dd0*/  LDL.LU.64 R24, [R1+0x3618] ;  /* 0x0036180001187983 */ /* 0x000f360000300a00 */
[----:B------:R-:W-:Y:S05]  /*14de0*/  @!UPT UIADD3 URZ, URZ, URZ, URZ ;  /* 0x0000003f3f3ff290 */ /* 0x000fea000fffe03f */
[----:B------:R-:W-:Y:S04]  /*14df0*/  STL.64 [R1+0xa0], R8 ;  /* 0x0000a00801007387 */ /* 0x000fe80000100a00 */
[----:B------:R-:W-:Y:S04]  /*14e00*/  STL.64 [R1+0xa8], R10 ;  /* 0x0000a80a01007387 */ /* 0x000fe80000100a00 */
[----:B------:R-:W-:Y:S01]  /*14e10*/  LDSM.16.MT88.4 R8, [R28+0x8000] ;  /* 0x008000001c08783b */ /* 0x000fe20000004200 */
[-C--:B----4-:R-:W-:Y:S03]  /*14e20*/  HMMA.16816.F32.BF16 R24, R24, R4.reuse, R20 ;  /* 0x000000041818723c */ /* 0x090fe60000041814 */
[----:B------:R-:W5:Y:S04]  /*14e30*/  LDL.LU.64 R22, [R1+0x3610] ;  /* 0x0036100001167983 */ /* 0x000f680000300a00 */
[----:B------:R-:W5:Y:S11]  /*14e40*/  LDL.LU.64 R20, [R1+0x3608] ;  /* 0x0036080001147983 */ /* 0x000f760000300a00 */
[----:B------:R-:W-:Y:S05]  /*14e50*/  @!UPT UIADD3 URZ, URZ, URZ, URZ ;  /* 0x0000003f3f3ff290 */ /* 0x000fea000fffe03f */
[----:B------:R0:W-:Y:S04]  /*14e60*/  STL.64 [R1+0x160], R24 ;  /* 0x0001601801007387 */ /* 0x0001e80000100a00 */
[----:B------:R1:W-:Y:S04]  /*14e70*/  STL.64 [R1+0x168], R26 ;  /* 0x0001681a01007387 */ /* 0x0003e80000100a00 */
[----:B0-----:R-:W2:Y:S04]  /*14e80*/  LDL.LU R24, [R1+0x10] ;  /* 0x0000100001187983 */ /* 0x001ea80000300800 */
[----:B------:R-:W2:Y:S04]  /*14e90*/  LDL.LU R25, [R1+0x14] ;  /* 0x0000140001197983 */ /* 0x000ea80000300800 */
[----:B-1----:R-:W2:Y:S04]  /*14ea0*/  LDL.LU R26, [R1+0x18] ;  /* 0x00001800011a7983 */ /* 0x002ea80000300800 */
[----:B------:R-:W2:Y:S01]  /*14eb0*/  LDL.LU R27, [R1+0x1c] ;  /* 0x00001c00011b7983 */ /* 0x000ea20000300800 */
[-C--:B-----5:R-:W-:Y:S03]  /*14ec0*/  HMMA.16816.F32.BF16 R20, R20, R4.reuse, R16 ;  /* 0x000000041414723c */ /* 0x0a0fe60000041810 */
        /* <DEDUP_REMOVED lines=8> */
[----:B------:R-:W3:Y:S01]  /*14f50*/  LDL.LU R23, [R1+0x3c] ;  /* 0x00003c0001177983 */ /* 0x000ee20000300800 */
[-C--:B--2---:R-:W-:Y:S03]  /*14f60*/  HMMA.16816.F32.BF16 R12, R12, R4.reuse, R24 ;  /* 0x000000040c0c723c */ /* 0x084fe60000041818 */
[----:B------:R-:W0:Y:S05]  /*14f70*/  LDSM.16.MT88.4 R24, [R28+0x8080] ;  /* 0x008080001c18783b */ /* 0x000e2a0000004200 */
[-C--:B---3--:R-:W-:Y:S01]  /*14f80*/  HMMA.16816.F32.BF16 R16, R16, R4.reuse, R20 ;  /* 0x000000041010723c */ /* 0x088fe20000041814 */
[----:B------:R-:W1:Y:S11]  /*14f90*/  LDSM.16.MT88.4 R20, [R28+0x8100] ;  /* 0x008100001c14783b */ /* 0x000e760000004200 */
[----:B------:R-:W-:Y:S11]  /*14fa0*/  @!UPT UIADD3 URZ, URZ, URZ, URZ ;  /* 0x0000003f3f3ff290 */ /* 0x000ff6000fffe03f */
[----:B------:R-:W-:Y:S04]  /*14fb0*/  STL.64 [R1+0x90], R16 ;  /* 0x0000901001007387 */ /* 0x000fe80000100a00 */
[----:B------:R-:W-:Y:S04]  /*14fc0*/  STL.64 [R1+0x98], R18 ;  /* 0x0000981201007387 */ /* 0x000fe80000100a00 */
[----:B0-----:R-:W-:Y:S04]  /*14fd0*/  STL.64 [R1+0x35f0], R26 ;  /* 0x0035f01a01007387 */ /* 0x001fe80000100a00 */
[----:B------:R-:W-:Y:S04]  /*14fe0*/  STL.64 [R1+0x80], R12 ;  /* 0x0000800c01007387 */ /* 0x000fe80000100a00 */
[----:B------:R-:W-:Y:S04]  /*14ff0*/  STL.64 [R1+0x88], R14 ;  /* 0x0000880e01007387 */ /* 0x000fe80000100a00 */
[----:B------:R0:W-:Y:S04]  /*15000*/  STL.64 [R1+0x35e8], R24 ;  /* 0x0035e81801007387 */ /* 0x0001e80000100a00 */
[----:B------:R-:W2:Y:S04]  /*15010*/  LDSM.16.MT88.4 R16, [R28+0x8180] ;  /* 0x008180001c10783b */ /* 0x000ea80000004200 */
[----:B------:R-:W-:Y:S04]  /*15020*/  LDSM.16.MT88.4 R12, [R2+0xa000] ;  /* 0x00a00000020c783b */ /* 0x000fe80000004200 */
        /* <DEDUP_REMOVED lines=10> */
[----:B--2---:R-:W-:Y:S04]  /*150d0*/  STL.64 [R1+0x35c8], R18 ;  /* 0x0035c81201007387 */ /* 0x004fe80000100a00 */
[----:B------:R0:W-:Y:S04]  /*150e0*/  STL.64 [R1+0x35c0], R16 ;  /* 0x0035c01001007387 */ /* 0x0001e80000100a00 */
[----:B0-----:R-:W2:Y:S04]  /*150f0*/  LDL.LU R16, [R1+0x140] ;  /* 0x0001400001107983 */ /* 0x001ea80000300800 */
[----:B------:R-:W2:Y:S04]  /*15100*/  LDL.LU R17, [R1+0x144] ;  /* 0x0001440001117983 */ /* 0x000ea80000300800 */
[----:B------:R-:W2:Y:S04]  /*15110*/  LDL.LU R18, [R1+0x148] ;  /* 0x0001480001127983 */ /* 0x000ea80000300800 */
[----:B------:R-:W2:Y:S04]  /*15120*/  LDL.LU R19, [R1+0x14c] ;  /* 0x00014c0001137983 */ /* 0x000ea80000300800 */
[----:B------:R-:W-:Y:S01]  /*15130*/  STL [R1+0x358c], R28 ;  /* 0x00358c1c01007387 */ /* 0x000fe20000100800 */
[----:B---3--:R-:W-:Y:S03]  /*15140*/  HMMA.16816.F32.BF16 R24, R8, R4, R24 ;  /* 0x000000040818723c */ /* 0x008fe60000041818 */
[----:B------:R-:W3:Y:S11]  /*15150*/  LDL.LU R8, [R1+0xe0] ;  /* 0x0000e00001087983 */ /* 0x000ef60000300800 */
[----:B------:R-:W-:Y:S09]  /*15160*/  @!UPT UIADD3 URZ, URZ, URZ, URZ ;  /* 0x0000003f3f3ff290 */ /* 0x000ff2000fffe03f */
[----:B------:R-:W-:Y:S04]  /*15170*/  STL.64 [R1+0x40], R24 ;  /* 0x0000401801007387 */ /* 0x000fe80000100a00 */
[----:B------:R-:W-:Y:S04]  /*15180*/  STL.64 [R1+0x48], R26 ;  /* 0x0000481a01007387 */ /* 0x000fe80000100a00 */
[----:B------:R-:W0:Y:S04]  /*15190*/  LDSM.16.MT88.4 R24, [R2+0xa080] ;  /* 0x00a080000218783b */ /* 0x000e280000004200 */
[----:B------:R-:W3:Y:S04]  /*151a0*/  LDL.LU R9, [R1+0xe4] ;  /* 0x0000e40001097983 */ /* 0x000ee80000300800 */
[----:B------:R-:W3:Y:S01]  /*151b0*/  LDL.LU R10, [R1+0xe8] ;  /* 0x0000e800010a7983 */ /* 0x000ee20000300800 */
[----:B0-----:R-:W-:-:S03]  /*151c0*/  MOV R28, R26 ;  /* 0x0000001a001c7202 */ /* 0x001fc60000000f00 */
[----:B------:R0:W-:Y:S01]  /*151d0*/  STL [R1], R24 ;  /* 0x0000001801007387 */ /* 0x0001e20000100800 */
[----:B------:R-:W-:Y:S02]  /*151e0*/  IMAD.MOV.U32 R0, RZ, RZ, R27 ;  /* 0x000000ffff007224 */ /* 0x000fe400078e001b */
[----:B------:R-:W-:Y:S01]  /*151f0*/  IMAD.MOV.U32 R3, RZ, RZ, R25 ;  /* 0x000000ffff037224 */ /* 0x000fe200078e0019 */
[----:B------:R-:W4:Y:S04]  /*15200*/  LDL.LU.64 R26, [R1+0x35f0] ;  /* 0x0035f000011a7983 */ /* 0x000f280000300a00 */
[----:B0-----:R-:W4:Y:S01]  /*15210*/  LDL.LU.64 R24, [R1+0x35e8] ;  /* 0x0035e80001187983 */ /* 0x001f220000300a00 */
[----:B------:R-:W-:Y:S01]  /*15220*/  IMAD.MOV.U32 R11, RZ, RZ, R29 ;  /* 0x000000ffff0b7224 */ /* 0x000fe200078e001d */
[----:B----4-:R-:W-:Y:S02]  /*15230*/  HMMA.16816.F32.BF16 R24, R24, R4, R20 ;  /* 0x000000041818723c */ /* 0x010fe40000041814 */
[----:B------:R-:W2:Y:S04]  /*15240*/  LDL.LU.64 R22, [R1+0x35e0] ;  /* 0x0035e00001167983 */ /* 0x000ea80000300a00 */
[----:B------:R-:W2:Y:S11]  /*15250*/  LDL.LU.64 R20, [R1+0x35d8] ;  /* 0x0035d80001147983 */ /* 0x000eb60000300a00 */
[----:B------:R-:W-:Y:S06]  /*15260*/  @!UPT UIADD3 URZ, URZ, URZ, URZ ;  /* 0x0000003f3f3ff290 */ /* 0x000fec000fffe03f */
[----:B------:R0:W-:Y:S01]  /*15270*/  STL.64 [R1+0x20], R24 ;  /* 0x0000201801007387 */ /* 0x0001e20000100a00 */
[----:B------:R-:W-:-:S03]  /*15280*/  IMAD.MOV.U32 R29, RZ, RZ, R27 ;  /* 0x000000ffff1d7224 */ /* 0x000fc600078e001b */
[----:B------:R1:W-:Y:S01]  /*15290*/  STL [R1+0x28], R26 ;  /* 0x0000281a01007387 */ /* 0x0003e20000100800 */
[----:B------:R-:W-:-:S03]  /*152a0*/  IMAD.MOV.U32 R27, RZ, RZ, R7 ;  /* 0x000000ffff1b7224 */ /* 0x000fc600078e0007 */
[----:B0-----:R-:W4:Y:S01]  /*152b0*/  LDL.LU R24, [R1+0x100] ;  /* 0x0001000001187983 */ /* 0x001f220000300800 */
[----:B-1----:R-:W-:-:S03]  /*152c0*/  MOV R26, R6 ;  /* 0x00000006001a7202 */ /* 0x002fc60000000f00 */
[----:B------:R-:W4:Y:S04]  /*152d0*/  LDL.LU R25, [R1+0x104] ;  /* 0x0001040001197983 */ /* 0x000f280000300800 */
[----:B------:R-:W3:Y:S04]  /*152e0*/  LDL.LU R6, [R1+0x35d4] ;  /* 0x0035d40001067983 */ /* 0x000ee80000300800 */
[----:B------:R-:W3:Y:S04]  /*152f0*/  LDL.LU R7, [R1+0x35d0] ;  /* 0x0035d00001077983 */ /* 0x000ee80000300800 */
[----:B------:R-:W-:Y:S01]  /*15300*/  STL [R1+0x3530], R29 ;  /* 0x0035301d01007387 */ /* 0x000fe20000100800 */
[----:B--2---:R-:W-:Y:S03]  /*15310*/  HMMA.16816.F32.BF16 R20, R20, R4, R16 ;  /* 0x000000041414723c */ /* 0x004fe60000041810 */
[----:B------:R-:W4:Y:S04]  /*15320*/  LDL.LU.64 R18, [R1+0x35c8] ;  /* 0x0035c80001127983 */ /* 0x000f280000300a00 */
[----:B------:R-:W4:Y:S11]  /*15330*/  LDL.LU.64 R16, [R1+0x35c0] ;  /* 0x0035c00001107983 */ /* 0x000f360000300a00 */
[----:B------:R-:W-:Y:S05]  /*15340*/  @!UPT UIADD3 URZ, URZ, URZ, URZ ;  /* 0x0000003f3f3ff290 */ /* 0x000fea000fffe03f */
[----:B------:R-:W-:Y:S04]  /*15350*/  STL.64 [R1+0x170], R20 ;  /* 0x0001701401007387 */ /* 0x000fe80000100a00 */
[----:B------:R4:W-:Y:S01]  /*15360*/  STL.64 [R1+0x178], R22 ;  /* 0x0001781601007387 */ /* 0x0009e20000100a00 */
[----:B---3--:R-:W-:Y:S08]  /*15370*/  HMMA.16816.F32.BF16 R8, R12, R6, R8 ;  /* 0x000000060c08723c */ /* 0x008ff00000041808 */
[----:B----4-:R-:W-:Y:S01]  /*15380*/  HMMA.16816.F32.BF16 R20, R16, R4, R24 ;  /* 0x000000041014723c */ /* 0x010fe20000041818 */
[----:B------:R-:W0:Y:S04]  /*15390*/  LDSM.16.MT88.4 R24, [R2+0xa100] ;  /* 0x00a100000218783b */ /* 0x000e280000004200 */
[----:B------:R-:W2:Y:S02]  /*153a0*/  LDL.LU R16, [R1] ;  /* 0x0000000001107983 */ /* 0x000ea40000300800 */
[----:B------:R-:W-:Y:S11]  /*153b0*/  IMAD.MOV.U32 R17, RZ, RZ, R3 ;  /* 0x000000ffff117224 */ /* 0x000ff600078e0003 */
[----:B------:R-:W-:Y:S05]  /*153c0*/  @!UPT UIADD3 URZ, URZ, URZ, URZ ;  /* 0x0000003f3f3ff290 */ /* 0x000fea000fffe03f */
[----:B------:R-:W-:Y:S04]  /*153d0*/  STL.64 [R1+0x70], R20 ;  /* 0x0000701401007387 */ /* 0x000fe80000100a00 */
[----:B------:R-:W-:Y:S04]  /*153e0*/  STL.64 [R1+0x78], R22 ;  /* 0x0000781601007387 */ /* 0x000fe80000100a00 */
[----:B------:R-:W3:Y:S01]  /*153f0*/  LDL.LU R3, [R1+0x35b8] ;  /* 0x0035b80001037983 */ /* 0x000ee20000300800 */
[----:B------:R-:W-:Y:S01]  /*15400*/  MOV R18, R28 ;  /* 0x0000001c00127202 */ /* 0x000fe20000000f00 */
[----:B------:R-:W-:-:S02]  /*15410*/  IMAD.MOV.U32 R19, RZ, RZ, R0 ;  /* 0x000000ffff137224 */ /* 0x000fc400078e0000 */
[----:B------:R-:W-:Y:S04]  /*15420*/  LDSM.16.MT88.4 R20, [R2+0xa180] ;  /* 0x00a180000214783b */ /* 0x000fe80000004200 */
[----:B0-----:R-:W-:Y:S04]  /*15430*/  STL.64 [R1+0x35b0], R26 ;  /* 0x0035b01a01007387 */ /* 0x001fe80000100a00 */
[----:B------:R-:W-:Y:S04]  /*15440*/  STL.64 [R1+0x60], R8 ;  /* 0x0000600801007387 */ /* 0x000fe80000100a00 */
[----:B------:R-:W-:Y:S04]  /*15450*/  STL.64 [R1+0x68], R10 ;  /* 0x0000680a01007387 */ /* 0x000fe80000100a00 */
[----:B------:R0:W-:Y:S04]  /*15460*/  STL.64 [R1+0x35a8], R24 ;  /* 0x0035a81801007387 */ /* 0x0001e80000100a00 */
[----:B0-----:R-:W2:Y:S04]  /*15470*/  LDL.LU R24, [R1+0x120] ;  /* 0x0001200001187983 */ /* 0x001ea80000300800 */
[----:B------:R-:W2:Y:S04]  /*15480*/  LDL.LU R25, [R1+0x124] ;  /* 0x0001240001197983 */ /* 0x000ea80000300800 */
[----:B------:R-:W2:Y:S04]  /*15490*/  LDL.LU R26, [R1+0x128] ;  /* 0x00012800011a7983 */ /* 0x000ea80000300800 */
[----:B------:R-:W2:Y:S04]  /*154a0*/  LDL.LU R27, [R1+0x12c] ;  /* 0x00012c00011b7983 */ /* 0x000ea80000300800 */
[----:B------:R-:W-:Y:S04]  /*154b0*/  STL [R1+0x3590], R2 ;  /* 0x0035900201007387 */ /* 0x000fe80000100800 */
[----:B---3--:R-:W0:Y:S04]  /*154c0*/  LDSM.16.MT88.4 R12, [R3+0xa000] ;  /* 0x00a00000030c783b */ /* 0x008e280000004200 */
[----:B------:R-:W1:Y:S01]  /*154d0*/  LDSM.16.MT88.4 R8, [R3+0xa080] ;  /* 0x00a080000308783b */ /* 0x000e620000004200 */
[----:B--2---:R-:W-:Y:S03]  /*154e0*/  HMMA.16816.F32.BF16 R16, R16, R6, R24 ;  /* 0x000000061010723c */ /* 0x004fe60000041818 */
        /* <DEDUP_REMOVED lines=15> */
[----:B------:R-:W-:Y:S04]  /*155e0*/  STL.64 [R1+0x58], R18 ;  /* 0x0000581201007387 */ /* 0x000fe80000100a00 */
[----:B------:R-:W0:Y:S02]  /*155f0*/  LDSM.16.MT88.4 R16, [R3+0xa100] ;  /* 0x00a100000310783b */ /* 0x000e240000004200 */
[----:B0-----:R-:W-:Y:S01]  /*15600*/  IMAD.MOV.U32 R2, RZ, RZ, R16 ;  /* 0x000000ffff027224 */ /* 0x001fe200078e0010 */
[----:B------:R-:W-:Y:S01]  /*15610*/  MOV R28, R17 ;  /* 0x00000011001c7202 */ /* 0x000fe20000000f00 */
[----:B------:R-:W-:-:S02]  /*15620*/  IMAD.MOV.U32 R0, RZ, RZ, R18 ;  /* 0x000000ffff007224 */ /* 0x000fc400078e0012 */
[----:B------:R-:W-:Y:S02]  /*15630*/  IMAD.MOV.U32 R29, RZ, RZ, R19 ;  /* 0x000000ffff1d7224 */ /* 0x000fe400078e0013 */
[----:B------:R-:W0:Y:S04]  /*15640*/  LDSM.16.MT88.4 R16, [R3+0xa180] ;  /* 0x00a180000310783b */ /* 0x000e280000004200 */
[----:B0-----:R-:W-:Y:S04]  /*15650*/  STL.64 [R1+0x3570], R18 ;  /* 0x0035701201007387 */ /* 0x001fe80000100a00 */
[----:B------:R0:W-:Y:S04]  /*15660*/  STL.64 [R1+0x3568], R16 ;  /* 0x0035681001007387 */ /* 0x0001e80000100a00 */
[----:B0-----:R-:W4:Y:S04]  /*15670*/  LDL.LU R16, [R1+0x130] ;  /* 0x0001300001107983 */ /* 0x001f280000300800 */
[----:B------:R-:W4:Y:S04]  /*15680*/  LDL.LU R17, [R1+0x134] ;  /* 0x0001340001117983 */ /* 0x000f280000300800 */
[----:B------:R-:W4:Y:S04]  /*15690*/  LDL.LU R18, [R1+0x138] ;  /* 0x0001380001127983 */ /* 0x000f280000300800 */
[----:B------:R-:W4:Y:S01]  /*156a0*/  LDL.LU R19, [R1+0x13c] ;  /* 0x00013c0001137983 */ /* 0x000f220000300800 */
[-C--:B--2---:R-:W-:Y:S08]  /*156b0*/  HMMA.16816.F32.BF16 R20, R20, R6.reuse, R12 ;  /* 0x000000061414723c */ /* 0x084ff0000004180c */
[----:B----4-:R-:W-:Y:S11]  /*156c0*/  HMMA.16816.F32.BF16 R24, R24, R6, R16 ;  /* 0x000000061818723c */ /* 0x010ff60000041810 */
[----:B------:R-:W-:Y:S11]  /*156d0*/  @!UPT UIADD3 URZ, URZ, URZ, URZ ;  /* 0x0000003f3f3ff290 */ /* 0x000ff6000fffe03f */
[----:B------:R-:W-:Y:S01]  /*156e0*/  @!UPT UIADD3 URZ, URZ, URZ, URZ ;  /* 0x0000003f3f3ff290 */ /* 0x000fe2000fffe03f */
[----:B------:R0:W-:Y:S04]  /*156f0*/  STL.64 [R1+0x30], R24 ;  /* 0x0000301801007387 */ /* 0x0001e80000100a00 */
[----:B------:R-:W2:Y:S04]  /*15700*/  LDL.LU R16, [R1+0xd0] ;  /* 0x0000d00001107983 */ /* 0x000ea80000300800 */
[----:B------:R-:W2:Y:S01]  /*15710*/  LDL.LU R17, [R1+0xd4] ;  /* 0x0000d40001117983 */ /* 0x000ea20000300800 */
[----:B------:R-:W-:-:S03]  /*15720*/  MOV R5, R26 ;  /* 0x0000001a00057202 */ /* 0x000fc60000000f00 */
[----:B------:R-:W2:Y:S01]  /*15730*/  LDL.LU R18, [R1+0xd8] ;  /* 0x0000d80001127983 */ /* 0x000ea20000300800 */
[----:B------:R-:W-:-:S03]  /*15740*/  IMAD.MOV.U32 R4, RZ, RZ, R27 ;  /* 0x000000ffff047224 */ /* 0x000fc600078e001b */
[----:B------:R-:W2:Y:S04]  /*15750*/  LDL.LU R19, [R1+0xdc] ;  /* 0x0000dc0001137983 */ /* 0x000ea80000300800 */
[----:B0-----:R-:W4:Y:S04]  /*15760*/  LDL.LU R24, [R1+0xa0] ;  /* 0x0000a00001187983 */ /* 0x001f280000300800 */
[----:B------:R-:W4:Y:S04]  /*15770*/  LDL.LU R25, [R1+0xa4] ;  /* 0x0000a40001197983 */ /* 0x000f280000300800 */
[----:B------:R-:W4:Y:S04]  /*15780*/  LDL.LU R26, [R1+0xa8] ;  /* 0x0000a800011a7983 */ /* 0x000f280000300800 */
[----:B------:R-:W4:Y:S04]  /*15790*/  LDL.LU R27, [R1+0xac] ;  /* 0x0000ac00011b7983 */ /* 0x000f280000300800 */
[----:B------:R-:W3:Y:S04]  /*157a0*/  LDL.LU.64 R14, [R1+0x35a0] ;  /* 0x0035a000010e7983 */ /* 0x000ee80000300a00 */
[----:B------:R-:W3:Y:S04]  /*157b0*/  LDL.LU.64 R12, [R1+0x3598] ;  /* 0x00359800010c7983 */ /* 0x000ee80000300a00 */
[----:B------:R0:W-:Y:S04]  /*157c0*/  STL.64 [R1+0x120], R20 ;  /* 0x0001201401007387 */ /* 0x0001e80000100a00 */
[----:B------:R1:W-:Y:S01]  /*157d0*/  STL.64 [R1+0x128], R22 ;  /* 0x0001281601007387 */ /* 0x0003e20000100a00 */
[----:B0-----:R-:W-:Y:S01]  /*157e0*/  IMAD.MOV.U32 R20, RZ, RZ, R2 ;  /* 0x000000ffff147224 */ /* 0x001fe200078e0002 */
[----:B------:R-:W-:-:S02]  /*157f0*/  MOV R21, R28 ;  /* 0x0000001c00157202 */ /* 0x000fc40000000f00 */
[----:B------:R-:W5:Y:S01]  /*15800*/  LDL.LU R2, [R1+0x3590] ;  /* 0x0035900001027983 */ /* 0x000f620000300800 */
[----:B-1----:R-:W-:-:S03]  /*15810*/  IMAD.MOV.U32 R22, RZ, RZ, R0 ;  /* 0x000000ffff167224 */ /* 0x002fc600078e0000 */
[----:B------:R-:W2:Y:S04]  /*15820*/  LDL.LU R28, [R1+0x358c] ;  /* 0x00358c00011c7983 */ /* 0x000ea80000300800 */
[----:B------:R-:W2:Y:S01]  /*15830*/  LDL.LU R0, [R1+0x3588] ;  /* 0x0035880001007983 */ /* 0x000ea20000300800 */
[-C--:B---3--:R-:W-:Y:S03]  /*15840*/  HMMA.16816.F32.BF16 R12, R12, R6.reuse, R8 ;  /* 0x000000060c0c723c */ /* 0x088fe60000041808 */
        /* <DEDUP_REMOVED lines=9> */
[----:B---3--:R-:W-:Y:S02]  /*158e0*/  HMMA.16816.F32.BF16 R12, R8, R6, R12 ;  /* 0x00000006080c723c */ /* 0x008fe4000004180c */
[----:B--2---:R-:W0:Y:S11]  /*158f0*/  LDSM.16.MT88.4 R8, [R0+0xa000] ;  /* 0x00a000000008783b */ /* 0x004e360000004200 */
[----:B------:R-:W-:Y:S10]  /*15900*/  @!UPT UIADD3 URZ, URZ, URZ, URZ ;  /* 0x0000003f3f3ff290 */ /* 0x000ff4000fffe03f */
[----:B------:R-:W-:Y:S04]  /*15910*/  STL.64 [R1+0x110], R12 ;  /* 0x0001100c01007387 */ /* 0x000fe80000100a00 */
[----:B------:R0:W-:Y:S02]  /*15920*/  STL.64 [R1+0x118], R14 ;  /* 0x0001180e01007387 */ /* 0x0001e40000100a00 */
[----:B0-----:R-:W-:Y:S01]  /*15930*/  MOV R15, R8 ;  /* 0x00000008000f7202 */ /* 0x001fe20000000f00 */
[----:B------:R-:W-:Y:S01]  /*15940*/  IMAD.MOV.U32 R14, RZ, RZ, R9 ;  /* 0x000000ffff0e7224 */ /* 0x000fe200078e0009 */
[----:B------:R-:W-:Y:S01]  /*15950*/  MOV R12, R11 ;  /* 0x0000000b000c7202 */ /* 0x000fe20000000f00 */
[----:B------:R-:W-:Y:S02]  /*15960*/  IMAD.MOV.U32 R13, RZ, RZ, R10 ;  /* 0x000000ffff0d7224 */ /* 0x000fe400078e000a */
[----:B------:R-:W0:Y:S04]  /*15970*/  LDSM.16.MT88.4 R8, [R0+0xa080] ;  /* 0x00a080000008783b */ /* 0x000e280000004200 */
[----:B0-----:R0:W-:Y:S04]  /*15980*/  STL.64 [R1+0x3550], R10 ;  /* 0x0035500a01007387 */ /* 0x0011e80000100a00 */
        /* <DEDUP_REMOVED lines=8> */
[----:B0-----:R-:W2:Y:S04]  /*15a10*/  LDL.LU R12, [R1+0xb0] ;  /* 0x0000b000010c7983 */ /* 0x001ea80000300800 */
[----:B------:R-:W2:Y:S04]  /*15a20*/  LDL.LU R13, [R1+0xb4] ;  /* 0x0000b400010d7983 */ /* 0x000ea80000300800 */
[----:B------:R-:W3:Y:S04]  /*15a30*/  LDL.LU R14, [R1+0xb8] ;  /* 0x0000b800010e7983 */ /* 0x000ee80000300800 */
[----:B------:R-:W3:Y:S01]  /*15a40*/  LDL.LU R15, [R1+0xbc] ;  /* 0x0000bc00010f7983 */ /* 0x000ee20000300800 */
[----:B------:R-:W-:-:S07]  /*15a50*/  IMAD.MOV.U32 R23, RZ, RZ, R29 ;  /* 0x000000ffff177224 */ /* 0x000fce00078e001d */
[-C--:B------:R-:W-:Y:S01]  /*15a60*/  HMMA.16816.F32.BF16 R20, R20, R6.reuse, R16 ;  /* 0x000000061414723c */ /* 0x080fe20000041810 */
[----:B---3--:R-:W-:Y:S04]  /*15a70*/  STL.64 [R1+0x3560], R14 ;  /* 0x0035600e01007387 */ /* 0x008fe80000100a00 */
[----:B--2---:R0:W-:Y:S04]  /*15a80*/  STL.64 [R1+0x3558], R12 ;  /* 0x0035580c01007387 */ /* 0x0041e80000100a00 */
[----:B0-----:R-:W2:Y:S04]  /*15a90*/  LDL.LU R12, [R1+0x160] ;  /* 0x00016000010c7983 */ /* 0x001ea80000300800 */
[----:B------:R-:W2:Y:S04]  /*15aa0*/  LDL.LU R13, [R1+0x164] ;  /* 0x00016400010d7983 */ /* 0x000ea80000300800 */
[----:B------:R-:W2:Y:S04]  /*15ab0*/  LDL.LU R14, [R1+0x168] ;  /* 0x00016800010e7983 */ /* 0x000ea80000300800 */
[----:B------:R-:W2:Y:S04]  /*15ac0*/  LDL.LU R15, [R1+0x16c] ;  /* 0x00016c00010f7983 */ /* 0x000ea80000300800 */
[----:B------:R-:W4:Y:S04]  /*15ad0*/  LDL.LU.64 R18, [R1+0x3570] ;  /* 0x0035700001127983 */ /* 0x000f280000300a00 */
[----:B------:R-:W4:Y:S04]  /*15ae0*/  LDL.LU.64 R16, [R1+0x3568] ;  /* 0x0035680001107983 */ /* 0x000f280000300a00 */
[----:B------:R-:W-:Y:S04]  /*15af0*/  STL.64 [R1+0xf0], R20 ;  /* 0x0000f01401007387 */ /* 0x000fe80000100a00 */
[----:B------:R-:W-:Y:S04]  /*15b00*/  STL.64 [R1+0xf8], R22 ;  /* 0x0000f81601007387 */ /* 0x000fe80000100a00 */
[----:B------:R-:W0:Y:S01]  /*15b10*/  LDSM.16.MT88.4 R20, [R28+0xa000] ;  /* 0x00a000001c14783b */ /* 0x000e220000004200 */
[-C--:B----4-:R-:W-:Y:S03]  /*15b20*/  HMMA.16816.F32.BF16 R24, R16, R6.reuse, R24 ;  /* 0x000000061018723c */ /* 0x090fe60000041818 */
[----:B------:R-:W-:Y:S11]  /*15b30*/  LDSM.16.MT88.4 R16, [R0+0xa180] ;  /* 0x00a180000010783b */ /* 0x000ff60000004200 */
[----:B------:R-:W-:Y:S09]  /*15b40*/  @!UPT UIADD3 URZ, URZ, URZ, URZ ;  /* 0x0000003f3f3ff290 */ /* 0x000ff2000fffe03f */
[----:B------:R-:W-:Y:S04]  /*15b50*/  STL.64 [R1+0xe0], R24 ;  /* 0x0000e01801007387 */ /* 0x000fe80000100a00 */
[----:B------:R-:W-:Y:S04]  /*15b60*/  STL.64 [R1+0xe8], R26 ;  /* 0x0000e81a01007387 */ /* 0x000fe80000100a00 */
[----:B------:R-:W1:Y:S01]  /*15b70*/  LDSM.16.MT88.4 R24, [R28+0xa080] ;  /* 0x00a080001c18783b */ /* 0x000e620000004200 */
[-C--:B--2---:R-:W-:Y:S03]  /*15b80*/  HMMA.16816.F32.BF16 R8, R8, R6.reuse, R12 ;  /* 0x000000060808723c */ /* 0x084fe6000004180c */
        /* <DEDUP_REMOVED lines=18> */
[-C--:B----4-:R-:W-:Y:S02]  /*15cb0*/  HMMA.16816.F32.BF16 R8, R8, R6.reuse, R12 ;  /* 0x000000060808723c */ /* 0x090fe4000004180c */
[----:B------:R-:W4:Y:S04]  /*15cc0*/  LDL.LU.64 R14, [R1+0x3540] ;  /* 0x00354000010e7983 */ /* 0x000f280000300a00 */
[----:B------:R-:W4:Y:S11]  /*15cd0*/  LDL.LU.64 R12, [R1+0x3538] ;  /* 0x00353800010c7983 */ /* 0x000f360000300a00 */
[----:B------:R-:W-:Y:S06]  /*15ce0*/  @!UPT UIADD3 URZ, URZ, URZ, URZ ;  /* 0x0000003f3f3ff290 */ /* 0x000fec000fffe03f */
[----:B------:R0:W-:Y:S04]  /*15cf0*/  STL.64 [R1+0x140], R8 ;  /* 0x0001400801007387 */ /* 0x0001e80000100a00 */
[----:B------:R1:W-:Y:S04]  /*15d00*/  STL.64 [R1+0x148], R10 ;  /* 0x0001480a01007387 */ /* 0x0003e80000100a00 */
[----:B0-----:R-:W4:Y:S04]  /*15d10*/  LDL.LU R8, [R1+0x90] ;  /* 0x0000900001087983 */ /* 0x001f280000300800 */
[----:B------:R-:W4:Y:S04]  /*15d20*/  LDL.LU R9, [R1+0x94] ;  /* 0x0000940001097983 */ /* 0x000f280000300800 */
[----:B-1----:R-:W4:Y:S04]  /*15d30*/  LDL.LU R10, [R1+0x98] ;  /* 0x00009800010a7983 */ /* 0x002f280000300800 */
[----:B------:R-:W4:Y:S01]  /*15d40*/  LDL.LU R11, [R1+0x9c] ;  /* 0x00009c00010b7983 */ /* 0x000f220000300800 */
[-C--:B--2---:R-:W-:Y:S08]  /*15d50*/  HMMA.16816.F32.BF16 R16, R16, R6.reuse, R20 ;  /* 0x000000061010723c */ /* 0x084ff00000041814 */
[----:B----4-:R-:W-:Y:S01]  /*15d60*/  HMMA.16816.F32.BF16 R8, R12, R6, R8 ;  /* 0x000000060c08723c */ /* 0x010fe20000041808 */
[----:B------:R-:W2:Y:S11]  /*15d70*/  LDL R15, [R1+0xe98] ;  /* 0x000e9800010f7983 */ /* 0x000eb60000100800 */
[----:B------:R-:W-:Y:S11]  /*15d80*/  @!UPT UIADD3 URZ, URZ, URZ, URZ ;  /* 0x0000003f3f3ff290 */ /* 0x000ff6000fffe03f */
        /* <DEDUP_REMOVED lines=9> */
[----:B------:R0:W-:Y:S02]  /*15e20*/  STL.64 [R1+0x34f0], R8 ;  /* 0x0034f00801007387 */ /* 0x0001e40000100a00 */
[----:B0-----:R-:W-:-:S02]  /*15e30*/  MOV R8, R29 ;  /* 0x0000001d00087202 */ /* 0x001fc40000000f00 */
[----:B------:R-:W4:Y:S04]  /*15e40*/  LDL.LU R29, [R1+0x3530] ;  /* 0x00353000011d7983 */ /* 0x000f280000300800 */
[----:B------:R-:W-:Y:S04]  /*15e50*/  STL [R1+0x3490], R28 ;  /* 0x0034901c01007387 */ /* 0x000fe80000100800 */
[----:B------:R-:W3:Y:S04]  /*15e60*/  LDL.LU.64 R22, [R1+0x3528] ;  /* 0x0035280001167983 */ /* 0x000ee80000300a00 */
[----:B------:R-:W3:Y:S04]  /*15e70*/  LDL.LU.64 R20, [R1+0x3520] ;  /* 0x0035200001147983 */ /* 0x000ee80000300a00 */
[----:B------:R0:W-:Y:S04]  /*15e80*/  STL.64 [R1+0xd0], R16 ;  /* 0x0000d01001007387 */ /* 0x0001e80000100a00 */
[----:B------:R1:W-:Y:S04]  /*15e90*/  STL.64 [R1+0xd8], R18 ;  /* 0x0000d81201007387 */ /* 0x0003e80000100a00 */
[----:B0-----:R-:W2:Y:S04]  /*15ea0*/  LDL.LU R16, [R1+0x20] ;  /* 0x0000200001107983 */ /* 0x001ea80000300800 */
[----:B------:R-:W2:Y:S04]  /*15eb0*/  LDL.LU R17, [R1+0x24] ;  /* 0x0000240001117983 */ /* 0x000ea80000300800 */
[----:B-1----:R-:W2:Y:S01]  /*15ec0*/  LDL.LU R18, [R1+0x28] ;  /* 0x0000280001127983 */ /* 0x002ea20000300800 */
[----:B---3--:R-:W-:Y:S03]  /*15ed0*/  HMMA.16816.F32.BF16 R20, R20, R6, R24 ;  /* 0x000000061414723c */ /* 0x008fe60000041818 */
[----:B------:R-:W2:Y:S04]  /*15ee0*/  LDL.LU.64 R26, [R1+0x3518] ;  /* 0x00351800011a7983 */ /* 0x000ea80000300a00 */
[----:B------:R-:W2:Y:S01]  /*15ef0*/  LDL.LU.64 R24, [R1+0x3510] ;  /* 0x0035100001187983 */ /* 0x000ea20000300a00 */
[----:B----4-:R-:W-:-:S07]  /*15f00*/  IMAD.MOV.U32 R19, RZ, RZ, R29 ;  /* 0x000000ffff137224 */ /* 0x010fce00078e001d */
[----:B--2---:R-:W-:Y:S01]  /*15f10*/  HMMA.16816.F32.BF16 R16, R24, R6, R16 ;  /* 0x000000061810723c */ /* 0x004fe20000041810 */
[----:B------:R-:W-:Y:S01]  /*15f20*/  IMAD.MOV.U32 R9, RZ, RZ, R14 ;  /* 0x000000ffff097224 */ /* 0x000fe200078e000e */
[----:B------:R-:W-:Y:S01]  /*15f30*/  MOV R11, R12 ;  /* 0x0000000c000b7202 */ /* 0x000fe20000000f00 */
[----:B------:R-:W-:Y:S01]  /*15f40*/  IMAD.MOV.U32 R10, RZ, RZ, R13 ;  /* 0x000000ffff0a7224 */ /* 0x000fe200078e000d */
[----:B-----5:R-:W-:Y:S04]  /*15f50*/  LDSM.16.MT88.4 R24, [R2+0xc100] ;  /* 0x00c100000218783b */ /* 0x020fe80000004200 */
[----:B------:R-:W-:Y:S11]  /*15f60*/  LDSM.16.M88.4 R12, [R15+0x40080] ;  /* 0x040080000f0c783b */ /* 0x000ff60000000200 */
[----:B------:R-:W-:Y:S04]  /*15f70*/  @!UPT UIADD3 URZ, URZ, URZ, URZ ;  /* 0x0000003f3f3ff290 */ /* 0x000fe8000fffe03f */
[----:B------:R-:W-:Y:S01]  /*15f80*/  STL.64 [R1+0xc0], R16 ;  /* 0x0000c01001007387 */ /* 0x000fe20000100a00 */
[----:B------:R-:W-:-:S03]  /*15f90*/  IMAD.MOV.U32 R29, RZ, RZ, R19 ;  /* 0x000000ffff1d7224 */ /* 0x000fc600078e0013 */
[----:B------:R-:W-:Y:S04]  /*15fa0*/  STL.64 [R1+0xb0], R20 ;  /* 0x0000b01401007387 */ /* 0x000fe80000100a00 */
[----:B------:R-:W-:Y:S04]  /*15fb0*/  STL.64 [R1+0xb8], R22 ;  /* 0x0000b81601007387 */ /* 0x000fe80000100a00 */
[----:B------:R-:W-:Y:S04]  /*15fc0*/  STL [R1+0xc8], R18 ;  /* 0x0000c81201007387 */ /* 0x000fe80000100800 */
[----:B------:R-:W0:Y:S04]  /*15fd0*/  LDSM.16.MT88.4 R16, [R2+0xc000] ;  /* 0x00c000000210783b */ /* 0x000e280000004200 */
[----:B------:R-:W-:Y:S04]  /*15fe0*/  STL [R1+0x3494], R29 ;  /* 0x0034941d01007387 */ /* 0x000fe80000100800 */
[----:B------:R-:W1:Y:S04]  /*15ff0*/  LDSM.16.MT88.4 R20, [R2+0xc080] ;  /* 0x00c080000214783b */ /* 0x000e680000004200 */
[----:B0-----:R-:W-:Y:S04]  /*16000*/  STL.64 [R1+0x34e8], R18 ;  /* 0x0034e81201007387 */ /* 0x001fe80000100a00 */
[----:B------:R0:W-:Y:S04]  /*16010*/  STL.64 [R1+0x34e0], R16 ;  /* 0x0034e01001007387 */ /* 0x0001e80000100a00 */
[----:B0-----:R-:W2:Y:S04]  /*16020*/  LDL.LU R16, [R1+0x70] ;  /* 0x0000700001107983 */ /* 0x001ea80000300800 */
[----:B------:R-:W2:Y:S04]  /*16030*/  LDL.LU R17, [R1+0x74] ;  /* 0x0000740001117983 */ /* 0x000ea80000300800 */
[----:B------:R-:W3:Y:S04]  /*16040*/  LDL.LU R18, [R1+0x78] ;  /* 0x0000780001127983 */ /* 0x000ee80000300800 */
[----:B------:R-:W3:Y:S04]  /*16050*/  LDL.LU R19, [R1+0x7c] ;  /* 0x00007c0001137983 */ /* 0x000ee80000300800 */
[----:B---3--:R-:W-:Y:S04]  /*16060*/  STL.64 [R1+0x3508], R18 ;  /* 0x0035081201007387 */ /* 0x008fe80000100a00 */
[----:B--2---:R0:W-:Y:S04]  /*16070*/  STL.64 [R1+0x3500], R16 ;  /* 0x0035001001007387 */ /* 0x0041e80000100a00 */
[----:B0-----:R-:W2:Y:S04]  /*16080*/  LDL.LU R16, [R1+0x170] ;  /* 0x0001700001107983 */ /* 0x001ea80000300800 */
[----:B------:R-:W2:Y:S04]  /*16090*/  LDL.LU R17, [R1+0x174] ;  /* 0x0001740001117983 */ /* 0x000ea80000300800 */
[----:B------:R-:W2:Y:S04]  /*160a0*/  LDL.LU R18, [R1+0x178] ;  /* 0x0001780001127983 */ /* 0x000ea80000300800 */
[----:B------:R-:W2:Y:S04]  /*160b0*/  LDL.LU R19, [R1+0x17c] ;  /* 0x00017c0001137983 */ /* 0x000ea80000300800 */
[----:B------:R-:W-:Y:S04]  /*160c0*/  STL [R1+0x345c], R14 ;  /* 0x00345c0e01007387 */ /* 0x000fe80000100800 */
[----:B------:R-:W-:Y:S04]  /*160d0*/  STL [R1+0x3458], R15 ;  /* 0x0034580f01007387 */ /* 0x000fe80000100800 */
[----:B-1----:R-:W-:Y:S04]  /*160e0*/  STL.64 [R1+0x34d8], R22 ;  /* 0x0034d81601007387 */ /* 0x002fe80000100a00 */
[----:B------:R0:W-:Y:S04]  /*160f0*/  STL.64 [R1+0x34d0], R20 ;  /* 0x0034d01401007387 */ /* 0x0001e80000100a00 */
[----:B0-----:R-:W3:Y:S04]  /*16100*/  LDL.LU R20, [R1+0x60] ;  /* 0x0000600001147983 */ /* 0x001ee80000300800 */
[----:B------:R-:W3:Y:S04]  /*16110*/  LDL.LU R21, [R1+0x64] ;  /* 0x0000640001157983 */ /* 0x000ee80000300800 */
[----:B------:R-:W3:Y:S04]  /*16120*/  LDL.LU R22, [R1+0x68] ;  /* 0x0000680001167983 */ /* 0x000ee80000300800 */
[----:B------:R-:W3:Y:S01]  /*16130*/  LDL.LU R23, [R1+0x6c] ;  /* 0x00006c0001177983 */ /* 0x000ee20000300800 */
[-C--:B--2---:R-:W-:Y:S03]  /*16140*/  HMMA.16816.F32.BF16 R8, R8, R6.reuse, R16 ;  /* 0x000000060808723c */ /* 0x084fe60000041810 */
[----:B------:R-:W2:Y:S04]  /*16150*/  LDL.LU.64 R18, [R1+0x3508] ;  /* 0x0035080001127983 */ /* 0x000ea80000300a00 */
[----:B------:R-:W2:Y:S11]  /*16160*/  LDL.LU.64 R16, [R1+0x3500] ;  /* 0x0035000001107983 */ /* 0x000eb60000300a00 */
[----:B------:R-:W-:Y:S05]  /*16170*/  @!UPT UIADD3 URZ, URZ, URZ, URZ ;  /* 0x0000003f3f3ff290 */ /* 0x000fea000fffe03f */
[----:B------:R-:W-:Y:S04]  /*16180*/  STL.64 [R1+0x160], R8 ;  /* 0x0001600801007387 */ /* 0x000fe80000100a00 */
[----:B------:R0:W-:Y:S04]  /*16190*/  STL.64 [R1+0x168], R10 ;  /* 0x0001680a01007387 */ /* 0x0001e80000100a00 */
[----:B0-----:R-:W2:Y:S04]  /*161a0*/  LDL.LU.64 R10, [R1+0x34f8] ;  /* 0x0034f800010a7983 */ /* 0x001ea80000300a00 */
[----:B------:R-:W2:Y:S02]  /*161b0*/  LDL.LU.64 R8, [R1+0x34f0] ;  /* 0x0034f00001087983 */ /* 0x000ea40000300a00 */
[----:B--2---:R-:W-:Y:S02]  /*161c0*/  HMMA.16816.F32.BF16 R8, R8, R6, R16 ;  /* 0x000000060808723c */ /* 0x004fe40000041810 */
[----:B------:R-:W3:Y:S04]  /*161d0*/  LDL.LU.64 R18, [R1+0x34e8] ;  /* 0x0034e80001127983 */ /* 0x000ee80000300a00 */
[----:B------:R-:W3:Y:S11]  /*161e0*/  LDL.LU.64 R16, [R1+0x34e0] ;  /* 0x0034e00001107983 */ /* 0x000ef60000300a00 */
[----:B------:R-:W-:Y:S06]  /*161f0*/  @!UPT UIADD3 URZ, URZ, URZ, URZ ;  /* 0x0000003f3f3ff290 */ /* 0x000fec000fffe03f */
[----:B------:R0:W-:Y:S04]  /*16200*/  STL.64 [R1+0xa0], R8 ;  /* 0x0000a00801007387 */ /* 0x0001e80000100a00 */
[----:B------:R-:W-:Y:S04]  /*16210*/  STL.64 [R1+0xa8], R10 ;  /* 0x0000a80a01007387 */ /* 0x000fe80000100a00 */
[----:B0-----:R-:W2:Y:S04]  /*16220*/  LDL.LU R8, [R1+0x30] ;  /* 0x0000300001087983 */ /* 0x001ea80000300800 */
[----:B------:R-:W2:Y:S04]  /*16230*/  LDL.LU R9, [R1+0x34] ;  /* 0x0000340001097983 */ /* 0x000ea80000300800 */
[----:B------:R-:W-:Y:S01]  /*16240*/  STL [R1+0x3498], R2 ;  /* 0x0034980201007387 */ /* 0x000fe20000100800 */
[----:B---3--:R-:W-:Y:S03]  /*16250*/  HMMA.16816.F32.BF16 R16, R16, R12, R20 ;  /* 0x0000000c1010723c */ /* 0x008fe60000041814 */
        /* <DEDUP_REMOVED lines=9> */
[----:B------:R-:W-:Y:S01]  /*162f0*/  MOV R10, R5 ;  /* 0x00000005000a7202 */ /* 0x000fe20000000f00 */
[----:B------:R-:W-:-:S02]  /*16300*/  IMAD.MOV.U32 R11, RZ, RZ, R4 ;  /* 0x000000ffff0b7224 */ /* 0x000fc400078e0004 */
[----:B------:R-:W-:Y:S05]  /*16310*/  LDSM.16.MT88.4 R4, [R2+0xc180] ;  /* 0x00c180000204783b */ /* 0x000fea0000004200 */
[-C--:B--2---:R-:W-:Y:S01]  /*16320*/  HMMA.16816.F32.BF16 R8, R24, R12.reuse, R8 ;  /* 0x0000000c1808723c */ /* 0x084fe20000041808 */
[----:B------:R-:W0:Y:S07]  /*16330*/  LDSM.16.MT88.4 R24, [R3+0xc000] ;  /* 0x00c000000318783b */ /* 0x000e2e0000004200 */
[----:B---3--:R-:W-:Y:S01]  /*16340*/  HMMA.16816.F32.BF16 R20, R20, R12, R16 ;  /* 0x0000000c1414723c */ /* 0x008fe20000041810 */
[----:B------:R-:W-:Y:S11]  /*16350*/  LDSM.16.MT88.4 R16, [R3+0xc100] ;  /* 0x00c100000310783b */ /* 0x000ff60000004200 */
[----:B------:R-:W-:Y:S11]  /*16360*/  @!UPT UIADD3 URZ, URZ, URZ, URZ ;  /* 0x0000003f3f3ff290 */ /* 0x000ff6000fffe03f */
[----:B------:R-:W-:Y:S01]  /*16370*/  @!UPT UIADD3 URZ, URZ, URZ, URZ ;  /* 0x0000003f3f3ff290 */ /* 0x000fe2000fffe03f */
[----:B------:R-:W-:Y:S01]  /*16380*/  IMAD.MOV.U32 R14, RZ, RZ, R22 ;  /* 0x000000ffff0e7224 */ /* 0x000fe200078e0016 */
[----:B------:R-:W-:Y:S04]  /*16390*/  STL.64 [R1+0x70], R20 ;  /* 0x0000701401007387 */ /* 0x000fe80000100a00 */
[----:B------:R-:W-:Y:S04]  /*163a0*/  STL [R1+0x349c], R14 ;  /* 0x00349c0e01007387 */ /* 0x000fe80000100800 */
[----:B0-----:R-:W-:Y:S04]  /*163b0*/  STL.64 [R1+0x34c8], R26 ;  /* 0x0034c81a01007387 */ /* 0x001fe80000100a00 */
[----:B------:R-:W-:Y:S04]  /*163c0*/  STL.64 [R1+0x20], R8 ;  /* 0x0000200801007387 */ /* 0x000fe80000100a00 */
[----:B------:R-:W-:Y:S04]  /*163d0*/  STL.64 [R1+0x28], R10 ;  /* 0x0000280a01007387 */ /* 0x000fe80000100a00 */
[----:B------:R0:W-:Y:S01]  /*163e0*/  STL.64 [R1+0x34c0], R24 ;  /* 0x0034c01801007387 */ /* 0x0001e20000100a00 */
[----:B------:R-:W-:-:S03]  /*163f0*/  MOV R15, R23 ;  /* 0x00000017000f7202 */ /* 0x000fc60000000f00 */
[----:B------:R-:W1:Y:S04]  /*16400*/  LDSM.16.MT88.4 R20, [R3+0xc080] ;  /* 0x00c080000314783b */ /* 0x000e680000004200 */
[----:B------:R-:W-:Y:S04]  /*16410*/  LDSM.16.MT88.4 R8, [R3+0xc180] ;  /* 0x00c180000308783b */ /* 0x000fe80000004200 */
        /* <DEDUP_REMOVED lines=16> */
[----:B--2---:R-:W-:Y:S03]  /*16520*/  HMMA.16816.F32.BF16 R24, R4, R12, R24 ;  /* 0x0000000c0418723c */ /* 0x004fe60000041818 */
[----:B------:R-:W2:Y:S11]  /*16530*/  LDL.LU R4, [R1+0xe0] ;  /* 0x0000e00001047983 */ /* 0x000eb60000300800 */
[----:B------:R-:W-:Y:S09]  /*16540*/  @!UPT UIADD3 URZ, URZ, URZ, URZ ;  /* 0x0000003f3f3ff290 */ /* 0x000ff2000fffe03f */
[----:B------:R-:W-:Y:S04]  /*16550*/  STL.64 [R1+0x40], R24 ;  /* 0x0000401801007387 */ /* 0x000fe80000100a00 */
[----:B------:R-:W-:Y:S04]  /*16560*/  STL.64 [R1+0x48], R26 ;  /* 0x0000481a01007387 */ /* 0x000fe80000100a00 */
[----:B------:R-:W0:Y:S04]  /*16570*/  LDSM.16.MT88.4 R24, [R0+0xc000] ;  /* 0x00c000000018783b */ /* 0x000e280000004200 */
[----:B------:R-:W2:Y:S04]  /*16580*/  LDL.LU R5, [R1+0xe4] ;  /* 0x0000e40001057983 */ /* 0x000ea80000300800 */
[----:B------:R-:W2:Y:S04]  /*16590*/  LDL.LU R6, [R1+0xe8] ;  /* 0x0000e80001067983 */ /* 0x000ea80000300800 */
[----:B------:R-:W2:Y:S01]  /*165a0*/  LDL.LU R7, [R1+0xec] ;  /* 0x0000ec0001077983 */ /* 0x000ea20000300800 */
[----:B0-----:R-:W-:Y:S01]  /*165b0*/  MOV R29, R26 ;  /* 0x0000001a001d7202 */ /* 0x001fe20000000f00 */
[----:B------:R-:W-:-:S02]  /*165c0*/  IMAD.MOV.U32 R28, RZ, RZ, R27 ;  /* 0x000000ffff1c7224 */ /* 0x000fc400078e001b */
[----:B------:R-:W-:Y:S01]  /*165d0*/  IMAD.MOV.U32 R14, RZ, RZ, R24 ;  /* 0x000000ffff0e7224 */ /* 0x000fe200078e0018 */
[----:B------:R-:W3:Y:S01]  /*165e0*/  LDL.LU.64 R26, [R1+0x34c8] ;  /* 0x0034c800011a7983 */ /* 0x000ee20000300a00 */
[----:B------:R-:W-:-:S03]  /*165f0*/  IMAD.MOV.U32 R2, RZ, RZ, R25 ;  /* 0x000000ffff027224 */ /* 0x000fc600078e0019 */
[----:B------:R-:W3:Y:S02]  /*16600*/  LDL.LU.64 R24, [R1+0x34c0] ;  /* 0x0034c00001187983 */ /* 0x000ee40000300a00 */
[-C--:B---3--:R-:W-:Y:S02]  /*16610*/  HMMA.16816.F32.BF16 R24, R24, R12.reuse, R20 ;  /* 0x0000000c1818723c */ /* 0x088fe40000041814 */
[----:B------:R-:W4:Y:S04]  /*16620*/  LDL.LU.64 R22, [R1+0x34b8] ;  /* 0x0034b80001167983 */ /* 0x000f280000300a00 */
[----:B------:R-:W4:Y:S11]  /*16630*/  LDL.LU.64 R20, [R1+0x34b0] ;  /* 0x0034b00001147983 */ /* 0x000f360000300a00 */
[----:B------:R-:W-:Y:S06]  /*16640*/  @!UPT UIADD3 URZ, URZ, URZ, URZ ;  /* 0x0000003f3f3ff290 */ /* 0x000fec000fffe03f */
[----:B------:R0:W-:Y:S04]  /*16650*/  STL.64 [R1+0x90], R24 ;  /* 0x0000901801007387 */ /* 0x0001e80000100a00 */
[----:B------:R1:W-:Y:S04]  /*16660*/  STL.64 [R1+0x98], R26 ;  /* 0x0000981a01007387 */ /* 0x0003e80000100a00 */
[----:B0-----:R-:W3:Y:S04]  /*16670*/  LDL.LU R24, [R1+0xf0] ;  /* 0x0000f00001187983 */ /* 0x001ee80000300800 */
[----:B------:R-:W3:Y:S04]  /*16680*/  LDL.LU R25, [R1+0xf4] ;  /* 0x0000f40001197983 */ /* 0x000ee80000300800 */
[----:B-1----:R-:W3:Y:S04]  /*16690*/  LDL.LU R26, [R1+0xf8] ;  /* 0x0000f800011a7983 */ /* 0x002ee80000300800 */
[----:B------:R-:W3:Y:S01]  /*166a0*/  LDL.LU R27, [R1+0xfc] ;  /* 0x0000fc00011b7983 */ /* 0x000ee20000300800 */
[-C--:B----4-:R-:W-:Y:S03]  /*166b0*/  HMMA.16816.F32.BF16 R20, R20, R12.reuse, R16 ;  /* 0x0000000c1414723c */ /* 0x090fe60000041810 */
[----:B------:R-:W3:Y:S04]  /*166c0*/  LDL.LU.64 R18, [R1+0x34a8] ;  /* 0x0034a80001127983 */ /* 0x000ee80000300a00 */
[----:B------:R-:W3:Y:S01]  /*166d0*/  LDL.LU.64 R16, [R1+0x34a0] ;  /* 0x0034a00001107983 */ /* 0x000ee20000300a00 */
[-C--:B--2---:R-:W-:Y:S03]  /*166e0*/  HMMA.16816.F32.BF16 R8, R8, R12.reuse, R4 ;  /* 0x0000000c0808723c */ /* 0x084fe60000041804 */
[----:B------:R-:W0:Y:S11]  /*166f0*/  LDSM.16.MT88.4 R4, [R0+0xc080] ;  /* 0x00c080000004783b */ /* 0x000e360000004200 */
[----:B------:R-:W-:Y:S01]  /*16700*/  @!UPT UIADD3 URZ, URZ, URZ, URZ ;  /* 0x0000003f3f3ff290 */ /* 0x000fe2000fffe03f */
[----:B------:R-:W-:Y:S04]  /*16710*/  STL.64 [R1+0x30], R20 ;  /* 0x0000301401007387 */ /* 0x000fe80000100a00 */
[----:B------:R3:W-:Y:S02]  /*16720*/  STL.64 [R1+0x38], R22 ;  /* 0x0000381601007387 */ /* 0x0007e40000100a00 */
[----:B---3--:R-:W-:Y:S07]  /*16730*/  HMMA.16816.F32.BF16 R20, R16, R12, R24 ;  /* 0x0000000c1014723c */ /* 0x008fee0000041818 */
[----:B------:R-:W-:-:S02]  /*16740*/  IMAD.MOV.U32 R16, RZ, RZ, R14 ;  /* 0x000000ffff107224 */ /* 0x000fc400078e000e */
[----:B------:R-:W2:Y:S01]  /*16750*/  LDL.LU R14, [R1+0x349c] ;  /* 0x00349c00010e7983 */ /* 0x000ea20000300800 */
[----:B------:R-:W-:Y:S01]  /*16760*/  MOV R17, R2 ;  /* 0x0000000200117202 */ /* 0x000fe20000000f00 */
[----:B------:R-:W-:Y:S02]  /*16770*/  IMAD.MOV.U32 R18, RZ, RZ, R29 ;  /* 0x000000ffff127224 */ /* 0x000fe400078e001d */
[----:B------:R-:W-:-:S10]  /*16780*/  IMAD.MOV.U32 R19, RZ, RZ, R28 ;  /* 0x000000ffff137224 */ /* 0x000fd400078e001c */
[----:B------:R-:W-:Y:S04]  /*16790*/  STL.64 [R1+0x60], R20 ;  /* 0x0000601401007387 */ /* 0x000fe80000100a00 */
[----:B------:R-:W-:Y:S04]  /*167a0*/  STL.64 [R1+0x68], R22 ;  /* 0x0000681601007387 */ /* 0x000fe80000100a00 */
[----:B------:R-:W3:Y:S04]  /*167b0*/  LDL.LU R2, [R1+0x3498] ;  /* 0x0034980001027983 */ /* 0x000ee80000300800 */
[----:B------:R-:W4:Y:S04]  /*167c0*/  LDL.LU R29, [R1+0x3494] ;  /* 0x00349400011d7983 */ /* 0x000f280000300800 */
[----:B------:R-:W5:Y:S04]  /*167d0*/  LDL.LU R28, [R1+0x3490] ;  /* 0x00349000011c7983 */ /* 0x000f680000300800 */
[----:B0-----:R-:W-:Y:S04]  /*167e0*/  STL.64 [R1+0x3488], R6 ;  /* 0x0034880601007387 */ /* 0x001fe80000100a00 */
[----:B------:R-:W-:Y:S04]  /*167f0*/  STL.64 [R1+0x50], R8 ;  /* 0x0000500801007387 */ /* 0x000fe80000100a00 */
[----:B------:R-:W-:Y:S04]  /*16800*/  STL.64 [R1+0x58], R10 ;  /* 0x0000580a01007387 */ /* 0x000fe80000100a00 */
[----:B------:R0:W-:Y:S04]  /*16810*/  STL.64 [R1+0x3480], R4 ;  /* 0x0034800401007387 */ /* 0x0001e80000100a00 */
[----:B------:R-:W1:Y:S04]  /*16820*/  LDSM.16.MT88.4 R8, [R0+0xc100] ;  /* 0x00c100000008783b */ /* 0x000e680000004200 */
        /* <DEDUP_REMOVED lines=13> */
[----:B0-----:R-:W3:Y:S04]  /*16900*/  LDL.LU R20, [R1+0x100] ;  /* 0x0001000001147983 */ /* 0x001ee80000300800 */
[----:B------:R-:W3:Y:S04]  /*16910*/  LDL.LU R21, [R1+0x104] ;  /* 0x0001040001157983 */ /* 0x000ee80000300800 */
[----:B------:R-:W3:Y:S04]  /*16920*/  LDL.LU R22, [R1+0x108] ;  /* 0x0001080001167983 */ /* 0x000ee80000300800 */
[----:B------:R-:W3:Y:S04]  /*16930*/  LDL.LU R23, [R1+0x10c] ;  /* 0x00010c0001177983 */ /* 0x000ee80000300800 */
[----:B-----5:R-:W0:Y:S01]  /*16940*/  LDSM.16.MT88.4 R24, [R28+0xc000] ;  /* 0x00c000001c18783b */ /* 0x020e220000004200 */
[-C--:B--2---:R-:W-:Y:S03]  /*16950*/  HMMA.16816.F32.BF16 R16, R16, R12.reuse, R4 ;  /* 0x0000000c1010723c */ /* 0x084fe60000041804 */
[----:B------:R-:W3:Y:S04]  /*16960*/  LDL.LU.64 R6, [R1+0x3488] ;  /* 0x0034880001067983 */ /* 0x000ee80000300a00 */
[----:B------:R-:W3:Y:S11]  /*16970*/  LDL.LU.64 R4, [R1+0x3480] ;  /* 0x0034800001047983 */ /* 0x000ef60000300a00 */
[----:B------:R-:W-:Y:S05]  /*16980*/  @!UPT UIADD3 URZ, URZ, URZ, URZ ;  /* 0x0000003f3f3ff290 */ /* 0x000fea000fffe03f */
[----:B------:R-:W-:Y:S04]  /*16990*/  STL.64 [R1+0x80], R16 ;  /* 0x0000801001007387 */ /* 0x000fe80000100a00 */
[----:B------:R-:W-:Y:S04]  /*169a0*/  STL.64 [R1+0x88], R18 ;  /* 0x0000881201007387 */ /* 0x000fe80000100a00 */
[----:B------:R-:W-:Y:S01]  /*169b0*/  LDSM.16.MT88.4 R16, [R28+0xc080] ;  /* 0x00c080001c10783b */ /* 0x000fe20000004200 */
[-C--:B---3--:R-:W-:Y:S03]  /*169c0*/  HMMA.16816.F32.BF16 R4, R4, R12.reuse, R8 ;  /* 0x0000000c0404723c */ /* 0x088fe60000041808 */
[----:B------:R-:W2:Y:S04]  /*169d0*/  LDL.LU.64 R10, [R1+0x3478] ;  /* 0x00347800010a7983 */ /* 0x000ea80000300a00 */
[----:B------:R-:W2:Y:S11]  /*169e0*/  LDL.LU.64 R8, [R1+0x3470] ;  /* 0x0034700001087983 */ /* 0x000eb60000300a00 */
[----:B------:R-:W-:Y:S05]  /*169f0*/  @!UPT UIADD3 URZ, URZ, URZ, URZ ;  /* 0x0000003f3f3ff290 */ /* 0x000fea000fffe03f */
[----:B------:R1:W-:Y:S04]  /*16a00*/  STL.64 [R1+0x120], R4 ;  /* 0x0001200401007387 */ /* 0x0003e80000100a00 */
[----:B------:R3:W-:Y:S04]  /*16a10*/  STL.64 [R1+0x128], R6 ;  /* 0x0001280601007387 */ /* 0x0007e80000100a00 */
[----:B-1----:R-:W0:Y:S04]  /*16a20*/  LDL.LU R4, [R1+0xb0] ;  /* 0x0000b00001047983 */ /* 0x002e280000300800 */
[----:B------:R-:W0:Y:S04]  /*16a30*/  LDL.LU R5, [R1+0xb4] ;  /* 0x0000b40001057983 */ /* 0x000e280000300800 */
[----:B---3--:R-:W0:Y:S04]  /*16a40*/  LDL.LU R6, [R1+0xb8] ;  /* 0x0000b80001067983 */ /* 0x008e280000300800 */
[----:B------:R-:W0:Y:S01]  /*16a50*/  LDL.LU R7, [R1+0xbc] ;  /* 0x0000bc0001077983 */ /* 0x000e220000300800 */
[-C--:B--2---:R-:W-:Y:S03]  /*16a60*/  HMMA.16816.F32.BF16 R8, R8, R12.reuse, R20 ;  /* 0x0000000c0808723c */ /* 0x084fe60000041814 */
[----:B------:R-:W2:Y:S04]  /*16a70*/  LDL.LU.64 R22, [R1+0x3468] ;  /* 0x0034680001167983 */ /* 0x000ea80000300a00 */
[----:B------:R-:W2:Y:S11]  /*16a80*/  LDL.LU.64 R20, [R1+0x3460] ;  /* 0x0034600001147983 */ /* 0x000eb60000300a00 */
[----:B------:R-:W-:Y:S05]  /*16a90*/  @!UPT UIADD3 URZ, URZ, URZ, URZ ;  /* 0x0000003f3f3ff290 */ /* 0x000fea000fffe03f */
[----:B------:R1:W-:Y:S04]  /*16aa0*/  STL.64 [R1+0x100], R8 ;  /* 0x0001000801007387 */ /* 0x0003e80000100a00 */
[----:B------:R3:W-:Y:S04]  /*16ab0*/  STL.64 [R1+0x108], R10 ;  /* 0x0001080a01007387 */ /* 0x0007e80000100a00 */
[----:B-1----:R-:W2:Y:S04]  /*16ac0*/  LDL.LU R8, [R1+0xd0] ;  /* 0x0000d00001087983 */ /* 0x002ea80000300800 */
[----:B------:R-:W2:Y:S04]  /*16ad0*/  LDL.LU R9, [R1+0xd4] ;  /* 0x0000d40001097983 */ /* 0x000ea80000300800 */
[----:B---3--:R-:W2:Y:S04]  /*16ae0*/  LDL.LU R10, [R1+0xd8] ;  /* 0x0000d800010a7983 */ /* 0x008ea80000300800 */
[----:B------:R-:W2:Y:S01]  /*16af0*/  LDL.LU R11, [R1+0xdc] ;  /* 0x0000dc00010b7983 */ /* 0x000ea20000300800 */
[-C--:B0-----:R-:W-:Y:S03]  /*16b00*/  HMMA.16816.F32.BF16 R4, R24, R12.reuse, R4 ;  /* 0x0000000c1804723c */ /* 0x081fe60000041804 */
[----:B------:R-:W-:Y:S05]  /*16b10*/  LDSM.16.MT88.4 R24, [R2+0xe000] ;  /* 0x00e000000218783b */ /* 0x000fea0000004200 */
[----:B--2---:R-:W-:Y:S01]  /*16b20*/  HMMA.16816.F32.BF16 R8, R20, R12, R8 ;  /* 0x0000000c1408723c */ /* 0x004fe20000041808 */
[----:B------:R-:W2:Y:S11]  /*16b30*/  LDL.LU R20, [R1+0xc0] ;  /* 0x0000c00001147983 */ /* 0x000eb60000300800 */
[----:B------:R-:W-:Y:S11]  /*16b40*/  @!UPT UIADD3 URZ, URZ, URZ, URZ ;  /* 0x0000003f3f3ff290 */ /* 0x000ff6000fffe03f */
[----:B------:R-:W-:Y:S04]  /*16b50*/  STL.64 [R1+0xf0], R8 ;  /* 0x0000f00801007387 */ /* 0x000fe80000100a00 */
[----:B------:R-:W-:Y:S04]  /*16b60*/  STL.64 [R1+0xf8], R10 ;  /* 0x0000f80a01007387 */ /* 0x000fe80000100a00 */
[----:B------:R-:W2:Y:S04]  /*16b70*/  LDL.LU R21, [R1+0xc4] ;  /* 0x0000c40001157983 */ /* 0x000ea80000300800 */
[----:B------:R-:W2:Y:S04]  /*16b80*/  LDL.LU R22, [R1+0xc8] ;  /* 0x0000c80001167983 */ /* 0x000ea80000300800 */
[----:B------:R-:W0:Y:S01]  /*16b90*/  LDSM.16.MT88.4 R8, [R28+0xc180] ;  /* 0x00c180001c08783b */ /* 0x000e220000004200 */
[----:B----4-:R-:W-:Y:S01]  /*16ba0*/  MOV R23, R29 ;  /* 0x0000001d00177202 */ /* 0x010fe20000000f00 */
[----:B------:R-:W-:-:S02]  /*16bb0*/  IMAD.MOV.U32 R29, RZ, RZ, R7 ;  /* 0x000000ffff1d7224 */ /* 0x000fc400078e0007 */
[----:B------:R-:W-:Y:S04]  /*16bc0*/  STL.64 [R1+0xe0], R4 ;  /* 0x0000e00401007387 */ /* 0x000fe80000100a00 */
[----:B------:R-:W-:Y:S04]  /*16bd0*/  STL [R1+0xe8], R6 ;  /* 0x0000e80601007387 */ /* 0x000fe80000100800 */
[----:B------:R-:W-:Y:S04]  /*16be0*/  STL [R1+0x33e8], R29 ;  /* 0x0033e81d01007387 */ /* 0x000fe80000100800 */
[----:B------:R-:W-:Y:S04]  /*16bf0*/  LDSM.16.MT88.4 R4, [R28+0xc100] ;  /* 0x00c100001c04783b */ /* 0x000fe80000004200 */
[----:B0-----:R-:W-:Y:S04]  /*16c00*/  STL.64 [R1+0x3450], R10 ;  /* 0x0034500a01007387 */ /* 0x001fe80000100a00 */
[----:B------:R0:W-:Y:S04]  /*16c10*/  STL.64 [R1+0x3448], R8 ;  /* 0x0034480801007387 */ /* 0x0001e80000100a00 */
[----:B0-----:R-:W3:Y:S04]  /*16c20*/  LDL.LU R8, [R1+0x160] ;  /* 0x0001600001087983 */ /* 0x001ee80000300800 */
[----:B------:R-:W3:Y:S04]  /*16c30*/  LDL.LU R9, [R1+0x164] ;  /* 0x0001640001097983 */ /* 0x000ee80000300800 */
[----:B------:R-:W3:Y:S04]  /*16c40*/  LDL.LU R10, [R1+0x168] ;  /* 0x00016800010a7983 */ /* 0x000ee80000300800 */
[----:B------:R-:W3:Y:S04]  /*16c50*/  LDL.LU R11, [R1+0x16c] ;  /* 0x00016c00010b7983 */ /* 0x000ee80000300800 */
[----:B------:R-:W-:Y:S04]  /*16c60*/  STL [R1+0x33ec], R28 ;  /* 0x0033ec1c01007387 */ /* 0x000fe80000100800 */
[----:B------:R-:W-:Y:S04]  /*16c70*/  STL.64 [R1+0x3440], R26 ;  /* 0x0034401a01007387 */ /* 0x000fe80000100a00 */
[----:B------:R0:W-:Y:S04]  /*16c80*/  STL.64 [R1+0x3438], R24 ;  /* 0x0034381801007387 */ /* 0x0001e80000100a00 */
        /* <DEDUP_REMOVED lines=10> */
[----:B0-----:R0:W-:Y:S04]  /*16d30*/  STL.64 [R1+0x3430], R22 ;  /* 0x0034301601007387 */ /* 0x0011e80000100a00 */
[----:B------:R1:W-:Y:S01]  /*16d40*/  STL.64 [R1+0x3428], R20 ;  /* 0x0034281401007387 */ /* 0x0003e20000100a00 */
[-C--:B---3--:R-:W-:Y:S01]  /*16d50*/  HMMA.16816.F32.BF16 R4, R4, R12.reuse, R8 ;  /* 0x0000000c0404723c */ /* 0x088fe20000041808 */
[----:B0-----:R-:W-:Y:S01]  /*16d60*/  IMAD.MOV.U32 R22, RZ, RZ, R14 ;  /* 0x000000ffff167224 */ /* 0x001fe200078e000e */
[----:B------:R-:W-:Y:S01]  /*16d70*/  MOV R23, R15 ;  /* 0x0000000f00177202 */ /* 0x000fe20000000f00 */
[----:B-1----:R-:W2:Y:S04]  /*16d80*/  LDL.LU R20, [R1+0x70] ;  /* 0x0000700001147983 */ /* 0x002ea80000300800 */
[----:B------:R-:W2:Y:S04]  /*16d90*/  LDL.LU R21, [R1+0x74] ;  /* 0x0000740001157983 */ /* 0x000ea80000300800 */
[----:B------:R-:W3:Y:S04]  /*16da0*/  LDL.LU R14, [R1+0x345c] ;  /* 0x00345c00010e7983 */ /* 0x000ee80000300800 */
[----:B------:R-:W3:Y:S04]  /*16db0*/  LDL.LU R15, [R1+0x3458] ;  /* 0x00345800010f7983 */ /* 0x000ee80000300800 */
[----:B------:R-:W4:Y:S04]  /*16dc0*/  LDL.LU.64 R10, [R1+0x3450] ;  /* 0x00345000010a7983 */ /* 0x000f280000300a00 */
[----:B------:R-:W4:Y:S04]  /*16dd0*/  LDL.LU.64 R8, [R1+0x3448] ;  /* 0x0034480001087983 */ /* 0x000f280000300a00 */
[----:B------:R0:W-:Y:S04]  /*16de0*/  STL.64 [R1+0xd0], R4 ;  /* 0x0000d00401007387 */ /* 0x0001e80000100a00 */
[----:B------:R1:W-:Y:S04]  /*16df0*/  STL.64 [R1+0xd8], R6 ;  /* 0x0000d80601007387 */ /* 0x0003e80000100a00 */
[----:B0-----:R-:W3:Y:S04]  /*16e00*/  LDL.LU R4, [R1+0x10] ;  /* 0x0000100001047983 */ /* 0x001ee80000300800 */
[----:B------:R-:W3:Y:S04]  /*16e10*/  LDL.LU R5, [R1+0x14] ;  /* 0x0000140001057983 */ /* 0x000ee80000300800 */
[----:B-1----:R-:W3:Y:S04]  /*16e20*/  LDL.LU R6, [R1+0x18] ;  /* 0x0000180001067983 */ /* 0x002ee80000300800 */
[----:B------:R-:W3:Y:S01]  /*16e30*/  LDL.LU R7, [R1+0x1c] ;  /* 0x00001c0001077983 */ /* 0x000ee20000300800 */
[----:B----4-:R-:W-:Y:S03]  /*16e40*/  HMMA.16816.F32.BF16 R8, R8, R12, R24 ;  /* 0x0000000c0808723c */ /* 0x010fe60000041818 */
[----:B------:R-:W3:Y:S04]  /*16e50*/  LDL.LU.64 R26, [R1+0x3440] ;  /* 0x00344000011a7983 */ /* 0x000ee80000300a00 */
[----:B------:R-:W3:Y:S02]  /*16e60*/  LDL.LU.64 R24, [R1+0x3438] ;  /* 0x0034380001187983 */ /* 0x000ee40000300a00 */
[----:B---3--:R-:W-:Y:S02]  /*16e70*/  HMMA.16816.F32.BF16 R4, R24, R14, R4 ;  /* 0x0000000e1804723c */ /* 0x008fe40000041804 */
[----:B------:R-:W3:Y:S11]  /*16e80*/  LDL.LU R24, [R1+0x20] ;  /* 0x0000200001187983 */ /* 0x000ef60000300800 */
[----:B------:R-:W-:Y:S01]  /*16e90*/  @!UPT UIADD3 URZ, URZ, URZ, URZ ;  /* 0x0000003f3f3ff290 */ /* 0x000fe2000fffe03f */
[----:B------:R-:W-:Y:S04]  /*16ea0*/  STL.64 [R1+0x150], R8 ;  /* 0x0001500801007387 */ /* 0x000fe80000100a00 */
[----:B------:R-:W-:Y:S05]  /*16eb0*/  STL.64 [R1+0x158], R10 ;  /* 0x0001580a01007387 */ /* 0x000fea0000100a00 */
[----:B------:R-:W-:Y:S04]  /*16ec0*/  STL.64 [R1+0x140], R4 ;  /* 0x0001400401007387 */ /* 0x000fe80000100a00 */
[----:B------:R-:W-:Y:S04]  /*16ed0*/  STL.64 [R1+0x148], R6 ;  /* 0x0001480601007387 */ /* 0x000fe80000100a00 */
[----:B------:R-:W0:Y:S04]  /*16ee0*/  LDSM.16.MT88.4 R4, [R2+0xe180] ;  /* 0x00e180000204783b */ /* 0x000e280000004200 */
[----:B------:R-:W3:Y:S04]  /*16ef0*/  LDL.LU R25, [R1+0x24] ;  /* 0x0000240001197983 */ /* 0x000ee80000300800 */
[----:B------:R-:W3:Y:S04]  /*16f00*/  LDL.LU R26, [R1+0x28] ;  /* 0x00002800011a7983 */ /* 0x000ee80000300800 */
[----:B------:R-:W3:Y:S01]  /*16f10*/  LDL.LU R27, [R1+0x2c] ;  /* 0x00002c00011b7983 */ /* 0x000ee20000300800 */
[----:B0-----:R-:W-:Y:S01]  /*16f20*/  IMAD.MOV.U32 R11, RZ, RZ, R4 ;  /* 0x000000ffff0b7224 */ /* 0x001fe200078e0004 */
[----:B------:R-:W-:Y:S01]  /*16f30*/  MOV R9, R6 ;  /* 0x0000000600097202 */ /* 0x000fe20000000f00 */
[----:B------:R-:W-:-:S02]  /*16f40*/  IMAD.MOV.U32 R10, RZ, RZ, R5 ;  /* 0x000000ffff0a7224 */ /* 0x000fc400078e0005 */
[----:B------:R-:W-:Y:S02]  /*16f50*/  IMAD.MOV.U32 R8, RZ, RZ, R7 ;  /* 0x000000ffff087224 */ /* 0x000fe400078e0007 */
[----:B------:R-:W0:Y:S04]  /*16f60*/  LDSM.16.MT88.4 R4, [R3+0xe000] ;  /* 0x00e000000304783b */ /* 0x000e280000004200 */
[----:B------:R-:W-:Y:S04]  /*16f70*/  STL [R1+0x33f0], R2 ;  /* 0x0033f00201007387 */ /* 0x000fe80000100800 */
[----:B0-----:R0:W-:Y:S04]  /*16f80*/  STL.64 [R1+0x3410], R6 ;  /* 0x0034100601007387 */ /* 0x0011e80000100a00 */
[----:B------:R1:W-:Y:S01]  /*16f90*/  STL.64 [R1+0x3408], R4 ;  /* 0x0034080401007387 */ /* 0x0003e20000100a00 */
[----:B0-----:R-:W-:-:S02]  /*16fa0*/  IMAD.MOV.U32 R6, RZ, RZ, R9 ;  /* 0x000000ffff067224 */ /* 0x001fc400078e0009 */
[----:B------:R-:W-:Y:S02]  /*16fb0*/  IMAD.MOV.U32 R7, RZ, RZ, R8 ;  /* 0x000000ffff077224 */ /* 0x000fe400078e0008 */
[----:B-1----:R-:W-:Y:S01]  /*16fc0*/  IMAD.MOV.U32 R4, RZ, RZ, R11 ;  /* 0x000000ffff047224 */ /* 0x002fe200078e000b */
[----:B------:R-:W-:Y:S02]  /*16fd0*/  MOV R5, R10 ;  /* 0x0000000a00057202 */ /* 0x000fe40000000f00 */
[----:B------:R-:W0:Y:S04]  /*16fe0*/  LDSM.16.MT88.4 R8, [R3+0xe080] ;  /* 0x00e080000308783b */ /* 0x000e280000004200 */
[----:B0-----:R-:W-:Y:S04]  /*16ff0*/  STL.64 [R1+0x3400], R10 ;  /* 0x0034000a01007387 */ /* 0x001fe80000100a00 */
[----:B------:R0:W-:Y:S04]  /*17000*/  STL.64 [R1+0x33f8], R8 ;  /* 0x0033f80801007387 */ /* 0x0001e80000100a00 */
[----:B0-----:R-:W4:Y:S04]  /*17010*/  LDL.LU R8, [R1+0x90] ;  /* 0x0000900001087983 */ /* 0x001f280000300800 */
[----:B------:R-:W4:Y:S04]  /*17020*/  LDL.LU R9, [R1+0x94] ;  /* 0x0000940001097983 */ /* 0x000f280000300800 */
[----:B------:R-:W5:Y:S04]  /*17030*/  LDL.LU R10, [R1+0x98] ;  /* 0x00009800010a7983 */ /* 0x000f680000300800 */
[----:B------:R-:W5:Y:S01]  /*17040*/  LDL.LU R11, [R1+0x9c] ;  /* 0x00009c00010b7983 */ /* 0x000f620000300800 */
[----:B--2---:R-:W-:Y:S03]  /*17050*/  HMMA.16816.F32.BF16 R16, R16, R14, R20 ;  /* 0x0000000e1010723c */ /* 0x004fe60000041814 */
[----:B-----5:R-:W-:Y:S04]  /*17060*/  STL.64 [R1+0x3420], R10 ;  /* 0x0034200a01007387 */ /* 0x020fe80000100a00 */
[----:B----4-:R0:W-:Y:S04]  /*17070*/  STL.64 [R1+0x3418], R8 ;  /* 0x0034180801007387 */ /* 0x0101e80000100a00 */
[----:B0-----:R-:W2:Y:S04]  /*17080*/  LDL.LU R8, [R1+0x40] ;  /* 0x0000400001087983 */ /* 0x001ea80000300800 */
[----:B------:R-:W2:Y:S04]  /*17090*/  LDL.LU R9, [R1+0x44] ;  /* 0x0000440001097983 */ /* 0x000ea80000300800 */
[----:B------:R-:W2:Y:S04]  /*170a0*/  LDL.LU R10, [R1+0x48] ;  /* 0x00004800010a7983 */ /* 0x000ea80000300800 */
[----:B------:R-:W2:Y:S04]  /*170b0*/  LDL.LU R11, [R1+0x4c] ;  /* 0x00004c00010b7983 */ /* 0x000ea80000300800 */
[----:B------:R-:W3:Y:S04]  /*170c0*/  LDL.LU.64 R22, [R1+0x3430] ;  /* 0x0034300001167983 */ /* 0x000ee80000300a00 */
[----:B------:R-:W3:Y:S01]  /*170d0*/  LDL.LU.64 R20, [R1+0x3428] ;  /* 0x0034280001147983 */ /* 0x000ee20000300a00 */
[----:B------:R-:W-:-:S03]  /*170e0*/  MOV R13, R18 ;  /* 0x00000012000d7202 */ /* 0x000fc60000000f00 */
[----:B------:R-:W-:Y:S04]  /*170f0*/  STL.64 [R1+0x110], R16 ;  /* 0x0001101001007387 */ /* 0x000fe80000100a00 */
[----:B------:R-:W-:Y:S01]  /*17100*/  STL [R1+0x3380], R13 ;  /* 0x0033800d01007387 */ /* 0x000fe20000100800 */
[-C--:B---3--:R-:W-:Y:S03]  /*17110*/  HMMA.16816.F32.BF16 R24, R20, R14.reuse, R24 ;  /* 0x0000000e1418723c */ /* 0x088fe60000041818 */
[----:B------:R-:W0:Y:S05]  /*17120*/  LDSM.16.MT88.4 R20, [R3+0xe180] ;  /* 0x00e180000314783b */ /* 0x000e2a0000004200 */
[----:B--2---:R-:W-:Y:S11]  /*17130*/  HMMA.16816.F32.BF16 R4, R4, R14, R8 ;  /* 0x0000000e0404723c */ /* 0x004ff60000041808 */
[----:B------:R-:W-:Y:S04]  /*17140*/  @!UPT UIADD3 URZ, URZ, URZ, URZ ;  /* 0x0000003f3f3ff290 */ /* 0x000fe8000fffe03f */
[----:B------:R-:W-:Y:S04]  /*17150*/  STL.64 [R1+0xb0], R24 ;  /* 0x0000b01801007387 */ /* 0x000fe80000100a00 */
[----:B------:R-:W-:Y:S01]  /*17160*/  STL.64 [R1+0xb8], R26 ;  /* 0x0000b81a01007387 */ /* 0x000fe20000100a00 */
[----:B------:R-:W-:-:S03]  /*17170*/  IMAD.MOV.U32 R12, RZ, RZ, R19 ;  /* 0x000000ffff0c7224 */ /* 0x000fc600078e0013 */
[----:B------:R-:W1:Y:S04]  /*17180*/  LDSM.16.MT88.4 R16, [R3+0xe100] ;  /* 0x00e100000310783b */ /* 0x000e680000004200 */
[----:B------:R-:W-:Y:S04]  /*17190*/  LDSM.16.MT88.4 R24, [R0+0xe000] ;  /* 0x00e000000018783b */ /* 0x000fe80000004200 */
[----:B0-----:R-:W-:Y:S04]  /*171a0*/  STL.64 [R1+0x33e0], R22 ;  /* 0x0033e01601007387 */ /* 0x001fe80000100a00 */
[----:B------:R0:W-:Y:S04]  /*171b0*/  STL.64 [R1+0x33d8], R20 ;  /* 0x0033d81401007387 */ /* 0x0001e80000100a00 */
[----:B0-----:R-:W1:Y:S04]  /*171c0*/  LDL.LU R20, [R1+0x60] ;  /* 0x0000600001147983 */ /* 0x001e680000300800 */
[----:B------:R-:W1:Y:S04]  /*171d0*/  LDL.LU R21, [R1+0x64] ;  /* 0x0000640001157983 */ /* 0x000e680000300800 */
[----:B------:R-:W1:Y:S04]  /*171e0*/  LDL.LU R22, [R1+0x68] ;  /* 0x0000680001167983 */ /* 0x000e680000300800 */
[----:B------:R-:W1:Y:S04]  /*171f0*/  LDL.LU R23, [R1+0x6c] ;  /* 0x00006c0001177983 */ /* 0x000e680000300800 */
[----:B------:R-:W2:Y:S04]  /*17200*/  LDL.LU.64 R10, [R1+0x3420] ;  /* 0x00342000010a7983 */ /* 0x000ea80000300a00 */
[----:B------:R-:W2:Y:S04]  /*17210*/  LDL.LU.64 R8, [R1+0x3418] ;  /* 0x0034180001087983 */ /* 0x000ea80000300a00 */
[----:B------:R-:W-:Y:S04]  /*17220*/  STL.64 [R1+0x10], R4 ;  /* 0x0000100401007387 */ /* 0x000fe80000100a00 */
[----:B------:R0:W-:Y:S04]  /*17230*/  STL.64 [R1+0x18], R6 ;  /* 0x0000180601007387 */ /* 0x0001e80000100a00 */
[----:B0-----:R-:W2:Y:S04]  /*17240*/  LDL.LU.64 R6, [R1+0x3410] ;  /* 0x0034100001067983 */ /* 0x001ea80000300a00 */
[----:B------:R-:W2:Y:S02]  /*17250*/  LDL.LU.64 R4, [R1+0x3408] ;  /* 0x0034080001047983 */ /* 0x000ea40000300a00 */
[-C--:B--2---:R-:W-:Y:S02]  /*17260*/  HMMA.16816.F32.BF16 R4, R4, R14.reuse, R8 ;  /* 0x0000000e0404723c */ /* 0x084fe40000041808 */
[----:B------:R-:W2:Y:S04]  /*17270*/  LDL.LU.64 R10, [R1+0x3400] ;  /* 0x00340000010a7983 */ /* 0x000ea80000300a00 */
[----:B------:R-:W2:Y:S11]  /*17280*/  LDL.LU.64 R8, [R1+0x33f8] ;  /* 0x0033f80001087983 */ /* 0x000eb60000300a00 */
[----:B------:R-:W-:Y:S06]  /*17290*/  @!UPT UIADD3 URZ, URZ, URZ, URZ ;  /* 0x0000003f3f3ff290 */ /* 0x000fec000fffe03f */
[----:B------:R0:W-:Y:S04]  /*172a0*/  STL.64 [R1+0x130], R4 ;  /* 0x0001300401007387 */ /* 0x0001e80000100a00 */
[----:B------:R3:W-:Y:S04]  /*172b0*/  STL.64 [R1+0x138], R6 ;  /* 0x0001380601007387 */ /* 0x0007e80000100a00 */
[----:B0-----:R-:W2:Y:S04]  /*172c0*/  LDL.LU R4, [R1+0x30] ;  /* 0x0000300001047983 */ /* 0x001ea80000300800 */
[----:B------:R-:W2:Y:S04]  /*172d0*/  LDL.LU R5, [R1+0x34] ;  /* 0x0000340001057983 */ /* 0x000ea80000300800 */
[----:B---3--:R-:W2:Y:S04]  /*172e0*/  LDL.LU R6, [R1+0x38] ;  /* 0x0000380001067983 */ /* 0x008ea80000300800 */
[----:B------:R-:W2:Y:S01]  /*172f0*/  LDL.LU R7, [R1+0x3c] ;  /* 0x00003c0001077983 */ /* 0x000ea20000300800 */
[-C--:B-1----:R-:W-:Y:S08]  /*17300*/  HMMA.16816.F32.BF16 R16, R16, R14.reuse, R20 ;  /* 0x0000000e1010723c */ /* 0x082ff00000041814 */
[----:B--2---:R-:W-:Y:S01]  /*17310*/  HMMA.16816.F32.BF16 R4, R8, R14, R4 ;  /* 0x0000000e0804723c */ /* 0x004fe20000041804 */
[----:B------:R-:W2:Y:S11]  /*17320*/  LDL.LU R8, [R1+0x80] ;  /* 0x0000800001087983 */ /* 0x000eb60000300800 */
[----:B------:R-:W-:Y:S11]  /*17330*/  @!UPT UIADD3 URZ, URZ, URZ, URZ ;  /* 0x0000003f3f3ff290 */ /* 0x000ff6000fffe03f */
[----:B------:R-:W-:Y:S04]  /*17340*/  STL.64 [R1+0x90], R4 ;  /* 0x0000900401007387 */ /* 0x000fe80000100a00 */
[----:B------:R-:W-:Y:S04]  /*17350*/  STL.64 [R1+0x98], R6 ;  /* 0x0000980601007387 */ /* 0x000fe80000100a00 */
[----:B------:R-:W0:Y:S04]  /*17360*/  LDSM.16.MT88.4 R4, [R0+0xe080] ;  /* 0x00e080000004783b */ /* 0x000e280000004200 */
[----:B------:R-:W2:Y:S04]  /*17370*/  LDL.LU R9, [R1+0x84] ;  /* 0x0000840001097983 */ /* 0x000ea80000300800 */
[----:B------:R-:W2:Y:S04]  /*17380*/  LDL.LU R10, [R1+0x88] ;  /* 0x00008800010a7983 */ /* 0x000ea80000300800 */
[----:B------:R-:W2:Y:S01]  /*17390*/  LDL.LU R11, [R1+0x8c] ;  /* 0x00008c00010b7983 */ /* 0x000ea20000300800 */
[----:B0-----:R-:W-:Y:S01]  /*173a0*/  IMAD.MOV.U32 R2, RZ, RZ, R4 ;  /* 0x000000ffff027224 */ /* 0x001fe200078e0004 */
[----:B------:R-:W-:Y:S01]  /*173b0*/  MOV R28, R5 ;  /* 0x00000005001c7202 */ /* 0x000fe20000000f00 */
[----:B------:R-:W-:-:S02]  /*173c0*/  IMAD.MOV.U32 R29, RZ, RZ, R6 ;  /* 0x000000ffff1d7224 */ /* 0x000fc400078e0006 */
[----:B------:R-:W-:Y:S02]  /*173d0*/  IMAD.MOV.U32 R13, RZ, RZ, R7 ;  /* 0x000000ffff0d7224 */ /* 0x000fe400078e0007 */
[----:B------:R-:W0:Y:S04]  /*173e0*/  LDSM.16.MT88.4 R4, [R0+0xe100] ;  /* 0x00e100000004783b */ /* 0x000e280000004200 */
[----:B0-----:R0:W-:Y:S04]  /*173f0*/  STL.64 [R1+0x33c0], R6 ;  /* 0x0033c00601007387 */ /* 0x0011e80000100a00 */
[----:B------:R1:W-:Y:S01]  /*17400*/  STL.64 [R1+0x33b8], R4 ;  /* 0x0033b80401007387 */ /* 0x0003e20000100a00 */
[----:B0-----:R-:W-:Y:S01]  /*17410*/  IMAD.MOV.U32 R6, RZ, RZ, R29 ;  /* 0x000000ffff067224 */ /* 0x001fe200078e001d */
[----:B-1----:R-:W-:Y:S01]  /*17420*/  MOV R4, R2 ;  /* 0x0000000200047202 */ /* 0x002fe20000000f00 */
[----:B------:R-:W-:Y:S01]  /*17430*/  IMAD.MOV.U32 R5, RZ, RZ, R28 ;  /* 0x000000ffff057224 */ /* 0x000fe200078e001c */
[----:B------:R-:W3:Y:S04]  /*17440*/  LDL.LU R2, [R1+0x33f0] ;  /* 0x0033f00001027983 */ /* 0x000ee80000300800 */
[----:B------:R-:W4:Y:S04]  /*17450*/  LDL.LU R28, [R1+0x33ec] ;  /* 0x0033ec00011c7983 */ /* 0x000f280000300800 */
[----:B------:R-:W5:Y:S04]  /*17460*/  LDL.LU R29, [R1+0x33e8] ;  /* 0x0033e800011d7983 */ /* 0x000f680000300800 */
[----:B------:R-:W2:Y:S04]  /*17470*/  LDL.LU.64 R22, [R1+0x33e0] ;  /* 0x0033e00001167983 */ /* 0x000ea80000300a00 */
[----:B------:R-:W2:Y:S04]  /*17480*/  LDL.LU.64 R20, [R1+0x33d8] ;  /* 0x0033d80001147983 */ /* 0x000ea80000300a00 */
[----:B------:R0:W-:Y:S04]  /*17490*/  STL.64 [R1+0x40], R16 ;  /* 0x0000401001007387 */ /* 0x0001e80000100a00 */
[----:B------:R1:W-:Y:S04]  /*174a0*/  STL.64 [R1+0x48], R18 ;  /* 0x0000481201007387 */ /* 0x0003e80000100a00 */
[----:B0-----:R-:W2:Y:S04]  /*174b0*/  LDL.LU R16, [R1+0x50] ;  /* 0x0000500001107983 */ /* 0x001ea80000300800 */
[----:B------:R-:W2:Y:S04]  /*174c0*/  LDL.LU R17, [R1+0x54] ;  /* 0x0000540001117983 */ /* 0x000ea80000300800 */
[----:B-1----:R-:W2:Y:S04]  /*174d0*/  LDL.LU R18, [R1+0x58] ;  /* 0x0000580001127983 */ /* 0x002ea80000300800 */
[----:B------:R-:W2:Y:S02]  /*174e0*/  LDL.LU R19, [R1+0x5c] ;  /* 0x00005c0001137983 */ /* 0x000ea40000300800 */
[-C--:B--2---:R-:W-:Y:S08]  /*174f0*/  HMMA.16816.F32.BF16 R20, R20, R14.reuse, R16 ;  /* 0x0000000e1414723c */ /* 0x084ff00000041810 */
[----:B------:R-:W-:Y:S01]  /*17500*/  HMMA.16816.F32.BF16 R16, R24, R14, R8 ;  /* 0x0000000e1810723c */ /* 0x000fe20000041808 */
[----:B------:R-:W0:Y:S01]  /*17510*/  LDSM.16.MT88.4 R8, [R0+0xe180] ;  /* 0x00e180000008783b */ /* 0x000e220000004200 */
[----:B------:R-:W-:-:S03]  /*17520*/  MOV R7, R13 ;  /* 0x0000000d00077202 */ /* 0x000fc60000000f00 */
[----:B----4-:R-:W-:Y:S10]  /*17530*/  LDSM.16.MT88.4 R24, [R28+0xe100] ;  /* 0x00e100001c18783b */ /* 0x010ff40000004200 */
        /* <DEDUP_REMOVED lines=10> */
[----:B------:R-:W4:Y:S04]  /*175e0*/  LDL.LU R10, [R1+0x108] ;  /* 0x00010800010a7983 */ /* 0x000f280000300800 */
[----:B------:R-:W4:Y:S04]  /*175f0*/  LDL.LU R11, [R1+0x10c] ;  /* 0x00010c00010b7983 */ /* 0x000f280000300800 */
[----:B----4-:R-:W-:Y:S04]  /*17600*/  STL.64 [R1+0x33d0], R10 ;  /* 0x0033d00a01007387 */ /* 0x010fe80000100a00 */
[----:B--2---:R0:W-:Y:S04]  /*17610*/  STL.64 [R1+0x33c8], R8 ;  /* 0x0033c80801007387 */ /* 0x0041e80000100a00 */
[----:B0-----:R-:W2:Y:S04]  /*17620*/  LDL.LU R8, [R1+0x120] ;  /* 0x0001200001087983 */ /* 0x001ea80000300800 */
[----:B------:R-:W2:Y:S04]  /*17630*/  LDL.LU R9, [R1+0x124] ;  /* 0x0001240001097983 */ /* 0x000ea80000300800 */
[----:B------:R-:W2:Y:S04]  /*17640*/  LDL.LU R10, [R1+0x128] ;  /* 0x00012800010a7983 */ /* 0x000ea80000300800 */
[----:B------:R-:W2:Y:S04]  /*17650*/  LDL.LU R11, [R1+0x12c] ;  /* 0x00012c00010b7983 */ /* 0x000ea80000300800 */
        /* <DEDUP_REMOVED lines=8> */
[----:B0-----:R-:W3:Y:S04]  /*176e0*/  LDL.LU R20, [R1+0xe0] ;  /* 0x0000e00001147983 */ /* 0x001ee80000300800 */
[----:B------:R-:W3:Y:S01]  /*176f0*/  LDL.LU R21, [R1+0xe4] ;  /* 0x0000e40001157983 */ /* 0x000ee20000300800 */
[----:B-----5:R-:W-:-:S03]  /*17700*/  IMAD.MOV.U32 R23, RZ, RZ, R29 ;  /* 0x000000ffff177224 */ /* 0x020fc600078e001d */
        /* <DEDUP_REMOVED lines=9> */
[----:B------:R-:W2:Y:S02]  /*177a0*/  LDL.LU.64 R4, [R1+0x33b8] ;  /* 0x0033b80001047983 */ /* 0x000ea40000300a00 */
[-C--:B--2---:R-:W-:Y:S02]  /*177b0*/  HMMA.16816.F32.BF16 R8, R4, R14.reuse, R8 ;  /* 0x0000000e0408723c */ /* 0x084fe40000041808 */
[----:B------:R-:W2:Y:S11]  /*177c0*/  LDL R7, [R1+0x7fc] ;  /* 0x0007fc0001077983 */ /* 0x000eb60000100800 */
[----:B------:R-:W-:Y:S10]  /*177d0*/  @!UPT UIADD3 URZ, URZ, URZ, URZ ;  /* 0x0000003f3f3ff290 */ /* 0x000ff4000fffe03f */
[----:B------:R-:W-:Y:S04]  /*177e0*/  STL.64 [R1+0x70], R8 ;  /* 0x0000700801007387 */ /* 0x000fe80000100a00 */
[----:B------:R-:W-:Y:S04]  /*177f0*/  STL.64 [R1+0x78], R10 ;  /* 0x0000780a01007387 */ /* 0x000fe80000100a00 */
[----:B------:R-:W0:Y:S02]  /*17800*/  LDSM.16.MT88.4 R8, [R28+0xe180] ;  /* 0x00e180001c08783b */ /* 0x000e240000004200 */
[----:B0-----:R-:W-:Y:S01]  /*17810*/  IMAD.MOV.U32 R5, RZ, RZ, R10 ;  /* 0x000000ffff057224 */ /* 0x001fe200078e000a */
[----:B------:R-:W-:Y:S01]  /*17820*/  MOV R4, R11 ;  /* 0x0000000b00047202 */ /* 0x000fe20000000f00 */
[----:B------:R-:W-:Y:S01]  /*17830*/  IMAD.MOV.U32 R6, RZ, RZ, R9 ;  /* 0x000000ffff067224 */ /* 0x000fe200078e0009 */
[----:B------:R-:W-:Y:S01]  /*17840*/  MOV R13, R8 ;  /* 0x00000008000d7202 */ /* 0x000fe20000000f00 */
[----:B------:R-:W4:Y:S04]  /*17850*/  LDL.LU.64 R10, [R1+0x33b0] ;  /* 0x0033b000010a7983 */ /* 0x000f280000300a00 */
[----:B------:R-:W4:Y:S02]  /*17860*/  LDL.LU.64 R8, [R1+0x33a8] ;  /* 0x0033a80001087983 */ /* 0x000f240000300a00 */
[-C--:B----4-:R-:W-:Y:S02]  /*17870*/  HMMA.16816.F32.BF16 R8, R8, R14.reuse, R16 ;  /* 0x0000000e0808723c */ /* 0x090fe40000041810 */
[----:B------:R-:W3:Y:S04]  /*17880*/  LDL.LU.64 R18, [R1+0x33a0] ;  /* 0x0033a00001127983 */ /* 0x000ee80000300a00 */
[----:B------:R-:W3:Y:S11]  /*17890*/  LDL.LU.64 R16, [R1+0x3398] ;  /* 0x0033980001107983 */ /* 0x000ef60000300a00 */
[----:B------:R-:W-:Y:S06]  /*178a0*/  @!UPT UIADD3 URZ, URZ, URZ, URZ ;  /* 0x0000003f3f3ff290 */ /* 0x000fec000fffe03f */
[----:B------:R0:W-:Y:S04]  /*178b0*/  STL.64 [R1+0x60], R8 ;  /* 0x0000600801007387 */ /* 0x0001e80000100a00 */
[----:B------:R1:W-:Y:S04]  /*178c0*/  STL.64 [R1+0x68], R10 ;  /* 0x0000680a01007387 */ /* 0x0003e80000100a00 */
[----:B0-----:R-:W4:Y:S04]  /*178d0*/  LDL.LU R8, [R1+0xd0] ;  /* 0x0000d00001087983 */ /* 0x001f280000300800 */
[----:B------:R-:W4:Y:S04]  /*178e0*/  LDL.LU R9, [R1+0xd4] ;  /* 0x0000d40001097983 */ /* 0x000f280000300800 */
[----:B-1----:R-:W4:Y:S04]  /*178f0*/  LDL.LU R10, [R1+0xd8] ;  /* 0x0000d800010a7983 */ /* 0x002f280000300800 */
[----:B------:R-:W4:Y:S01]  /*17900*/  LDL.LU R11, [R1+0xdc] ;  /* 0x0000dc00010b7983 */ /* 0x000f220000300800 */
        /* <DEDUP_REMOVED lines=10> */
[-C--:B----4-:R-:W-:Y:S03]  /*179b0*/  HMMA.16816.F32.BF16 R8, R24, R14.reuse, R8 ;  /* 0x0000000e1808723c */ /* 0x090fe60000041808 */
[----:B------:R-:W0:Y:S05]  /*179c0*/  LDSM.16.MT88.4 R24, [R2+0x10000] ;  /* 0x010000000218783b */ /* 0x000e2a0000004200 */
[----:B---3--:R-:W-:Y:S01]  /*179d0*/  HMMA.16816.F32.BF16 R16, R20, R14, R16 ;  /* 0x0000000e1410723c */ /* 0x008fe20000041810 */
[----:B------:R-:W-:Y:S11]  /*179e0*/  LDSM.16.MT88.4 R20, [R2+0x10080] ;  /* 0x010080000214783b */ /* 0x000ff60000004200 */
[----:B------:R-:W-:Y:S11]  /*179f0*/  @!UPT UIADD3 URZ, URZ, URZ, URZ ;  /* 0x0000003f3f3ff290 */ /* 0x000ff6000fffe03f */
[----:B------:R-:W-:Y:S04]  /*17a00*/  STL.64 [R1+0xc0], R16 ;  /* 0x0000c01001007387 */ /* 0x000fe80000100a00 */
[----:B------:R-:W-:Y:S04]  /*17a10*/  STL.64 [R1+0xc8], R18 ;  /* 0x0000c81201007387 */ /* 0x000fe80000100a00 */
[----:B0-----:R-:W-:Y:S04]  /*17a20*/  STL.64 [R1+0x3370], R26 ;  /* 0x0033701a01007387 */ /* 0x001fe80000100a00 */
[----:B------:R-:W-:Y:S04]  /*17a30*/  STL.64 [R1+0xa0], R8 ;  /* 0x0000a00801007387 */ /* 0x000fe80000100a00 */
[----:B------:R-:W-:Y:S04]  /*17a40*/  STL.64 [R1+0xa8], R10 ;  /* 0x0000a80a01007387 */ /* 0x000fe80000100a00 */
[----:B--2---:R-:W0:Y:S04]  /*17a50*/  LDSM.16.M88.4 R8, [R7+0x40100] ;  /* 0x040100000708783b */ /* 0x004e280000000200 */
[----:B------:R1:W-:Y:S04]  /*17a60*/  STL.64 [R1+0x3368], R24 ;  /* 0x0033681801007387 */ /* 0x0003e80000100a00 */
[----:B------:R-:W2:Y:S01]  /*17a70*/  LDSM.16.MT88.4 R16, [R2+0x10100] ;  /* 0x010100000210783b */ /* 0x000ea20000004200 */
[----:B-1----:R-:W-:-:S03]  /*17a80*/  IMAD.MOV.U32 R24, RZ, RZ, R13 ;  /* 0x000000ffff187224 */ /* 0x002fc600078e000d */
[----:B------:R-:W3:Y:S04]  /*17a90*/  LDL.LU R13, [R1+0x3380] ;  /* 0x00338000010d7983 */ /* 0x000ee80000300800 */
[----:B0-----:R-:W-:Y:S04]  /*17aa0*/  STL [R1+0x32d4], R10 ;  /* 0x0032d40a01007387 */ /* 0x001fe80000100800 */
[----:B------:R-:W-:Y:S04]  /*17ab0*/  STL [R1+0x32d0], R11 ;  /* 0x0032d00b01007387 */ /* 0x000fe80000100800 */
[----:B------:R0:W-:Y:S04]  /*17ac0*/  STL.64 [R1+0x3378], R8 ;  /* 0x0033780801007387 */ /* 0x0001e80000100a00 */
[----:B0-----:R-:W4:Y:S04]  /*17ad0*/  LDL.LU R8, [R1+0x150] ;  /* 0x0001500001087983 */ /* 0x001f280000300800 */
[----:B------:R-:W4:Y:S04]  /*17ae0*/  LDL.LU R9, [R1+0x154] ;  /* 0x0001540001097983 */ /* 0x000f280000300800 */
[----:B------:R-:W4:Y:S04]  /*17af0*/  LDL.LU R10, [R1+0x158] ;  /* 0x00015800010a7983 */ /* 0x000f280000300800 */
[----:B------:R-:W4:Y:S01]  /*17b00*/  LDL.LU R11, [R1+0x15c] ;  /* 0x00015c00010b7983 */ /* 0x000f220000300800 */
[----:B------:R-:W-:Y:S01]  /*17b10*/  IMAD.MOV.U32 R25, RZ, RZ, R6 ;  /* 0x000000ffff197224 */ /* 0x000fe200078e0006 */
[----:B------:R-:W-:-:S02]  /*17b20*/  MOV R26, R5 ;  /* 0x00000005001a7202 */ /* 0x000fc40000000f00 */
[----:B------:R-:W-:Y:S01]  /*17b30*/  STL.64 [R1+0x3360], R22 ;  /* 0x0033601601007387 */ /* 0x000fe20000100a00 */
[----:B------:R-:W-:-:S03]  /*17b40*/  IMAD.MOV.U32 R27, RZ, RZ, R4 ;  /* 0x000000ffff1b7224 */ /* 0x000fc600078e0004 */
[----:B------:R0:W-:Y:S04]  /*17b50*/  STL.64 [R1+0x3358], R20 ;  /* 0x0033581401007387 */ /* 0x0001e80000100a00 */
[----:B------:R-:W1:Y:S04]  /*17b60*/  LDSM.16.MT88.4 R4, [R2+0x10180] ;  /* 0x010180000204783b */ /* 0x000e680000004200 */
[----:B0-----:R-:W5:Y:S04]  /*17b70*/  LDL.LU R20, [R1+0x140] ;  /* 0x0001400001147983 */ /* 0x001f680000300800 */
[----:B------:R-:W5:Y:S04]  /*17b80*/  LDL.LU R21, [R1+0x144] ;  /* 0x0001440001157983 */ /* 0x000f680000300800 */
[----:B------:R-:W5:Y:S04]  /*17b90*/  LDL.LU R22, [R1+0x148] ;  /* 0x0001480001167983 */ /* 0x000f680000300800 */
[----:B------:R-:W5:Y:S04]  /*17ba0*/  LDL.LU R23, [R1+0x14c] ;  /* 0x00014c0001177983 */ /* 0x000f680000300800 */
[----:B--2---:R0:W-:Y:S04]  /*17bb0*/  STL.64 [R1+0x3350], R18 ;  /* 0x0033501201007387 */ /* 0x0041e80000100a00 */
[----:B------:R2:W-:Y:S01]  /*17bc0*/  STL.64 [R1+0x3348], R16 ;  /* 0x0033481001007387 */ /* 0x0005e20000100a00 */
[----:B0-----:R-:W-:-:S03]  /*17bd0*/  MOV R19, R12 ;  /* 0x0000000c00137202 */ /* 0x001fc60000000f00 */
[----:B--2---:R-:W2:Y:S04]  /*17be0*/  LDL.LU R16, [R1+0x110] ;  /* 0x0001100001107983 */ /* 0x004ea80000300800 */
[----:B------:R-:W2:Y:S01]  /*17bf0*/  LDL.LU R17, [R1+0x114] ;  /* 0x0001140001117983 */ /* 0x000ea20000300800 */
[----:B---3--:R-:W-:Y:S02]  /*17c00*/  IMAD.MOV.U32 R18, RZ, RZ, R13 ;  /* 0x000000ffff127224 */ /* 0x008fe400078e000d */
[----:B----4-:R-:W-:Y:S01]  /*17c10*/  HMMA.16816.F32.BF16 R12, R24, R14, R8 ;  /* 0x0000000e180c723c */ /* 0x010fe20000041808 */
[----:B------:R-:W5:Y:S04]  /*17c20*/  LDL.LU.64 R8, [R1+0x3378] ;  /* 0x0033780001087983 */ /* 0x000f680000300a00 */
[----:B------:R-:W5:Y:S04]  /*17c30*/  LDL.LU.64 R26, [R1+0x3370] ;  /* 0x00337000011a7983 */ /* 0x000f680000300a00 */
[----:B------:R-:W5:Y:S11]  /*17c40*/  LDL.LU.64 R24, [R1+0x3368] ;  /* 0x0033680001187983 */ /* 0x000f760000300a00 */
[----:B------:R-:W-:Y:S03]  /*17c50*/  @!UPT UIADD3 URZ, URZ, URZ, URZ ;  /* 0x0000003f3f3ff290 */ /* 0x000fe6000fffe03f */
[----:B------:R-:W-:Y:S04]  /*17c60*/  STL.64 [R1+0xe0], R12 ;  /* 0x0000e00c01007387 */ /* 0x000fe80000100a00 */
[----:B------:R-:W-:Y:S04]  /*17c70*/  STL.64 [R1+0xe8], R14 ;  /* 0x0000e80e01007387 */ /* 0x000fe80000100a00 */
[----:B------:R-:W-:Y:S01]  /*17c80*/  LDSM.16.MT88.4 R12, [R3+0x10000] ;  /* 0x01000000030c783b */ /* 0x000fe20000004200 */
[-C--:B-----5:R-:W-:Y:S03]  /*17c90*/  HMMA.16816.F32.BF16 R24, R24, R8.reuse, R20 ;  /* 0x000000081818723c */ /* 0x0a0fe60000041814 */
[----:B------:R-:W2:Y:S04]  /*17ca0*/  LDL.LU.64 R22, [R1+0x3360] ;  /* 0x0033600001167983 */ /* 0x000ea80000300a00 */
[----:B------:R-:W2:Y:S11]  /*17cb0*/  LDL.LU.64 R20, [R1+0x3358] ;  /* 0x0033580001147983 */ /* 0x000eb60000300a00 */
[----:B------:R-:W-:Y:S05]  /*17cc0*/  @!UPT UIADD3 URZ, URZ, URZ, URZ ;  /* 0x0000003f3f3ff290 */ /* 0x000fea000fffe03f */
[----:B------:R0:W-:Y:S04]  /*17cd0*/  STL.64 [R1], R24 ;  /* 0x0000001801007387 */ /* 0x0001e80000100a00 */
[----:B------:R3:W-:Y:S04]  /*17ce0*/  STL.64 [R1+0x8], R26 ;  /* 0x0000081a01007387 */ /* 0x0007e80000100a00 */
[----:B0-----:R-:W1:Y:S04]  /*17cf0*/  LDL.LU R24, [R1+0x10] ;  /* 0x0000100001187983 */ /* 0x001e680000300800 */
[----:B------:R-:W1:Y:S04]  /*17d00*/  LDL.LU R25, [R1+0x14] ;  /* 0x0000140001197983 */ /* 0x000e680000300800 */
[----:B---3--:R-:W1:Y:S04]  /*17d10*/  LDL.LU R26, [R1+0x18] ;  /* 0x00001800011a7983 */ /* 0x008e680000300800 */
[----:B------:R-:W1:Y:S01]  /*17d20*/  LDL.LU R27, [R1+0x1c] ;  /* 0x00001c00011b7983 */ /* 0x000e620000300800 */
[-C--:B--2---:R-:W-:Y:S03]  /*17d30*/  HMMA.16816.F32.BF16 R20, R20, R8.reuse, R16 ;  /* 0x000000081414723c */ /* 0x084fe60000041810 */
[----:B------:R-:W2:Y:S04]  /*17d40*/  LDL.LU.64 R18, [R1+0x3350] ;  /* 0x0033500001127983 */ /* 0x000ea80000300a00 */
[----:B------:R-:W2:Y:S11]  /*17d50*/  LDL.LU.64 R16, [R1+0x3348] ;  /* 0x0033480001107983 */ /* 0x000eb60000300a00 */
[----:B------:R-:W-:Y:S05]  /*17d60*/  @!UPT UIADD3 URZ, URZ, URZ, URZ ;  /* 0x0000003f3f3ff290 */ /* 0x000fea000fffe03f */
[----:B------:R0:W-:Y:S01]  /*17d70*/  STL.64 [R1+0x120], R20 ;  /* 0x0001201401007387 */ /* 0x0001e20000100a00 */
[----:B------:R-:W-:Y:S02]  /*17d80*/  IMAD.MOV.U32 R10, RZ, RZ, R22 ;  /* 0x000000ffff0a7224 */ /* 0x000fe400078e0016 */
[----:B------:R-:W-:Y:S01]  /*17d90*/  IMAD.MOV.U32 R11, RZ, RZ, R23 ;  /* 0x000000ffff0b7224 */ /* 0x000fe200078e0017 */
[----:B0-----:R-:W2:Y:S04]  /*17da0*/  LDL.LU R20, [R1+0xb0] ;  /* 0x0000b00001147983 */ /* 0x001ea80000300800 */
[----:B------:R-:W2:Y:S04]  /*17db0*/  LDL.LU R21, [R1+0xb4] ;  /* 0x0000b40001157983 */ /* 0x000ea80000300800 */
[----:B------:R-:W2:Y:S04]  /*17dc0*/  LDL.LU R22, [R1+0xb8] ;  /* 0x0000b80001167983 */ /* 0x000ea80000300800 */
[----:B------:R-:W2:Y:S02]  /*17dd0*/  LDL.LU R23, [R1+0xbc] ;  /* 0x0000bc0001177983 */ /* 0x000ea40000300800 */
[-C--:B--2---:R-:W-:Y:S08]  /*17de0*/  HMMA.16816.F32.BF16 R20, R16, R8.reuse, R20 ;  /* 0x000000081014723c */ /* 0x084ff00000041814 */
[-C--:B-1----:R-:W-:Y:S01]  /*17df0*/  HMMA.16816.F32.BF16 R16, R4, R8.reuse, R24 ;  /* 0x000000080410723c */ /* 0x082fe20000041818 */
        /* <DEDUP_REMOVED lines=31> */
[----:B------:R-:W5:Y:S01]  /*17ff0*/  LDL.LU R27, [R1+0x3c] ;  /* 0x00003c00011b7983 */ /* 0x000f620000300800 */
[-C--:B--2---:R-:W-:Y:S03]  /*18000*/  HMMA.16816.F32.BF16 R12, R12, R8.reuse, R4 ;  /* 0x000000080c0c723c */ /* 0x084fe60000041804 */
[----:B------:R-:W3:Y:S04]  /*18010*/  LDL.LU.64 R6, [R1+0x3340] ;  /* 0x0033400001067983 */ /* 0x000ee80000300a00 */
[----:B------:R-:W3:Y:S11]  /*18020*/  LDL.LU.64 R4, [R1+0x3338] ;  /* 0x0033380001047983 */ /* 0x000ef60000300a00 */
[----:B------:R-:W-:Y:S05]  /*18030*/  @!UPT UIADD3 URZ, URZ, URZ, URZ ;  /* 0x0000003f3f3ff290 */ /* 0x000fea000fffe03f */
[----:B------:R-:W-:Y:S04]  /*18040*/  STL.64 [R1+0x140], R12 ;  /* 0x0001400c01007387 */ /* 0x000fe80000100a00 */
[----:B------:R-:W-:Y:S04]  /*18050*/  STL.64 [R1+0x148], R14 ;  /* 0x0001480e01007387 */ /* 0x000fe80000100a00 */
[----:B------:R-:W0:Y:S01]  /*18060*/  LDSM.16.MT88.4 R12, [R0+0x10080] ;  /* 0x01008000000c783b */ /* 0x000e220000004200 */
[-C--:B---3--:R-:W-:Y:S03]  /*18070*/  HMMA.16816.F32.BF16 R4, R4, R8.reuse, R16 ;  /* 0x000000080404723c */ /* 0x088fe60000041810 */
[----:B------:R-:W4:Y:S04]  /*18080*/  LDL.LU.64 R18, [R1+0x3330] ;  /* 0x0033300001127983 */ /* 0x000f280000300a00 */
[----:B------:R-:W4:Y:S11]  /*18090*/  LDL.LU.64 R16, [R1+0x3328] ;  /* 0x0033280001107983 */ /* 0x000f360000300a00 */
[----:B------:R-:W-:Y:S05]  /*180a0*/  @!UPT UIADD3 URZ, URZ, URZ, URZ ;  /* 0x0000003f3f3ff290 */ /* 0x000fea000fffe03f */
[----:B------:R1:W-:Y:S04]  /*180b0*/  STL.64 [R1+0x130], R4 ;  /* 0x0001300401007387 */ /* 0x0003e80000100a00 */
[----:B------:R2:W-:Y:S04]  /*180c0*/  STL.64 [R1+0x138], R6 ;  /* 0x0001380601007387 */ /* 0x0005e80000100a00 */
[----:B-1----:R-:W3:Y:S04]  /*180d0*/  LDL.LU R4, [R1+0x20] ;  /* 0x0000200001047983 */ /* 0x002ee80000300800 */
[----:B------:R-:W3:Y:S04]  /*180e0*/  LDL.LU R5, [R1+0x24] ;  /* 0x0000240001057983 */ /* 0x000ee80000300800 */
[----:B--2---:R-:W3:Y:S04]  /*180f0*/  LDL.LU R6, [R1+0x28] ;  /* 0x0000280001067983 */ /* 0x004ee80000300800 */
[----:B------:R-:W3:Y:S01]  /*18100*/  LDL.LU R7, [R1+0x2c] ;  /* 0x00002c0001077983 */ /* 0x000ee20000300800 */
[-C--:B----4-:R-:W-:Y:S03]  /*18110*/  HMMA.16816.F32.BF16 R16, R16, R8.reuse, R20 ;  /* 0x000000081010723c */ /* 0x090fe60000041814 */
[----:B------:R-:W5:Y:S04]  /*18120*/  LDL.LU.64 R22, [R1+0x3320] ;  /* 0x0033200001167983 */ /* 0x000f680000300a00 */
[----:B------:R-:W5:Y:S11]  /*18130*/  LDL.LU.64 R20, [R1+0x3318] ;  /* 0x0033180001147983 */ /* 0x000f760000300a00 */
[----:B------:R-:W-:Y:S05]  /*18140*/  @!UPT UIADD3 URZ, URZ, URZ, URZ ;  /* 0x0000003f3f3ff290 */ /* 0x000fea000fffe03f */
[----:B------:R1:W-:Y:S04]  /*18150*/  STL.64 [R1+0x110], R16 ;  /* 0x0001101001007387 */ /* 0x0003e80000100a00 */
[----:B------:R2:W-:Y:S04]  /*18160*/  STL.64 [R1+0x118], R18 ;  /* 0x0001181201007387 */ /* 0x0005e80000100a00 */
[----:B-1----:R-:W0:Y:S04]  /*18170*/  LDL.LU R16, [R1+0x50] ;  /* 0x0000500001107983 */ /* 0x002e280000300800 */
[----:B------:R-:W0:Y:S04]  /*18180*/  LDL.LU R17, [R1+0x54] ;  /* 0x0000540001117983 */ /* 0x000e280000300800 */
[----:B--2---:R-:W0:Y:S01]  /*18190*/  LDL.LU R18, [R1+0x58] ;  /* 0x0000580001127983 */ /* 0x004e220000300800 */
[-C--:B-----5:R-:W-:Y:S03]  /*181a0*/  HMMA.16816.F32.BF16 R20, R20, R8.reuse, R24 ;  /* 0x000000081414723c */ /* 0x0a0fe60000041818 */
[----:B------:R-:W3:Y:S04]  /*181b0*/  LDL.LU.64 R26, [R1+0x3310] ;  /* 0x00331000011a7983 */ /* 0x000ee80000300a00 */
[----:B------:R-:W3:Y:S01]  /*181c0*/  LDL.LU.64 R24, [R1+0x3308] ;  /* 0x0033080001187983 */ /* 0x000ee20000300a00 */
[----:B------:R-:W-:Y:S01]  /*181d0*/  MOV R19, R29 ;  /* 0x0000001d00137202 */ /* 0x000fe20000000f00 */
[----:B---3--:R-:W-:Y:S02]  /*181e0*/  HMMA.16816.F32.BF16 R4, R24, R8, R4 ;  /* 0x000000081804723c */ /* 0x008fe40000041804 */
[----:B------:R-:W-:Y:S11]  /*181f0*/  LDSM.16.MT88.4 R24, [R28+0x10000] ;  /* 0x010000001c18783b */ /* 0x000ff60000004200 */
[----:B------:R-:W-:Y:S10]  /*18200*/  @!UPT UIADD3 URZ, URZ, URZ, URZ ;  /* 0x0000003f3f3ff290 */ /* 0x000ff4000fffe03f */
[----:B------:R-:W-:Y:S04]  /*18210*/  STL.64 [R1+0x40], R4 ;  /* 0x0000400401007387 */ /* 0x000fe80000100a00 */
[----:B------:R-:W-:Y:S04]  /*18220*/  STL.64 [R1+0xf0], R20 ;  /* 0x0000f01401007387 */ /* 0x000fe80000100a00 */
[----:B------:R-:W-:Y:S04]  /*18230*/  STL.64 [R1+0xf8], R22 ;  /* 0x0000f81601007387 */ /* 0x000fe80000100a00 */
[----:B------:R-:W1:Y:S01]  /*18240*/  LDSM.16.MT88.4 R20, [R0+0x10180] ;  /* 0x010180000014783b */ /* 0x000e620000004200 */
[----:B------:R-:W-:-:S03]  /*18250*/  IMAD.MOV.U32 R29, RZ, RZ, R7 ;  /* 0x000000ffff1d7224 */ /* 0x000fc600078e0007 */
[----:B------:R-:W-:Y:S04]  /*18260*/  STL [R1+0x48], R6 ;  /* 0x0000480601007387 */ /* 0x000fe80000100800 */
[----:B------:R-:W-:Y:S01]  /*18270*/  STL [R1+0x32b8], R29 ;  /* 0x0032b81d01007387 */ /* 0x000fe20000100800 */
[-C--:B0-----:R-:W-:Y:S03]  /*18280*/  HMMA.16816.F32.BF16 R16, R12, R8.reuse, R16 ;  /* 0x000000080c10723c */ /* 0x081fe60000041810 */
[----:B------:R-:W-:Y:S04]  /*18290*/  LDSM.16.MT88.4 R4, [R0+0x10100] ;  /* 0x010100000004783b */ /* 0x000fe80000004200 */
[----:B------:R-:W-:Y:S04]  /*182a0*/  LDSM.16.MT88.4 R12, [R28+0x10080] ;  /* 0x010080001c0c783b */ /* 0x000fe80000004200 */
[----:B-1----:R-:W-:Y:S04]  /*182b0*/  STL.64 [R1+0x3300], R22 ;  /* 0x0033001601007387 */ /* 0x002fe80000100a00 */
[----:B------:R0:W-:Y:S04]  /*182c0*/  STL.64 [R1+0x32f8], R20 ;  /* 0x0032f81401007387 */ /* 0x0001e80000100a00 */
[----:B0-----:R-:W2:Y:S04]  /*182d0*/  LDL.LU R20, [R1+0x70] ;  /* 0x0000700001147983 */ /* 0x001ea80000300800 */
[----:B------:R-:W2:Y:S04]  /*182e0*/  LDL.LU R21, [R1+0x74] ;  /* 0x0000740001157983 */ /* 0x000ea80000300800 */
[----:B------:R-:W2:Y:S04]  /*182f0*/  LDL.LU R22, [R1+0x78] ;  /* 0x0000780001167983 */ /* 0x000ea80000300800 */
[----:B------:R-:W2:Y:S04]  /*18300*/  LDL.LU R23, [R1+0x7c] ;  /* 0x00007c0001177983 */ /* 0x000ea80000300800 */
[----:B------:R-:W-:Y:S04]  /*18310*/  STL [R1+0x32bc], R0 ;  /* 0x0032bc0001007387 */ /* 0x000fe80000100800 */
[----:B------:R-:W-:Y:S04]  /*18320*/  STL.64 [R1+0x32f0], R26 ;  /* 0x0032f01a01007387 */ /* 0x000fe80000100a00 */
[----:B------:R0:W-:Y:S04]  /*18330*/  STL.64 [R1+0x32e8], R24 ;  /* 0x0032e81801007387 */ /* 0x0001e80000100a00 */
[----:B0-----:R-:W3:Y:S04]  /*18340*/  LDL.LU R24, [R1+0x60] ;  /* 0x0000600001187983 */ /* 0x001ee80000300800 */
[----:B------:R-:W3:Y:S04]  /*18350*/  LDL.LU R25, [R1+0x64] ;  /* 0x0000640001197983 */ /* 0x000ee80000300800 */
[----:B------:R-:W3:Y:S04]  /*18360*/  LDL.LU R26, [R1+0x68] ;  /* 0x00006800011a7983 */ /* 0x000ee80000300800 */
[----:B------:R-:W3:Y:S04]  /*18370*/  LDL.LU R27, [R1+0x6c] ;  /* 0x00006c00011b7983 */ /* 0x000ee80000300800 */
[----:B------:R-:W-:Y:S04]  /*18380*/  STL.64 [R1+0x20], R16 ;  /* 0x0000201001007387 */ /* 0x000fe80000100a00 */
[----:B------:R-:W-:Y:S04]  /*18390*/  STL.64 [R1+0x28], R18 ;  /* 0x0000281201007387 */ /* 0x000fe80000100a00 */
[----:B------:R-:W0:Y:S04]  /*183a0*/  LDSM.16.MT88.4 R16, [R28+0x10100] ;  /* 0x010100001c10783b */ /* 0x000e280000004200 */
[----:B0-----:R-:W-:Y:S04]  /*183b0*/  STL.64 [R1+0x32e0], R18 ;  /* 0x0032e01201007387 */ /* 0x001fe80000100a00 */
        /* <DEDUP_REMOVED lines=25> */
[-C--:B----4-:R-:W-:Y:S08]  /*18550*/  HMMA.16816.F32.BF16 R12, R12, R8.reuse, R16 ;  /* 0x000000080c0c723c */ /* 0x090ff00000041810 */
[-C--:B--2---:R-:W-:Y:S01]  /*18560*/  HMMA.16816.F32.BF16 R24, R24, R8.reuse, R4 ;  /* 0x000000081818723c */ /* 0x084fe20000041804 */
        /* <DEDUP_REMOVED lines=13> */
[----:B------:R-:W-:Y:S04]  /*18640*/  STL.64 [R1+0x30], R12 ;  /* 0x0000300c01007387 */ /* 0x000fe80000100a00 */
[----:B------:R-:W-:Y:S04]  /*18650*/  STL.64 [R1+0x38], R14 ;  /* 0x0000380e01007387 */ /* 0x000fe80000100a00 */
[----:B------:R-:W-:Y:S01]  /*18660*/  LDSM.16.MT88.4 R12, [R2+0x12080] ;  /* 0x01208000020c783b */ /* 0x000fe20000004200 */
[-C--:B---3--:R-:W-:Y:S03]  /*18670*/  HMMA.16816.F32.BF16 R20, R16, R8.reuse, R20 ;  /* 0x000000081014723c */ /* 0x088fe60000041814 */
[----:B------:R-:W0:Y:S05]  /*18680*/  LDSM.16.MT88.4 R16, [R2+0x12100] ;  /* 0x012100000210783b */ /* 0x000e2a0000004200 */
[----:B--2---:R-:W-:Y:S11]  /*18690*/  HMMA.16816.F32.BF16 R4, R4, R8, R24 ;  /* 0x000000080404723c */ /* 0x004ff60000041818 */
[----:B------:R-:W-:Y:S04]  /*186a0*/  @!UPT UIADD3 URZ, URZ, URZ, URZ ;  /* 0x0000003f3f3ff290 */ /* 0x000fe8000fffe03f */
[----:B------:R-:W-:Y:S04]  /*186b0*/  STL.64 [R1+0x10], R20 ;  /* 0x0000101401007387 */ /* 0x000fe80000100a00 */
[----:B------:R-:W-:Y:S04]  /*186c0*/  STL.64 [R1+0x18], R22 ;  /* 0x0000181601007387 */ /* 0x000fe80000100a00 */
[----:B------:R-:W-:Y:S04]  /*186d0*/  LDSM.16.MT88.4 R20, [R2+0x12180] ;  /* 0x012180000214783b */ /* 0x000fe80000004200 */
[----:B0-----:R0:W-:Y:S04]  /*186e0*/  STL.64 [R1+0x32b0], R18 ;  /* 0x0032b01201007387 */ /* 0x0011e80000100a00 */
[----:B------:R1:W-:Y:S01]  /*186f0*/  STL.64 [R1+0x32a8], R16 ;  /* 0x0032a81001007387 */ /* 0x0003e20000100a00 */
[----:B0-----:R-:W-:Y:S01]  /*18700*/  IMAD.MOV.U32 R18, RZ, RZ, R10 ;  /* 0x000000ffff127224 */ /* 0x001fe200078e000a */
[----:B------:R-:W-:-:S02]  /*18710*/  MOV R19, R11 ;  /* 0x0000000b00137202 */ /* 0x000fc40000000f00 */
[----:B-1----:R-:W2:Y:S04]  /*18720*/  LDL.LU R16, [R1+0x120] ;  /* 0x0001200001107983 */ /* 0x002ea80000300800 */
[----:B------:R-:W2:Y:S04]  /*18730*/  LDL.LU R17, [R1+0x124] ;  /* 0x0001240001117983 */ /* 0x000ea80000300800 */
[----:B------:R-:W3:Y:S04]  /*18740*/  LDL.LU R10, [R1+0x32d4] ;  /* 0x0032d400010a7983 */ /* 0x000ee80000300800 */
[----:B------:R-:W3:Y:S04]  /*18750*/  LDL.LU R11, [R1+0x32d0] ;  /* 0x0032d000010b7983 */ /* 0x000ee80000300800 */
[----:B------:R-:W3:Y:S04]  /*18760*/  LDL.LU.64 R26, [R1+0x32c8] ;  /* 0x0032c800011a7983 */ /* 0x000ee80000300a00 */
[----:B------:R-:W3:Y:S04]  /*18770*/  LDL.LU.64 R24, [R1+0x32c0] ;  /* 0x0032c00001187983 */ /* 0x000ee80000300a00 */
[----:B------:R0:W-:Y:S04]  /*18780*/  STL.64 [R1+0x90], R4 ;  /* 0x0000900401007387 */ /* 0x0001e80000100a00 */
[----:B------:R1:W-:Y:S04]  /*18790*/  STL.64 [R1+0x98], R6 ;  /* 0x0000980601007387 */ /* 0x0003e80000100a00 */
[----:B0-----:R-:W3:Y:S04]  /*187a0*/  LDL.LU R4, [R1] ;  /* 0x0000000001047983 */ /* 0x001ee80000300800 */
[----:B------:R-:W3:Y:S04]  /*187b0*/  LDL.LU R5, [R1+0x4] ;  /* 0x0000040001057983 */ /* 0x000ee80000300800 */
[----:B-1----:R-:W3:Y:S04]  /*187c0*/  LDL.LU R6, [R1+0x8] ;  /* 0x0000080001067983 */ /* 0x002ee80000300800 */
[----:B------:R-:W3:Y:S02]  /*187d0*/  LDL.LU R7, [R1+0xc] ;  /* 0x00000c0001077983 */ /* 0x000ee40000300800 */
[-C--:B---3--:R-:W-:Y:S02]  /*187e0*/  HMMA.16816.F32.BF16 R4, R24, R10.reuse, R4 ;  /* 0x0000000a1804723c */ /* 0x088fe40000041804 */
[----:B------:R-:W3:Y:S11]  /*187f0*/  LDL.LU R24, [R1+0xd0] ;  /* 0x0000d00001187983 */ /* 0x000ef60000300800 */
[----:B------:R-:W-:Y:S10]  /*18800*/  @!UPT UIADD3 URZ, URZ, URZ, URZ ;  /* 0x0000003f3f3ff290 */ /* 0x000ff4000fffe03f */
[----:B------:R-:W-:Y:S04]  /*18810*/  STL.64 [R1+0xc0], R4 ;  /* 0x0000c00401007387 */ /* 0x000fe80000100a00 */
[----:B------:R-:W-:Y:S04]  /*18820*/  STL.64 [R1+0xc8], R6 ;  /* 0x0000c80601007387 */ /* 0x000fe80000100a00 */
[----:B------:R-:W0:Y:S01]  /*18830*/  LDSM.16.MT88.4 R4, [R3+0x12000] ;  /* 0x012000000304783b */ /* 0x000e220000004200 */
[----:B--2---:R-:W-:Y:S03]  /*18840*/  HMMA.16816.F32.BF16 R12, R12, R10, R16 ;  /* 0x0000000a0c0c723c */ /* 0x004fe60000041810 */
        /* <DEDUP_REMOVED lines=8> */
[----:B0-----:R-:W-:Y:S04]  /*188d0*/  STL.64 [R1+0x3290], R6 ;  /* 0x0032900601007387 */ /* 0x001fe80000100a00 */
[----:B------:R0:W-:Y:S02]  /*188e0*/  STL.64 [R1+0x3288], R4 ;  /* 0x0032880401007387 */ /* 0x0001e40000100a00 */
[----:B0-----:R-:W-:Y:S01]  /*188f0*/  IMAD.MOV.U32 R4, RZ, RZ, R0 ;  /* 0x000000ffff047224 */ /* 0x001fe200078e0000 */
[----:B------:R-:W-:Y:S01]  /*18900*/  MOV R5, R29 ;  /* 0x0000001d00057202 */ /* 0x000fe20000000f00 */
[----:B------:R-:W2:Y:S04]  /*18910*/  LDL.LU R0, [R1+0x32bc] ;  /* 0x0032bc0001007983 */ /* 0x000ea80000300800 */
[----:B------:R-:W4:Y:S01]  /*18920*/  LDL.LU R29, [R1+0x32b8] ;  /* 0x0032b800011d7983 */ /* 0x000f220000300800 */
[----:B------:R-:W-:-:S03]  /*18930*/  IMAD.MOV.U32 R6, RZ, RZ, R9 ;  /* 0x000000ffff067224 */ /* 0x000fc600078e0009 */
[----:B------:R-:W5:Y:S01]  /*18940*/  LDL.LU.64 R18, [R1+0x32b0] ;  /* 0x0032b00001127983 */ /* 0x000f620000300a00 */
[----:B------:R-:W-:-:S03]  /*18950*/  IMAD.MOV.U32 R7, RZ, RZ, R8 ;  /* 0x000000ffff077224 */ /* 0x000fc600078e0008 */
[----:B------:R-:W5:Y:S01]  /*18960*/  LDL.LU.64 R16, [R1+0x32a8] ;  /* 0x0032a80001107983 */ /* 0x000f620000300a00 */
[----:B------:R-:W-:-:S03]  /*18970*/  MOV R9, R14 ;  /* 0x0000000e00097202 */ /* 0x000fc60000000f00 */
[----:B------:R0:W-:Y:S01]  /*18980*/  STL.64 [R1+0xb0], R12 ;  /* 0x0000b00c01007387 */ /* 0x0001e20000100a00 */
[----:B------:R-:W-:-:S03]  /*18990*/  IMAD.MOV.U32 R8, RZ, RZ, R15 ;  /* 0x000000ffff087224 */ /* 0x000fc600078e000f */
[----:B0-----:R-:W5:Y:S04]  /*189a0*/  LDL.LU R12, [R1+0x100] ;  /* 0x00010000010c7983 */ /* 0x001f680000300800 */
[----:B------:R-:W5:Y:S04]  /*189b0*/  LDL.LU R13, [R1+0x104] ;  /* 0x00010400010d7983 */ /* 0x000f680000300800 */
[----:B------:R-:W5:Y:S04]  /*189c0*/  LDL.LU R14, [R1+0x108] ;  /* 0x00010800010e7983 */ /* 0x000f680000300800 */
[----:B------:R-:W5:Y:S02]  /*189d0*/  LDL.LU R15, [R1+0x10c] ;  /* 0x00010c00010f7983 */ /* 0x000f640000300800 */
[-C--:B-----5:R-:W-:Y:S11]  /*189e0*/  HMMA.16816.F32.BF16 R12, R16, R10.reuse, R12 ;  /* 0x0000000a100c723c */ /* 0x0a0ff6000004180c */
[----:B------:R-:W-:Y:S11]  /*189f0*/  @!UPT UIADD3 URZ, URZ, URZ, URZ ;  /* 0x0000003f3f3ff290 */ /* 0x000ff6000fffe03f */
[----:B------:R-:W-:Y:S01]  /*18a00*/  @!UPT UIADD3 URZ, URZ, URZ, URZ ;  /* 0x0000003f3f3ff290 */ /* 0x000fe2000fffe03f */
[----:B------:R-:W-:Y:S04]  /*18a10*/  STL.64 [R1+0xa0], R12 ;  /* 0x0000a00c01007387 */ /* 0x000fe80000100a00 */
[----:B------:R-:W-:Y:S04]  /*18a20*/  STL.64 [R1+0xa8], R14 ;  /* 0x0000a80e01007387 */ /* 0x000fe80000100a00 */
[----:B------:R-:W0:Y:S01]  /*18a30*/  LDSM.16.MT88.4 R12, [R3+0x12100] ;  /* 0x01210000030c783b */ /* 0x000e220000004200 */
[-C--:B---3--:R-:W-:Y:S03]  /*18a40*/  HMMA.16816.F32.BF16 R16, R20, R10.reuse, R24 ;  /* 0x0000000a1410723c */ /* 0x088fe60000041818 */
[----:B--2---:R-:W-:Y:S04]  /*18a50*/  LDSM.16.MT88.4 R20, [R0+0x12000] ;  /* 0x012000000014783b */ /* 0x004fe80000004200 */
        /* <DEDUP_REMOVED lines=25> */
[----:B0-----:R-:W5:Y:S04]  /*18bf0*/  LDL.LU R20, [R1+0xf0] ;  /* 0x0000f00001147983 */ /* 0x001f680000300800 */
[----:B------:R-:W5:Y:S04]  /*18c00*/  LDL.LU R21, [R1+0xf4] ;  /* 0x0000f40001157983 */ /* 0x000f680000300800 */
[----:B------:R-:W5:Y:S04]  /*18c10*/  LDL.LU R22, [R1+0xf8] ;  /* 0x0000f80001167983 */ /* 0x000f680000300800 */
[----:B------:R-:W5:Y:S01]  /*18c20*/  LDL.LU R23, [R1+0xfc] ;  /* 0x0000fc0001177983 */ /* 0x000f620000300800 */
        /* <DEDUP_REMOVED lines=8> */
[-C--:B--2---:R-:W-:Y:S02]  /*18cb0*/  HMMA.16816.F32.BF16 R4, R4, R10.reuse, R12 ;  /* 0x0000000a0404723c */ /* 0x084fe4000004180c */
[----:B------:R-:W0:Y:S11]  /*18cc0*/  LDSM.16.MT88.4 R12, [R0+0x12100] ;  /* 0x01210000000c783b */ /* 0x000e360000004200 */
[----:B------:R-:W-:Y:S10]  /*18cd0*/  @!UPT UIADD3 URZ, URZ, URZ, URZ ;  /* 0x0000003f3f3ff290 */ /* 0x000ff4000fffe03f */
[----:B------:R0:W-:Y:S04]  /*18ce0*/  STL.64 [R1+0x150], R4 ;  /* 0x0001500401007387 */ /* 0x0001e80000100a00 */
[----:B------:R1:W-:Y:S01]  /*18cf0*/  STL.64 [R1+0x158], R6 ;  /* 0x0001580601007387 */ /* 0x0003e20000100a00 */
[----:B0-----:R-:W-:Y:S01]  /*18d00*/  IMAD.MOV.U32 R5, RZ, RZ, R14 ;  /* 0x000000ffff057224 */ /* 0x001fe200078e000e */
[----:B-1----:R-:W-:Y:S01]  /*18d10*/  MOV R6, R13 ;  /* 0x0000000d00067202 */ /* 0x002fe20000000f00 */
[----:B------:R-:W-:Y:S02]  /*18d20*/  IMAD.MOV.U32 R4, RZ, RZ, R15 ;  /* 0x000000ffff047224 */ /* 0x000fe400078e000f */
[----:B------:R-:W-:Y:S01]  /*18d30*/  IMAD.MOV.U32 R7, RZ, RZ, R12 ;  /* 0x000000ffff077224 */ /* 0x000fe200078e000c */
[----:B------:R-:W3:Y:S04]  /*18d40*/  LDL.LU.64 R14, [R1+0x3280] ;  /* 0x00328000010e7983 */ /* 0x000ee80000300a00 */
[----:B------:R-:W3:Y:S02]  /*18d50*/  LDL.LU.64 R12, [R1+0x3278] ;  /* 0x00327800010c7983 */ /* 0x000ee40000300a00 */
[-C--:B---3--:R-:W-:Y:S02]  /*18d60*/  HMMA.16816.F32.BF16 R12, R12, R10.reuse, R16 ;  /* 0x0000000a0c0c723c */ /* 0x088fe40000041810 */
[----:B------:R-:W5:Y:S04]  /*18d70*/  LDL.LU.64 R18, [R1+0x3270] ;  /* 0x0032700001127983 */ /* 0x000f680000300a00 */
[----:B------:R-:W5:Y:S11]  /*18d80*/  LDL.LU.64 R16, [R1+0x3268] ;  /* 0x0032680001107983 */ /* 0x000f760000300a00 */
[----:B------:R-:W-:Y:S06]  /*18d90*/  @!UPT UIADD3 URZ, URZ, URZ, URZ ;  /* 0x0000003f3f3ff290 */ /* 0x000fec000fffe03f */
        /* <DEDUP_REMOVED lines=14> */
[----:B-1----:R-:W3:Y:S01]  /*18e80*/  LDL.LU R18, [R1+0x48] ;  /* 0x0000480001127983 */ /* 0x002ee20000300800 */
[----:B--2---:R-:W-:Y:S07]  /*18e90*/  HMMA.16816.F32.BF16 R12, R24, R10, R12 ;  /* 0x0000000a180c723c */ /* 0x004fee000004180c */
[----:B------:R-:W-:Y:S01]  /*18ea0*/  IMAD.MOV.U32 R24, RZ, RZ, R7 ;  /* 0x000000ffff187224 */ /* 0x000fe200078e0007 */
[----:B------:R-:W-:Y:S01]  /*18eb0*/  MOV R25, R6 ;  /* 0x0000000600197202 */ /* 0x000fe20000000f00 */
[----:B------:R-:W-:-:S02]  /*18ec0*/  IMAD.MOV.U32 R26, RZ, RZ, R5 ;  /* 0x000000ffff1a7224 */ /* 0x000fc400078e0005 */
[----:B------:R-:W-:Y:S02]  /*18ed0*/  IMAD.MOV.U32 R27, RZ, RZ, R4 ;  /* 0x000000ffff1b7224 */ /* 0x000fe400078e0004 */
[----:B------:R-:W0:Y:S01]  /*18ee0*/  LDSM.16.MT88.4 R4, [R0+0x12180] ;  /* 0x012180000004783b */ /* 0x000e220000004200 */
[----:B----4-:R-:W-:-:S07]  /*18ef0*/  MOV R19, R29 ;  /* 0x0000001d00137202 */ /* 0x010fce0000000f00 */
[----:B---3--:R-:W-:Y:S01]  /*18f00*/  HMMA.16816.F32.BF16 R20, R20, R10, R16 ;  /* 0x0000000a1414723c */ /* 0x008fe20000041810 */
[----:B------:R-:W-:Y:S11]  /*18f10*/  LDSM.16.MT88.4 R16, [R28+0x12080] ;  /* 0x012080001c10783b */ /* 0x000ff60000004200 */
[----:B------:R-:W-:Y:S11]  /*18f20*/  @!UPT UIADD3 URZ, URZ, URZ, URZ ;  /* 0x0000003f3f3ff290 */ /* 0x000ff6000fffe03f */
[----:B------:R-:W-:Y:S04]  /*18f30*/  STL.64 [R1+0x100], R20 ;  /* 0x0001001401007387 */ /* 0x000fe80000100a00 */
[----:B------:R-:W-:Y:S04]  /*18f40*/  STL [R1+0x108], R22 ;  /* 0x0001081601007387 */ /* 0x000fe80000100800 */
[----:B------:R-:W-:Y:S04]  /*18f50*/  STL.64 [R1+0xf0], R12 ;  /* 0x0000f00c01007387 */ /* 0x000fe80000100a00 */
[----:B------:R-:W-:Y:S04]  /*18f60*/  STL.64 [R1+0xf8], R14 ;  /* 0x0000f80e01007387 */ /* 0x000fe80000100a00 */
[----:B0-----:R-:W-:Y:S04]  /*18f70*/  STL.64 [R1+0x3250], R6 ;  /* 0x0032500601007387 */ /* 0x001fe80000100a00 */
[----:B------:R0:W-:Y:S04]  /*18f80*/  STL.64 [R1+0x3248], R4 ;  /* 0x0032480401007387 */ /* 0x0001e80000100a00 */
[----:B------:R-:W1:Y:S04]  /*18f90*/  LDSM.16.MT88.4 R12, [R28+0x12000] ;  /* 0x012000001c0c783b */ /* 0x000e680000004200 */
[----:B0-----:R-:W2:Y:S04]  /*18fa0*/  LDL.LU R4, [R1+0x70] ;  /* 0x0000700001047983 */ /* 0x001ea80000300800 */
[----:B------:R-:W2:Y:S04]  /*18fb0*/  LDL.LU R5, [R1+0x74] ;  /* 0x0000740001057983 */ /* 0x000ea80000300800 */
[----:B------:R-:W2:Y:S04]  /*18fc0*/  LDL.LU R6, [R1+0x78] ;  /* 0x0000780001067983 */ /* 0x000ea80000300800 */
[----:B------:R-:W2:Y:S01]  /*18fd0*/  LDL.LU R7, [R1+0x7c] ;  /* 0x00007c0001077983 */ /* 0x000ea20000300800 */
[----:B------:R-:W-:-:S03]  /*18fe0*/  IMAD.MOV.U32 R29, RZ, RZ, R23 ;  /* 0x000000ffff1d7224 */ /* 0x000fc600078e0017 */
[----:B------:R-:W0:Y:S04]  /*18ff0*/  LDSM.16.MT88.4 R20, [R28+0x12100] ;  /* 0x012100001c14783b */ /* 0x000e280000004200 */
[----:B-1----:R-:W-:Y:S04]  /*19000*/  STL.64 [R1+0x3240], R14 ;  /* 0x0032400e01007387 */ /* 0x002fe80000100a00 */
[----:B------:R1:W-:Y:S04]  /*19010*/  STL.64 [R1+0x3238], R12 ;  /* 0x0032380c01007387 */ /* 0x0003e80000100a00 */
[----:B-1----:R-:W3:Y:S04]  /*19020*/  LDL.LU R12, [R1+0x60] ;  /* 0x00006000010c7983 */ /* 0x002ee80000300800 */
[----:B------:R-:W3:Y:S04]  /*19030*/  LDL.LU R13, [R1+0x64] ;  /* 0x00006400010d7983 */ /* 0x000ee80000300800 */
[----:B------:R-:W3:Y:S04]  /*19040*/  LDL.LU R14, [R1+0x68] ;  /* 0x00006800010e7983 */ /* 0x000ee80000300800 */
[----:B------:R-:W3:Y:S04]  /*19050*/  LDL.LU R15, [R1+0x6c] ;  /* 0x00006c00010f7983 */ /* 0x000ee80000300800 */
[----:B------:R-:W-:Y:S04]  /*19060*/  STL.64 [R1+0x3230], R18 ;  /* 0x0032301201007387 */ /* 0x000fe80000100a00 */
[----:B------:R1:W-:Y:S04]  /*19070*/  STL.64 [R1+0x3228], R16 ;  /* 0x0032281001007387 */ /* 0x0003e80000100a00 */
[----:B-1----:R-:W4:Y:S04]  /*19080*/  LDL.LU R16, [R1+0x50] ;  /* 0x0000500001107983 */ /* 0x002f280000300800 */
[----:B------:R-:W4:Y:S04]  /*19090*/  LDL.LU R17, [R1+0x54] ;  /* 0x0000540001117983 */ /* 0x000f280000300800 */
[----:B------:R-:W4:Y:S04]  /*190a0*/  LDL.LU R18, [R1+0x58] ;  /* 0x0000580001127983 */ /* 0x000f280000300800 */
[----:B------:R-:W4:Y:S04]  /*190b0*/  LDL.LU R19, [R1+0x5c] ;  /* 0x00005c0001137983 */ /* 0x000f280000300800 */
[----:B0-----:R-:W-:Y:S04]  /*190c0*/  STL.64 [R1+0x3220], R22 ;  /* 0x0032201601007387 */ /* 0x001fe80000100a00 */
        /* <DEDUP_REMOVED lines=9> */
[----:B------:R-:W-:Y:S04]  /*19160*/  STL.64 [R1], R24 ;  /* 0x0000001801007387 */ /* 0x000fe80000100a00 */
[----:B------:R-:W-:Y:S04]  /*19170*/  STL.64 [R1+0x8], R26 ;  /* 0x0000081a01007387 */ /* 0x000fe80000100a00 */
[----:B------:R-:W-:Y:S01]  /*19180*/  LDSM.16.MT88.4 R24, [R28+0x12180] ;  /* 0x012180001c18783b */ /* 0x000fe20000004200 */
[-C--:B---3--:R-:W-:Y:S03]  /*19190*/  HMMA.16816.F32.BF16 R4, R4, R10.reuse, R12 ;  /* 0x0000000a0404723c */ /* 0x088fe6000004180c */
[----:B------:R-:W4:Y:S04]  /*191a0*/  LDL.LU.64 R14, [R1+0x3240] ;  /* 0x00324000010e7983 */ /* 0x000f280000300a00 */
[----:B------:R-:W4:Y:S11]  /*191b0*/  LDL.LU.64 R12, [R1+0x3238] ;  /* 0x00323800010c7983 */ /* 0x000f360000300a00 */
[----:B------:R-:W-:Y:S05]  /*191c0*/  @!UPT UIADD3 URZ, URZ, URZ, URZ ;  /* 0x0000003f3f3ff290 */ /* 0x000fea000fffe03f */
[----:B------:R-:W-:Y:S04]  /*191d0*/  STL.64 [R1+0x140], R4 ;  /* 0x0001400401007387 */ /* 0x000fe80000100a00 */
[----:B------:R0:W-:Y:S04]  /*191e0*/  STL.64 [R1+0x148], R6 ;  /* 0x0001480601007387 */ /* 0x0001e80000100a00 */
[----:B0-----:R-:W2:Y:S01]  /*191f0*/  LDL R7, [R1+0xe98] ;  /* 0x000e980001077983 */ /* 0x001ea20000100800 */
[-C--:B----4-:R-:W-:Y:S03]  /*19200*/  HMMA.16816.F32.BF16 R12, R12, R10.reuse, R16 ;  /* 0x0000000a0c0c723c */ /* 0x090fe60000041810 */
[----:B------:R-:W5:Y:S04]  /*19210*/  LDL.LU.64 R18, [R1+0x3230] ;  /* 0x0032300001127983 */ /* 0x000f680000300a00 */
[----:B------:R-:W5:Y:S11]  /*19220*/  LDL.LU.64 R16, [R1+0x3228] ;  /* 0x0032280001107983 */ /* 0x000f760000300a00 */
[----:B------:R-:W-:Y:S05]  /*19230*/  @!UPT UIADD3 URZ, URZ, URZ, URZ ;  /* 0x0000003f3f3ff290 */ /* 0x000fea000fffe03f */
[----:B------:R0:W-:Y:S04]  /*19240*/  STL.64 [R1+0x130], R12 ;  /* 0x0001300c01007387 */ /* 0x0001e80000100a00 */
[----:B------:R1:W-:Y:S04]  /*19250*/  STL.64 [R1+0x138], R14 ;  /* 0x0001380e01007387 */ /* 0x0003e80000100a00 */
[----:B--2---:R-:W-:Y:S04]  /*19260*/  LDSM.16.M88.4 R4, [R7+0x40100] ;  /* 0x040100000704783b */ /* 0x004fe80000000200 */
[----:B0-----:R-:W2:Y:S04]  /*19270*/  LDL.LU R12, [R1+0x10] ;  /* 0x00001000010c7983 */ /* 0x001ea80000300800 */
[----:B------:R-:W2:Y:S04]  /*19280*/  LDL.LU R13, [R1+0x14] ;  /* 0x00001400010d7983 */ /* 0x000ea80000300800 */
[----:B-1----:R-:W2:Y:S04]  /*19290*/  LDL.LU R14, [R1+0x18] ;  /* 0x00001800010e7983 */ /* 0x002ea80000300800 */
[----:B------:R-:W2:Y:S01]  /*192a0*/  LDL.LU R15, [R1+0x1c] ;  /* 0x00001c00010f7983 */ /* 0x000ea20000300800 */
[-C--:B-----5:R-:W-:Y:S03]  /*192b0*/  HMMA.16816.F32.BF16 R16, R16, R10.reuse, R20 ;  /* 0x0000000a1010723c */ /* 0x0a0fe60000041814 */
[----:B------:R-:W2:Y:S04]  /*192c0*/  LDL.LU.64 R22, [R1+0x3220] ;  /* 0x0032200001167983 */ /* 0x000ea80000300a00 */
[----:B------:R-:W2:Y:S11]  /*192d0*/  LDL.LU.64 R20, [R1+0x3218] ;  /* 0x0032180001147983 */ /* 0x000eb60000300a00 */
[----:B------:R-:W-:Y:S05]  /*192e0*/  @!UPT UIADD3 URZ, URZ, URZ, URZ ;  /* 0x0000003f3f3ff290 */ /* 0x000fea000fffe03f */
[----:B------:R-:W-:Y:S04]  /*192f0*/  STL.64 [R1+0x80], R16 ;  /* 0x0000801001007387 */ /* 0x000fe80000100a00 */
[----:B------:R-:W-:Y:S04]  /*19300*/  STL.64 [R1+0x88], R18 ;  /* 0x0000881201007387 */ /* 0x000fe80000100a00 */
[----:B------:R-:W-:Y:S01]  /*19310*/  LDSM.16.MT88.4 R16, [R2+0x14080] ;  /* 0x014080000210783b */ /* 0x000fe20000004200 */
[----:B--2---:R-:W-:Y:S03]  /*19320*/  HMMA.16816.F32.BF16 R12, R20, R10, R12 ;  /* 0x0000000a140c723c */ /* 0x004fe6000004180c */
[----:B------:R-:W0:Y:S04]  /*19330*/  LDSM.16.MT88.4 R20, [R2+0x14000] ;  /* 0x014000000214783b */ /* 0x000e280000004200 */
[----:B0-----:R-:W-:Y:S11]  /*19340*/  STL.64 [R1+0x3210], R22 ;  /* 0x0032101601007387 */ /* 0x001ff60000100a00 */
[----:B------:R-:W-:Y:S05]  /*19350*/  @!UPT UIADD3 URZ, URZ, URZ, URZ ;  /* 0x0000003f3f3ff290 */ /* 0x000fea000fffe03f */
        /* <DEDUP_REMOVED lines=8> */
[----:B------:R-:W-:Y:S04]  /*193e0*/  STL [R1+0x316c], R6 ;  /* 0x00316c0601007387 */ /* 0x000fe80000100800 */
[----:B------:R-:W-:Y:S04]  /*193f0*/  STL [R1+0x3168], R7 ;  /* 0x0031680701007387 */ /* 0x000fe80000100800 */
[----:B------:R-:W-:Y:S04]  /*19400*/  STL.64 [R1+0x3200], R18 ;  /* 0x0032001201007387 */ /* 0x000fe80000100a00 */
[----:B------:R0:W-:Y:S04]  /*19410*/  STL.64 [R1+0x31f8], R16 ;  /* 0x0031f81001007387 */ /* 0x0001e80000100a00 */
[----:B0-----:R-:W3:Y:S04]  /*19420*/  LDL.LU R16, [R1+0xc0] ;  /* 0x0000c00001107983 */ /* 0x001ee80000300800 */
[----:B------:R-:W3:Y:S04]  /*19430*/  LDL.LU R17, [R1+0xc4] ;  /* 0x0000c40001117983 */ /* 0x000ee80000300800 */
[----:B------:R-:W3:Y:S04]  /*19440*/  LDL.LU R18, [R1+0xc8] ;  /* 0x0000c80001127983 */ /* 0x000ee80000300800 */
[----:B------:R-:W3:Y:S04]  /*19450*/  LDL.LU R19, [R1+0xcc] ;  /* 0x0000cc0001137983 */ /* 0x000ee80000300800 */
[----:B-1----:R0:W-:Y:S04]  /*19460*/  STL.64 [R1+0x31f0], R14 ;  /* 0x0031f00e01007387 */ /* 0x0021e80000100a00 */
[----:B------:R1:W-:Y:S01]  /*19470*/  STL.64 [R1+0x31e8], R12 ;  /* 0x0031e80c01007387 */ /* 0x0003e20000100a00 */
[----:B0-----:R-:W-:Y:S01]  /*19480*/  MOV R14, R9 ;  /* 0x00000009000e7202 */ /* 0x001fe20000000f00 */
[----:B------:R-:W-:-:S02]  /*19490*/  IMAD.MOV.U32 R15, RZ, RZ, R8 ;  /* 0x000000ffff0f7224 */ /* 0x000fc400078e0008 */
[----:B-1----:R-:W4:Y:S04]  /*194a0*/  LDL.LU R12, [R1+0xb0] ;  /* 0x0000b000010c7983 */ /* 0x002f280000300800 */
[----:B------:R-:W4:Y:S01]  /*194b0*/  LDL.LU R13, [R1+0xb4] ;  /* 0x0000b400010d7983 */ /* 0x000f220000300800 */
[----:B--2---:R-:W-:Y:S03]  /*194c0*/  HMMA.16816.F32.BF16 R8, R24, R10, R20 ;  /* 0x0000000a1808723c */ /* 0x004fe60000041814 */
[----:B------:R-:W3:Y:S04]  /*194d0*/  LDL.LU.64 R22, [R1+0x3210] ;  /* 0x0032100001167983 */ /* 0x000ee80000300a00 */
[----:B------:R-:W3:Y:S04]  /*194e0*/  LDL.LU.64 R20, [R1+0x3208] ;  /* 0x0032080001147983 */ /* 0x000ee80000300a00 */
[----:B------:R-:W-:Y:S11]  /*194f0*/  LDSM.16.MT88.4 R24, [R2+0x14180] ;  /* 0x014180000218783b */ /* 0x000ff60000004200 */
[----:B------:R-:W-:Y:S01]  /*19500*/  @!UPT UIADD3 URZ, URZ, URZ, URZ ;  /* 0x0000003f3f3ff290 */ /* 0x000fe2000fffe03f */
        /* <DEDUP_REMOVED lines=8> */
[----:B------:R-:W2:Y:S01]  /*19590*/  LDL.LU R11, [R1+0xdc] ;  /* 0x0000dc00010b7983 */ /* 0x000ea20000300800 */
[-C--:B---3--:R-:W-:Y:S03]  /*195a0*/  HMMA.16816.F32.BF16 R20, R20, R4.reuse, R16 ;  /* 0x000000041414723c */ /* 0x088fe60000041810 */
[----:B------:R-:W4:Y:S04]  /*195b0*/  LDL.LU.64 R18, [R1+0x3200] ;  /* 0x0032000001127983 */ /* 0x000f280000300a00 */
[----:B------:R-:W4:Y:S11]  /*195c0*/  LDL.LU.64 R16, [R1+0x31f8] ;  /* 0x0031f80001107983 */ /* 0x000f360000300a00 */
        /* <DEDUP_REMOVED lines=8> */
[----:B------:R-:W4:Y:S04]  /*19650*/  LDL.LU.64 R14, [R1+0x31f0] ;  /* 0x0031f000010e7983 */ /* 0x000f280000300a00 */
[----:B------:R-:W4:Y:S11]  /*19660*/  LDL.LU.64 R12, [R1+0x31e8] ;  /* 0x0031e800010c7983 */ /* 0x000f360000300a00 */
[----:B------:R-:W-:Y:S05]  /*19670*/  @!UPT UIADD3 URZ, URZ, URZ, URZ ;  /* 0x0000003f3f3ff290 */ /* 0x000fea000fffe03f */
[----:B------:R0:W-:Y:S01]  /*19680*/  STL.64 [R1+0x50], R16 ;  /* 0x0000501001007387 */ /* 0x0001e20000100a00 */
[----:B------:R-:W-:Y:S01]  /*19690*/  IMAD.MOV.U32 R6, RZ, RZ, R18 ;  /* 0x000000ffff067224 */ /* 0x000fe200078e0012 */
[----:B------:R-:W-:Y:S02]  /*196a0*/  MOV R7, R19 ;  /* 0x0000001300077202 */ /* 0x000fe40000000f00 */
[----:B0-----:R-:W4:Y:S04]  /*196b0*/  LDL.LU R16, [R1+0xa0] ;  /* 0x0000a00001107983 */ /* 0x001f280000300800 */
[----:B------:R-:W4:Y:S04]  /*196c0*/  LDL.LU R17, [R1+0xa4] ;  /* 0x0000a40001117983 */ /* 0x000f280000300800 */
[----:B------:R-:W4:Y:S04]  /*196d0*/  LDL.LU R18, [R1+0xa8] ;  /* 0x0000a80001127983 */ /* 0x000f280000300800 */
[----:B------:R-:W4:Y:S04]  /*196e0*/  LDL.LU R19, [R1+0xac] ;  /* 0x0000ac0001137983 */ /* 0x000f280000300800 */
[----:B------:R-:W-:Y:S04]  /*196f0*/  STL [R1+0x3174], R7 ;  /* 0x0031740701007387 */ /* 0x000fe80000100800 */
[----:B------:R-:W-:Y:S01]  /*19700*/  STL [R1+0x3170], R6 ;  /* 0x0031700601007387 */ /* 0x000fe20000100800 */
[-C--:B--2---:R-:W-:Y:S08]  /*19710*/  HMMA.16816.F32.BF16 R24, R24, R4.reuse, R8 ;  /* 0x000000041818723c */ /* 0x084ff00000041808 */
[-C--:B----4-:R-:W-:Y:S01]  /*19720*/  HMMA.16816.F32.BF16 R12, R12, R4.reuse, R16 ;  /* 0x000000040c0c723c */ /* 0x090fe20000041810 */
        /* <DEDUP_REMOVED lines=15> */
[----:B------:R-:W0:Y:S04]  /*19820*/  LDSM.16.MT88.4 R24, [R3+0x14180] ;  /* 0x014180000318783b */ /* 0x000e280000004200 */
[----:B0-----:R-:W-:Y:S01]  /*19830*/  STL.64 [R1+0x31c0], R26 ;  /* 0x0031c01a01007387 */ /* 0x001fe20000100a00 */
[-C--:B---3--:R-:W-:Y:S03]  /*19840*/  HMMA.16816.F32.BF16 R8, R8, R4.reuse, R20 ;  /* 0x000000040808723c */ /* 0x088fe60000041814 */
[----:B------:R-:W0:Y:S05]  /*19850*/  LDSM.16.MT88.4 R20, [R0+0x14000] ;  /* 0x014000000014783b */ /* 0x000e2a0000004200 */
[-C--:B--2---:R-:W-:Y:S11]  /*19860*/  HMMA.16816.F32.BF16 R16, R16, R4.reuse, R12 ;  /* 0x000000041010723c */ /* 0x084ff6000004180c */
[----:B------:R-:W-:Y:S04]  /*19870*/  @!UPT UIADD3 URZ, URZ, URZ, URZ ;  /* 0x0000003f3f3ff290 */ /* 0x000fe8000fffe03f */
[----:B------:R-:W-:Y:S04]  /*19880*/  STL.64 [R1+0x60], R8 ;  /* 0x0000600801007387 */ /* 0x000fe80000100a00 */
[----:B------:R-:W-:Y:S04]  /*19890*/  STL.64 [R1+0x68], R10 ;  /* 0x0000680a01007387 */ /* 0x000fe80000100a00 */
[----:B------:R1:W-:Y:S04]  /*198a0*/  STL.64 [R1+0x31b8], R24 ;  /* 0x0031b81801007387 */ /* 0x0003e80000100a00 */
[----:B------:R-:W2:Y:S04]  /*198b0*/  LDSM.16.MT88.4 R8, [R0+0x14080] ;  /* 0x014080000008783b */ /* 0x000ea80000004200 */
[----:B-1----:R-:W3:Y:S04]  /*198c0*/  LDL.LU R24, [R1+0x120] ;  /* 0x0001200001187983 */ /* 0x002ee80000300800 */
[----:B------:R-:W3:Y:S04]  /*198d0*/  LDL.LU R25, [R1+0x124] ;  /* 0x0001240001197983 */ /* 0x000ee80000300800 */
[----:B------:R-:W3:Y:S04]  /*198e0*/  LDL.LU R26, [R1+0x128] ;  /* 0x00012800011a7983 */ /* 0x000ee80000300800 */
        /* <DEDUP_REMOVED lines=20> */
[----:B------:R-:W-:Y:S01]  /*19a30*/  STL.64 [R1+0xb8], R14 ;  /* 0x0000b80e01007387 */ /* 0x000fe20000100a00 */
[-C--:B--2---:R-:W-:Y:S03]  /*19a40*/  HMMA.16816.F32.BF16 R8, R8, R4.reuse, R16 ;  /* 0x000000040808723c */ /* 0x084fe60000041810 */
[----:B------:R-:W-:Y:S04]  /*19a50*/  LDSM.16.MT88.4 R12, [R0+0x14100] ;  /* 0x01410000000c783b */ /* 0x000fe80000004200 */
[----:B------:R-:W-:Y:S01]  /*19a60*/  LDSM.16.MT88.4 R16, [R28+0x14080] ;  /* 0x014080001c10783b */ /* 0x000fe20000004200 */
[----:B----4-:R-:W-:Y:S03]  /*19a70*/  HMMA.16816.F32.BF16 R24, R24, R4, R20 ;  /* 0x000000041818723c */ /* 0x010fe60000041814 */
[----:B------:R-:W2:Y:S04]  /*19a80*/  LDL.LU.64 R22, [R1+0x31b0] ;  /* 0x0031b00001167983 */ /* 0x000ea80000300a00 */
[----:B------:R-:W2:Y:S11]  /*19a90*/  LDL.LU.64 R20, [R1+0x31a8] ;  /* 0x0031a80001147983 */ /* 0x000eb60000300a00 */
[----:B------:R-:W-:Y:S05]  /*19aa0*/  @!UPT UIADD3 URZ, URZ, URZ, URZ ;  /* 0x0000003f3f3ff290 */ /* 0x000fea000fffe03f */
[----:B------:R0:W-:Y:S04]  /*19ab0*/  STL.64 [R1+0xa0], R24 ;  /* 0x0000a01801007387 */ /* 0x0001e80000100a00 */
[----:B------:R1:W-:Y:S04]  /*19ac0*/  STL.64 [R1+0xa8], R26 ;  /* 0x0000a81a01007387 */ /* 0x0003e80000100a00 */
[----:B0-----:R-:W2:Y:S04]  /*19ad0*/  LDL.LU R24, [R1+0x100] ;  /* 0x0001000001187983 */ /* 0x001ea80000300800 */
[----:B------:R-:W2:Y:S04]  /*19ae0*/  LDL.LU R25, [R1+0x104] ;  /* 0x0001040001197983 */ /* 0x000ea80000300800 */
[----:B-1----:R-:W2:Y:S01]  /*19af0*/  LDL.LU R26, [R1+0x108] ;  /* 0x00010800011a7983 */ /* 0x002ea20000300800 */
[----:B------:R-:W-:-:S07]  /*19b00*/  IMAD.MOV.U32 R27, RZ, RZ, R29 ;  /* 0x000000ffff1b7224 */ /* 0x000fce00078e001d */
[-C--:B--2---:R-:W-:Y:S01]  /*19b10*/  HMMA.16816.F32.BF16 R20, R20, R4.reuse, R24 ;  /* 0x000000041414723c */ /* 0x084fe20000041818 */
[----:B------:R-:W0:Y:S11]  /*19b20*/  LDSM.16.MT88.4 R24, [R0+0x14180] ;  /* 0x014180000018783b */ /* 0x000e360000004200 */
[----:B------:R-:W-:Y:S11]  /*19b30*/  @!UPT UIADD3 URZ, URZ, URZ, URZ ;  /* 0x0000003f3f3ff290 */ /* 0x000ff6000fffe03f */
[----:B------:R-:W-:Y:S01]  /*19b40*/  @!UPT UIADD3 URZ, URZ, URZ, URZ ;  /* 0x0000003f3f3ff290 */ /* 0x000fe2000fffe03f */
[----:B------:R-:W-:Y:S01]  /*19b50*/  IMAD.MOV.U32 R29, RZ, RZ, R23 ;  /* 0x000000ffff1d7224 */ /* 0x000fe200078e0017 */
[----:B------:R-:W-:Y:S04]  /*19b60*/  STL.64 [R1+0xc0], R20 ;  /* 0x0000c01401007387 */ /* 0x000fe80000100a00 */
[----:B------:R-:W-:Y:S04]  /*19b70*/  STL [R1+0xc8], R22 ;  /* 0x0000c81601007387 */ /* 0x000fe80000100800 */
[----:B------:R-:W-:Y:S04]  /*19b80*/  STL [R1+0x3110], R29 ;  /* 0x0031101d01007387 */ /* 0x000fe80000100800 */
[----:B------:R-:W1:Y:S04]  /*19b90*/  LDSM.16.MT88.4 R20, [R28+0x14000] ;  /* 0x014000001c14783b */ /* 0x000e680000004200 */
[----:B0-----:R-:W-:Y:S04]  /*19ba0*/  STL.64 [R1+0x31a0], R26 ;  /* 0x0031a01a01007387 */ /* 0x001fe80000100a00 */
[----:B------:R-:W-:Y:S04]  /*19bb0*/  STL.64 [R1+0xf0], R8 ;  /* 0x0000f00801007387 */ /* 0x000fe80000100a00 */
[----:B------:R-:W-:Y:S04]  /*19bc0*/  STL.64 [R1+0xf8], R10 ;  /* 0x0000f80a01007387 */ /* 0x000fe80000100a00 */
[----:B------:R0:W-:Y:S04]  /*19bd0*/  STL.64 [R1+0x3198], R24 ;  /* 0x0031981801007387 */ /* 0x0001e80000100a00 */
[----:B------:R-:W-:Y:S04]  /*19be0*/  LDSM.16.MT88.4 R8, [R28+0x14100] ;  /* 0x014100001c08783b */ /* 0x000fe80000004200 */
[----:B0-----:R-:W2:Y:S04]  /*19bf0*/  LDL.LU R24, [R1] ;  /* 0x0000000001187983 */ /* 0x001ea80000300800 */
[----:B------:R-:W2:Y:S04]  /*19c00*/  LDL.LU R25, [R1+0x4] ;  /* 0x0000040001197983 */ /* 0x000ea80000300800 */
[----:B------:R-:W2:Y:S04]  /*19c10*/  LDL.LU R26, [R1+0x8] ;  /* 0x00000800011a7983 */ /* 0x000ea80000300800 */
[----:B------:R-:W2:Y:S04]  /*19c20*/  LDL.LU R27, [R1+0xc] ;  /* 0x00000c00011b7983 */ /* 0x000ea80000300800 */
[----:B------:R-:W-:Y:S04]  /*19c30*/  STL [R1+0x3128], R0 ;  /* 0x0031280001007387 */ /* 0x000fe80000100800 */
        /* <DEDUP_REMOVED lines=13> */
[----:B------:R-:W0:Y:S11]  /*19d10*/  LDSM.16.MT88.4 R24, [R28+0x14180] ;  /* 0x014180001c18783b */ /* 0x000e360000004200 */
[----:B------:R-:W-:Y:S09]  /*19d20*/  @!UPT UIADD3 URZ, URZ, URZ, URZ ;  /* 0x0000003f3f3ff290 */ /* 0x000ff2000fffe03f */
[----:B------:R1:W-:Y:S01]  /*19d30*/  STL.64 [R1+0xe0], R12 ;  /* 0x0000e00c01007387 */ /* 0x0003e20000100a00 */
[----:B------:R-:W-:-:S03]  /*19d40*/  MOV R29, R15 ;  /* 0x0000000f001d7202 */ /* 0x000fc60000000f00 */
[----:B------:R2:W-:Y:S04]  /*19d50*/  STL [R1+0xe8], R14 ;  /* 0x0000e80e01007387 */ /* 0x0005e80000100800 */
[----:B-1----:R-:W5:Y:S04]  /*19d60*/  LDL.LU R12, [R1+0x10] ;  /* 0x00001000010c7983 */ /* 0x002f680000300800 */
[----:B------:R-:W5:Y:S04]  /*19d70*/  LDL.LU R13, [R1+0x14] ;  /* 0x00001400010d7983 */ /* 0x000f680000300800 */
[----:B--2---:R-:W5:Y:S01]  /*19d80*/  LDL.LU R14, [R1+0x18] ;  /* 0x00001800010e7983 */ /* 0x004f620000300800 */
[----:B0-----:R-:W-:-:S03]  /*19d90*/  IMAD.MOV.U32 R0, RZ, RZ, R27 ;  /* 0x000000ffff007224 */ /* 0x001fc600078e001b */
[----:B------:R-:W5:Y:S01]  /*19da0*/  LDL.LU R15, [R1+0x1c] ;  /* 0x00001c00010f7983 */ /* 0x000f620000300800 */
[----:B------:R-:W-:-:S03]  /*19db0*/  IMAD.MOV.U32 R7, RZ, RZ, R24 ;  /* 0x000000ffff077224 */ /* 0x000fc600078e0018 */
[----:B------:R0:W-:Y:S01]  /*19dc0*/  STL [R1+0x312c], R29 ;  /* 0x00312c1d01007387 */ /* 0x0001e20000100800 */
[----:B------:R-:W-:Y:S01]  /*19dd0*/  IMAD.MOV.U32 R6, RZ, RZ, R25 ;  /* 0x000000ffff067224 */ /* 0x000fe200078e0019 */
[----:B0-----:R-:W-:Y:S02]  /*19de0*/  MOV R29, R26 ;  /* 0x0000001a001d7202 */ /* 0x001fe40000000f00 */
[----:B------:R-:W3:Y:S04]  /*19df0*/  LDL.LU.64 R26, [R1+0x31a0] ;  /* 0x0031a000011a7983 */ /* 0x000ee80000300a00 */
[----:B------:R-:W3:Y:S04]  /*19e00*/  LDL.LU.64 R24, [R1+0x3198] ;  /* 0x0031980001187983 */ /* 0x000ee80000300a00 */
[----:B------:R-:W-:Y:S01]  /*19e10*/  STL [R1+0x3130], R28 ;  /* 0x0031301c01007387 */ /* 0x000fe20000100800 */
[-C--:B---3--:R-:W-:Y:S03]  /*19e20*/  HMMA.16816.F32.BF16 R24, R24, R4.reuse, R20 ;  /* 0x000000041818723c */ /* 0x088fe60000041814 */
        /* <DEDUP_REMOVED lines=9> */
[-C--:B----4-:R-:W-:Y:S03]  /*19ec0*/  HMMA.16816.F32.BF16 R20, R20, R4.reuse, R16 ;  /* 0x000000041414723c */ /* 0x090fe60000041810 */
[----:B------:R-:W2:Y:S04]  /*19ed0*/  LDL.LU.64 R18, [R1+0x3180] ;  /* 0x0031800001127983 */ /* 0x000ea80000300a00 */
[----:B------:R-:W2:Y:S01]  /*19ee0*/  LDL.LU.64 R16, [R1+0x3178] ;  /* 0x0031780001107983 */ /* 0x000ea20000300a00 */
[-C--:B-----5:R-:W-:Y:S03]  /*19ef0*/  HMMA.16816.F32.BF16 R12, R8, R4.reuse, R12 ;  /* 0x00000004080c723c */ /* 0x0a0fe6000004180c */
[----:B------:R-:W0:Y:S11]  /*19f00*/  LDSM.16.MT88.4 R8, [R2+0x16000] ;  /* 0x016000000208783b */ /* 0x000e360000004200 */
[----:B------:R-:W-:Y:S01]  /*19f10*/  @!UPT UIADD3 URZ, URZ, URZ, URZ ;  /* 0x0000003f3f3ff290 */ /* 0x000fe2000fffe03f */
[----:B------:R-:W-:Y:S04]  /*19f20*/  STL.64 [R1+0x150], R20 ;  /* 0x0001501401007387 */ /* 0x000fe80000100a00 */
[----:B------:R2:W-:Y:S02]  /*19f30*/  STL.64 [R1+0x158], R22 ;  /* 0x0001581601007387 */ /* 0x0005e40000100a00 */
[----:B--2---:R-:W-:Y:S02]  /*19f40*/  HMMA.16816.F32.BF16 R20, R16, R4, R24 ;  /* 0x000000041014723c */ /* 0x004fe40000041818 */
[----:B------:R-:W-:Y:S05]  /*19f50*/  LDSM.16.MT88.4 R24, [R2+0x16180] ;  /* 0x016180000218783b */ /* 0x000fea0000004200 */
[----:B------:R-:W-:-:S02]  /*19f60*/  IMAD.MOV.U32 R16, RZ, RZ, R7 ;  /* 0x000000ffff107224 */ /* 0x000fc400078e0007 */
[----:B------:R-:W2:Y:S01]  /*19f70*/  LDL.LU R7, [R1+0x3174] ;  /* 0x0031740001077983 */ /* 0x000ea20000300800 */
[----:B------:R-:W-:Y:S11]  /*19f80*/  MOV R17, R6 ;  /* 0x0000000600117202 */ /* 0x000ff60000000f00 */
[----:B------:R-:W-:Y:S02]  /*19f90*/  @!UPT UIADD3 URZ, URZ, URZ, URZ ;  /* 0x0000003f3f3ff290 */ /* 0x000fe4000fffe03f */
[----:B------:R-:W-:Y:S04]  /*19fa0*/  STL.64 [R1+0x130], R20 ;  /* 0x0001301401007387 */ /* 0x000fe80000100a00 */
[----:B------:R-:W-:Y:S04]  /*19fb0*/  STL.64 [R1+0x138], R22 ;  /* 0x0001381601007387 */ /* 0x000fe80000100a00 */
[----:B------:R-:W3:Y:S04]  /*19fc0*/  LDL.LU R6, [R1+0x3170] ;  /* 0x0031700001067983 */ /* 0x000ee80000300800 */
[----:B0-----:R-:W-:Y:S04]  /*19fd0*/  STL.64 [R1+0x3160], R10 ;  /* 0x0031600a01007387 */ /* 0x001fe80000100a00 */
[----:B------:R-:W-:Y:S04]  /*19fe0*/  STL.64 [R1+0x120], R12 ;  /* 0x0001200c01007387 */ /* 0x000fe80000100a00 */
[----:B------:R-:W-:Y:S04]  /*19ff0*/  STL.64 [R1+0x128], R14 ;  /* 0x0001280e01007387 */ /* 0x000fe80000100a00 */
[----:B------:R0:W-:Y:S04]  /*1a000*/  STL.64 [R1+0x3158], R8 ;  /* 0x0031580801007387 */ /* 0x0001e80000100a00 */
[----:B------:R-:W1:Y:S04]  /*1a010*/  LDSM.16.MT88.4 R12, [R2+0x16080] ;  /* 0x01608000020c783b */ /* 0x000e680000004200 */
[----:B------:R-:W4:Y:S04]  /*1a020*/  LDSM.16.MT88.4 R20, [R2+0x16100] ;  /* 0x016100000214783b */ /* 0x000f280000004200 */
[----:B0-----:R-:W5:Y:S04]  /*1a030*/  LDL.LU R8, [R1+0x70] ;  /* 0x0000700001087983 */ /* 0x001f680000300800 */
[----:B------:R-:W5:Y:S04]  /*1a040*/  LDL.LU R9, [R1+0x74] ;  /* 0x0000740001097983 */ /* 0x000f680000300800 */
[----:B------:R-:W5:Y:S04]  /*1a050*/  LDL.LU R10, [R1+0x78] ;  /* 0x00007800010a7983 */ /* 0x000f680000300800 */
[----:B------:R-:W5:Y:S01]  /*1a060*/  LDL.LU R11, [R1+0x7c] ;  /* 0x00007c00010b7983 */ /* 0x000f620000300800 */
[----:B------:R-:W-:-:S02]  /*1a070*/  IMAD.MOV.U32 R18, RZ, RZ, R29 ;  /* 0x000000ffff127224 */ /* 0x000fc400078e001d */
[----:B------:R-:W-:Y:S01]  /*1a080*/  IMAD.MOV.U32 R19, RZ, RZ, R0 ;  /* 0x000000ffff137224 */ /* 0x000fe200078e0000 */
[----:B-1----:R-:W-:Y:S04]  /*1a090*/  STL.64 [R1+0x3150], R14 ;  /* 0x0031500e01007387 */ /* 0x002fe80000100a00 */
[----:B------:R0:W-:Y:S04]  /*1a0a0*/  STL.64 [R1+0x3148], R12 ;  /* 0x0031480c01007387 */ /* 0x0001e80000100a00 */
[----:B0-----:R-:W5:Y:S04]  /*1a0b0*/  LDL.LU R12, [R1+0x90] ;  /* 0x00009000010c7983 */ /* 0x001f680000300800 */
[----:B------:R-:W5:Y:S04]  /*1a0c0*/  LDL.LU R13, [R1+0x94] ;  /* 0x00009400010d7983 */ /* 0x000f680000300800 */
[----:B------:R-:W5:Y:S04]  /*1a0d0*/  LDL.LU R14, [R1+0x98] ;  /* 0x00009800010e7983 */ /* 0x000f680000300800 */
[----:B------:R-:W5:Y:S04]  /*1a0e0*/  LDL.LU R15, [R1+0x9c] ;  /* 0x00009c00010f7983 */ /* 0x000f680000300800 */
[----:B----4-:R-:W-:Y:S04]  /*1a0f0*/  STL.64 [R1+0x3140], R22 ;  /* 0x0031401601007387 */ /* 0x010fe80000100a00 */
[----:B------:R0:W-:Y:S04]  /*1a100*/  STL.64 [R1+0x3138], R20 ;  /* 0x0031381401007387 */ /* 0x0001e80000100a00 */
[----:B0-----:R-:W4:Y:S04]  /*1a110*/  LDL.LU R20, [R1+0x50] ;  /* 0x0000500001147983 */ /* 0x001f280000300800 */
[----:B------:R-:W4:Y:S01]  /*1a120*/  LDL.LU R21, [R1+0x54] ;  /* 0x0000540001157983 */ /* 0x000f220000300800 */
[----:B--2---:R-:W-:Y:S01]  /*1a130*/  IMAD.MOV.U32 R23, RZ, RZ, R7 ;  /* 0x000000ffff177224 */ /* 0x004fe200078e0007 */
[----:B---3--:R-:W-:-:S02]  /*1a140*/  MOV R22, R6 ;  /* 0x0000000600167202 */ /* 0x008fc40000000f00 */
[----:B------:R-:W2:Y:S04]  /*1a150*/  LDL.LU R6, [R1+0x316c] ;  /* 0x00316c0001067983 */ /* 0x000ea80000300800 */
[----:B------:R-:W2:Y:S04]  /*1a160*/  LDL.LU R7, [R1+0x3168] ;  /* 0x0031680001077983 */ /* 0x000ea80000300800 */
[----:B------:R-:W-:Y:S01]  /*1a170*/  STL [R1+0x3134], R2 ;  /* 0x0031340201007387 */ /* 0x000fe20000100800 */
[----:B-----5:R-:W-:Y:S03]  /*1a180*/  HMMA.16816.F32.BF16 R16, R16, R4, R8 ;  /* 0x000000041010723c */ /* 0x020fe60000041808 */
[----:B------:R-:W2:Y:S04]  /*1a190*/  LDL.LU.64 R10, [R1+0x3160] ;  /* 0x00316000010a7983 */ /* 0x000ea80000300a00 */
[----:B------:R-:W2:Y:S11]  /*1a1a0*/  LDL.LU.64 R8, [R1+0x3158] ;  /* 0x0031580001087983 */ /* 0x000eb60000300a00 */
[----:B------:R-:W-:Y:S05]  /*1a1b0*/  @!UPT UIADD3 URZ, URZ, URZ, URZ ;  /* 0x0000003f3f3ff290 */ /* 0x000fea000fffe03f */
        /* <DEDUP_REMOVED lines=10> */
[----:B0-----:R-:W3:Y:S04]  /*1a260*/  LDL.LU R16, [R1+0x30] ;  /* 0x0000300001107983 */ /* 0x001ee80000300800 */
[----:B------:R-:W3:Y:S04]  /*1a270*/  LDL.LU R17, [R1+0x34] ;  /* 0x0000340001117983 */ /* 0x000ee80000300800 */
[----:B------:R-:W3:Y:S04]  /*1a280*/  LDL.LU R18, [R1+0x38] ;  /* 0x0000380001127983 */ /* 0x000ee80000300800 */
[----:B------:R-:W3:Y:S01]  /*1a290*/  LDL.LU R19, [R1+0x3c] ;  /* 0x00003c0001137983 */ /* 0x000ee20000300800 */
[-C--:B--2---:R-:W-:Y:S03]  /*1a2a0*/  HMMA.16816.F32.BF16 R8, R8, R6.reuse, R12 ;  /* 0x000000060808723c */ /* 0x084fe6000004180c */
[----:B------:R-:W4:Y:S04]  /*1a2b0*/  LDL.LU.64 R14, [R1+0x3150] ;  /* 0x00315000010e7983 */ /* 0x000f280000300a00 */
[----:B------:R-:W4:Y:S11]  /*1a2c0*/  LDL.LU.64 R12, [R1+0x3148] ;  /* 0x00314800010c7983 */ /* 0x000f360000300a00 */
[----:B------:R-:W-:Y:S05]  /*1a2d0*/  @!UPT UIADD3 URZ, URZ, URZ, URZ ;  /* 0x0000003f3f3ff290 */ /* 0x000fea000fffe03f */
[----:B------:R0:W-:Y:S01]  /*1a2e0*/  STL.64 [R1+0x90], R8 ;  /* 0x0000900801007387 */ /* 0x0001e20000100a00 */
[----:B------:R-:W-:Y:S01]  /*1a2f0*/  MOV R5, R10 ;  /* 0x0000000a00057202 */ /* 0x000fe20000000f00 */
[----:B------:R-:W-:Y:S02]  /*1a300*/  IMAD.MOV.U32 R4, RZ, RZ, R11 ;  /* 0x000000ffff047224 */ /* 0x000fe400078e000b */
[----:B0-----:R-:W2:Y:S04]  /*1a310*/  LDL.LU R8, [R1+0x20] ;  /* 0x0000200001087983 */ /* 0x001ea80000300800 */
[----:B------:R-:W2:Y:S04]  /*1a320*/  LDL.LU R9, [R1+0x24] ;  /* 0x0000240001097983 */ /* 0x000ea80000300800 */
[----:B------:R-:W2:Y:S04]  /*1a330*/  LDL.LU R10, [R1+0x28] ;  /* 0x00002800010a7983 */ /* 0x000ea80000300800 */
[----:B------:R-:W2:Y:S01]  /*1a340*/  LDL.LU R11, [R1+0x2c] ;  /* 0x00002c00010b7983 */ /* 0x000ea20000300800 */
[-C--:B----4-:R-:W-:Y:S03]  /*1a350*/  HMMA.16816.F32.BF16 R12, R12, R6.reuse, R20 ;  /* 0x000000060c0c723c */ /* 0x090fe60000041814 */
[----:B------:R-:W3:Y:S04]  /*1a360*/  LDL.LU.64 R22, [R1+0x3140] ;  /* 0x0031400001167983 */ /* 0x000ee80000300a00 */
[----:B------:R-:W3:Y:S11]  /*1a370*/  LDL.LU.64 R20, [R1+0x3138] ;  /* 0x0031380001147983 */ /* 0x000ef60000300a00 */
[----:B------:R-:W-:Y:S05]  /*1a380*/  @!UPT UIADD3 URZ, URZ, URZ, URZ ;  /* 0x0000003f3f3ff290 */ /* 0x000fea000fffe03f */
[----:B------:R-:W-:Y:S04]  /*1a390*/  STL.64 [R1+0x140], R12 ;  /* 0x0001400c01007387 */ /* 0x000fe80000100a00 */
[----:B------:R3:W-:Y:S01]  /*1a3a0*/  STL.64 [R1+0x148], R14 ;  /* 0x0001480e01007387 */ /* 0x0007e20000100a00 */
[----:B--2---:R-:W-:Y:S07]  /*1a3b0*/  HMMA.16816.F32.BF16 R8, R24, R6, R8 ;  /* 0x000000061808723c */ /* 0x004fee0000041808 */
[----:B------:R-:W-:Y:S01]  /*1a3c0*/  IMAD.MOV.U32 R24, RZ, RZ, R2 ;  /* 0x000000ffff187224 */ /* 0x000fe200078e0002 */
[----:B------:R-:W-:Y:S01]  /*1a3d0*/  MOV R25, R28 ;  /* 0x0000001c00197202 */ /* 0x000fe20000000f00 */
[----:B------:R-:W-:-:S02]  /*1a3e0*/  IMAD.MOV.U32 R26, RZ, RZ, R29 ;  /* 0x000000ffff1a7224 */ /* 0x000fc400078e001d */
[----:B------:R-:W-:Y:S01]  /*1a3f0*/  IMAD.MOV.U32 R27, RZ, RZ, R0 ;  /* 0x000000ffff1b7224 */ /* 0x000fe200078e0000 */
[----:B---3--:R-:W-:Y:S01]  /*1a400*/  HMMA.16816.F32.BF16 R12, R20, R6, R16 ;  /* 0x00000006140c723c */ /* 0x008fe20000041810 */
[----:B------:R-:W2:Y:S11]  /*1a410*/  LDL.LU R16, [R1+0x60] ;  /* 0x0000600001107983 */ /* 0x000eb60000300800 */
[----:B------:R-:W-:Y:S11]  /*1a420*/  @!UPT UIADD3 URZ, URZ, URZ, URZ ;  /* 0x0000003f3f3ff290 */ /* 0x000ff6000fffe03f */
[----:B------:R-:W-:Y:S04]  /*1a430*/  STL.64 [R1+0x110], R12 ;  /* 0x0001100c01007387 */ /* 0x000fe80000100a00 */
[----:B------:R-:W-:Y:S04]  /*1a440*/  STL.64 [R1+0x118], R14 ;  /* 0x0001180e01007387 */ /* 0x000fe80000100a00 */
[----:B------:R-:W2:Y:S04]  /*1a450*/  LDL.LU R17, [R1+0x64] ;  /* 0x0000640001117983 */ /* 0x000ea80000300800 */
[----:B------:R-:W2:Y:S04]  /*1a460*/  LDL.LU R18, [R1+0x68] ;  /* 0x0000680001127983 */ /* 0x000ea80000300800 */
[----:B------:R-:W2:Y:S04]  /*1a470*/  LDL.LU R19, [R1+0x6c] ;  /* 0x00006c0001137983 */ /* 0x000ea80000300800 */
[----:B------:R-:W3:Y:S04]  /*1a480*/  LDL.LU R20, [R1+0x40] ;  /* 0x0000400001147983 */ /* 0x000ee80000300800 */
[----:B------:R-:W3:Y:S04]  /*1a490*/  LDL.LU R21, [R1+0x44] ;  /* 0x0000440001157983 */ /* 0x000ee80000300800 */
[----:B------:R-:W3:Y:S04]  /*1a4a0*/  LDL.LU R22, [R1+0x48] ;  /* 0x0000480001167983 */ /* 0x000ee80000300800 */
[----:B------:R-:W3:Y:S04]  /*1a4b0*/  LDL.LU R23, [R1+0x4c] ;  /* 0x00004c0001177983 */ /* 0x000ee80000300800 */
[----:B------:R-:W4:Y:S04]  /*1a4c0*/  LDL.LU R2, [R1+0x3134] ;  /* 0x0031340001027983 */ /* 0x000f280000300800 */
[----:B------:R-:W-:Y:S04]  /*1a4d0*/  STL.64 [R1+0x80], R8 ;  /* 0x0000800801007387 */ /* 0x000fe80000100a00 */
[----:B------:R-:W-:Y:S04]  /*1a4e0*/  STL.64 [R1+0x88], R10 ;  /* 0x0000880a01007387 */ /* 0x000fe80000100a00 */
[----:B------:R-:W5:Y:S04]  /*1a4f0*/  LDL.LU R28, [R1+0x3130] ;  /* 0x00313000011c7983 */ /* 0x000f680000300800 */
[----:B------:R-:W2:Y:S04]  /*1a500*/  LDL.LU R29, [R1+0x312c] ;  /* 0x00312c00011d7983 */ /* 0x000ea80000300800 */
[----:B------:R-:W2:Y:S04]  /*1a510*/  LDL.LU R0, [R1+0x3128] ;  /* 0x0031280001007983 */ /* 0x000ea80000300800 */
[----:B------:R-:W0:Y:S02]  /*1a520*/  LDSM.16.MT88.4 R8, [R3+0x16100] ;  /* 0x016100000308783b */ /* 0x000e240000004200 */
[----:B0-----:R-:W-:Y:S01]  /*1a530*/  MOV R15, R8 ;  /* 0x00000008000f7202 */ /* 0x001fe20000000f00 */
[----:B------:R-:W-:Y:S01]  /*1a540*/  IMAD.MOV.U32 R14, RZ, RZ, R9 ;  /* 0x000000ffff0e7224 */ /* 0x000fe200078e0009 */
[----:B------:R-:W-:Y:S01]  /*1a550*/  MOV R12, R11 ;  /* 0x0000000b000c7202 */ /* 0x000fe20000000f00 */
[----:B------:R-:W-:-:S02]  /*1a560*/  IMAD.MOV.U32 R13, RZ, RZ, R10 ;  /* 0x000000ffff0d7224 */ /* 0x000fc400078e000a */
[----:B------:R-:W0:Y:S04]  /*1a570*/  LDSM.16.MT88.4 R8, [R3+0x16180] ;  /* 0x016180000308783b */ /* 0x000e280000004200 */
[----:B0-----:R0:W-:Y:S04]  /*1a580*/  STL.64 [R1+0x30f8], R10 ;  /* 0x0030f80a01007387 */ /* 0x0011e80000100a00 */
[----:B------:R1:W-:Y:S01]  /*1a590*/  STL.64 [R1+0x30f0], R8 ;  /* 0x0030f00801007387 */ /* 0x0003e20000100a00 */
[----:B0-----:R-:W-:Y:S01]  /*1a5a0*/  MOV R10, R13 ;  /* 0x0000000d000a7202 */ /* 0x001fe20000000f00 */
[----:B------:R-:W-:-:S02]  /*1a5b0*/  IMAD.MOV.U32 R11, RZ, RZ, R12 ;  /* 0x000000ffff0b7224 */ /* 0x000fc400078e000c */
[----:B-1----:R-:W-:Y:S02]  /*1a5c0*/  IMAD.MOV.U32 R8, RZ, RZ, R15 ;  /* 0x000000ffff087224 */ /* 0x002fe400078e000f */
[----:B------:R-:W-:Y:S02]  /*1a5d0*/  IMAD.MOV.U32 R9, RZ, RZ, R14 ;  /* 0x000000ffff097224 */ /* 0x000fe400078e000e */
[----:B--2---:R-:W0:Y:S04]  /*1a5e0*/  LDSM.16.MT88.4 R12, [R0+0x16000] ;  /* 0x01600000000c783b */ /* 0x004e280000004200 */
[----:B0-----:R-:W-:Y:S04]  /*1a5f0*/  STL.64 [R1+0x30e8], R14 ;  /* 0x0030e80e01007387 */ /* 0x001fe80000100a00 */
[----:B------:R0:W-:Y:S04]  /*1a600*/  STL.64 [R1+0x30e0], R12 ;  /* 0x0030e00c01007387 */ /* 0x0001e80000100a00 */
[----:B0-----:R-:W2:Y:S04]  /*1a610*/  LDL.LU R12, [R1+0xa0] ;  /* 0x0000a000010c7983 */ /* 0x001ea80000300800 */
[----:B------:R-:W2:Y:S04]  /*1a620*/  LDL.LU R13, [R1+0xa4] ;  /* 0x0000a400010d7983 */ /* 0x000ea80000300800 */
[----:B------:R-:W2:Y:S04]  /*1a630*/  LDL.LU R14, [R1+0xa8] ;  /* 0x0000a800010e7983 */ /* 0x000ea80000300800 */
[----:B------:R-:W2:Y:S01]  /*1a640*/  LDL.LU R15, [R1+0xac] ;  /* 0x0000ac00010f7983 */ /* 0x000ea20000300800 */
[-C--:B------:R-:W-:Y:S03]  /*1a650*/  HMMA.16816.F32.BF16 R24, R24, R6.reuse, R16 ;  /* 0x000000061818723c */ /* 0x080fe60000041810 */
[----:B--2---:R-:W-:Y:S04]  /*1a660*/  STL.64 [R1+0x3108], R14 ;  /* 0x0031080e01007387 */ /* 0x004fe80000100a00 */
        /* <DEDUP_REMOVED lines=8> */
[----:B------:R3:W-:Y:S02]  /*1a6f0*/  STL.64 [R1+0x38], R26 ;  /* 0x0000381a01007387 */ /* 0x0007e40000100a00 */
[-C--:B---3--:R-:W-:Y:S02]  /*1a700*/  HMMA.16816.F32.BF16 R24, R16, R6.reuse, R20 ;  /* 0x000000061018723c */ /* 0x088fe40000041814 */
[----:B------:R-:W0:Y:S04]  /*1a710*/  LDSM.16.MT88.4 R20, [R0+0x16100] ;  /* 0x016100000014783b */ /* 0x000e280000004200 */
[----:B------:R-:W-:Y:S11]  /*1a720*/  LDSM.16.MT88.4 R16, [R0+0x16080] ;  /* 0x016080000010783b */ /* 0x000ff60000004200 */
[----:B------:R-:W-:Y:S06]  /*1a730*/  @!UPT UIADD3 URZ, URZ, URZ, URZ ;  /* 0x0000003f3f3ff290 */ /* 0x000fec000fffe03f */
[----:B------:R-:W-:Y:S04]  /*1a740*/  STL.64 [R1+0x20], R24 ;  /* 0x0000201801007387 */ /* 0x000fe80000100a00 */
[----:B------:R-:W-:Y:S04]  /*1a750*/  STL.64 [R1+0x28], R26 ;  /* 0x0000281a01007387 */ /* 0x000fe80000100a00 */
        /* <DEDUP_REMOVED lines=8> */
[----:B-1----:R0:W-:Y:S04]  /*1a7e0*/  STL.64 [R1+0x30c8], R26 ;  /* 0x0030c81a01007387 */ /* 0x0021e80000100a00 */
[----:B------:R1:W-:Y:S01]  /*1a7f0*/  STL.64 [R1+0x30c0], R24 ;  /* 0x0030c01801007387 */ /* 0x0003e20000100a00 */
[----:B0-----:R-:W-:-:S03]  /*1a800*/  IMAD.MOV.U32 R27, RZ, RZ, R29 ;  /* 0x000000ffff1b7224 */ /* 0x001fc600078e001d */
[----:B-1----:R-:W3:Y:S04]  /*1a810*/  LDL.LU R24, [R1+0xe0] ;  /* 0x0000e00001187983 */ /* 0x002ee80000300800 */
[----:B------:R-:W3:Y:S04]  /*1a820*/  LDL.LU R25, [R1+0xe4] ;  /* 0x0000e40001197983 */ /* 0x000ee80000300800 */
[----:B------:R-:W3:Y:S04]  /*1a830*/  LDL.LU R26, [R1+0xe8] ;  /* 0x0000e800011a7983 */ /* 0x000ee80000300800 */
[----:B------:R-:W2:Y:S04]  /*1a840*/  LDL.LU R29, [R1+0x3110] ;  /* 0x00311000011d7983 */ /* 0x000ea80000300800 */
        /* <DEDUP_REMOVED lines=14> */
[----:B-1----:R-:W2:Y:S01]  /*1a930*/  LDL.LU R10, [R1+0xc8] ;  /* 0x0000c800010a7983 */ /* 0x002ea20000300800 */
[----:B------:R-:W-:Y:S01]  /*1a940*/  MOV R11, R29 ;  /* 0x0000001d000b7202 */ /* 0x000fe20000000f00 */
[-C--:B------:R-:W-:Y:S08]  /*1a950*/  HMMA.16816.F32.BF16 R16, R16, R6.reuse, R20 ;  /* 0x000000061010723c */ /* 0x080ff00000041814 */
[----:B--2---:R-:W-:Y:S01]  /*1a960*/  HMMA.16816.F32.BF16 R8, R12, R6, R8 ;  /* 0x000000060c08723c */ /* 0x004fe20000041808 */
[----:B-----5:R-:W0:Y:S11]  /*1a970*/  LDSM.16.MT88.4 R12, [R28+0x16000] ;  /* 0x016000001c0c783b */ /* 0x020e360000004200 */
[----:B------:R-:W-:Y:S11]  /*1a980*/  @!UPT UIADD3 URZ, URZ, URZ, URZ ;  /* 0x0000003f3f3ff290 */ /* 0x000ff6000fffe03f */
[----:B------:R-:W-:Y:S04]  /*1a990*/  STL.64 [R1+0x60], R8 ;  /* 0x0000600801007387 */ /* 0x000fe80000100a00 */
[----:B------:R0:W-:Y:S02]  /*1a9a0*/  STL.64 [R1+0x68], R10 ;  /* 0x0000680a01007387 */ /* 0x0001e40000100a00 */
[----:B0-----:R-:W-:Y:S01]  /*1a9b0*/  IMAD.MOV.U32 R11, RZ, RZ, R12 ;  /* 0x000000ffff0b7224 */ /* 0x001fe200078e000c */
[----:B------:R-:W-:Y:S01]  /*1a9c0*/  MOV R9, R14 ;  /* 0x0000000e00097202 */ /* 0x000fe20000000f00 */
[----:B------:R-:W-:Y:S02]  /*1a9d0*/  IMAD.MOV.U32 R10, RZ, RZ, R13 ;  /* 0x000000ffff0a7224 */ /* 0x000fe400078e000d */
[----:B------:R-:W-:-:S02]  /*1a9e0*/  IMAD.MOV.U32 R8, RZ, RZ, R15 ;  /* 0x000000ffff087224 */ /* 0x000fc400078e000f */
[----:B------:R-:W0:Y:S04]  /*1a9f0*/  LDSM.16.MT88.4 R12, [R28+0x16080] ;  /* 0x016080001c0c783b */ /* 0x000e280000004200 */
[----:B0-----:R-:W-:Y:S04]  /*1aa00*/  STL.64 [R1+0x30a8], R14 ;  /* 0x0030a80e01007387 */ /* 0x001fe80000100a00 */
[----:B------:R0:W-:Y:S02]  /*1aa10*/  STL.64 [R1+0x30a0], R12 ;  /* 0x0030a00c01007387 */ /* 0x0001e40000100a00 */
[----:B0-----:R-:W-:-:S02]  /*1aa20*/  IMAD.MOV.U32 R12, RZ, RZ, R11 ;  /* 0x000000ffff0c7224 */ /* 0x001fc400078e000b */
[----:B------:R-:W2:Y:S04]  /*1aa30*/  LDL R11, [R1+0x7fc] ;  /* 0x0007fc00010b7983 */ /* 0x000ea80000100800 */
[----:B------:R-:W3:Y:S04]  /*1aa40*/  LDL.LU.64 R22, [R1+0x30d8] ;  /* 0x0030d80001167983 */ /* 0x000ee80000300a00 */
[----:B------:R-:W3:Y:S04]  /*1aa50*/  LDL.LU.64 R20, [R1+0x30d0] ;  /* 0x0030d00001147983 */ /* 0x000ee80000300a00 */
[----:B------:R0:W-:Y:S01]  /*1aa60*/  STL.64 [R1+0x50], R16 ;  /* 0x0000501001007387 */ /* 0x0001e20000100a00 */
[----:B------:R-:W-:-:S03]  /*1aa70*/  MOV R29, R19 ;  /* 0x00000013001d7202 */ /* 0x000fc60000000f00 */
[----:B------:R1:W-:Y:S04]  /*1aa80*/  STL [R1+0x58], R18 ;  /* 0x0000581201007387 */ /* 0x0003e80000100800 */
[----:B0-----:R-:W5:Y:S04]  /*1aa90*/  LDL.LU R16, [R1+0xd0] ;  /* 0x0000d00001107983 */ /* 0x001f680000300800 */
[----:B------:R-:W5:Y:S04]  /*1aaa0*/  LDL.LU R17, [R1+0xd4] ;  /* 0x0000d40001117983 */ /* 0x000f680000300800 */
[----:B-1----:R-:W5:Y:S04]  /*1aab0*/  LDL.LU R18, [R1+0xd8] ;  /* 0x0000d80001127983 */ /* 0x002f680000300800 */
[----:B------:R-:W5:Y:S01]  /*1aac0*/  LDL.LU R19, [R1+0xdc] ;  /* 0x0000dc0001137983 */ /* 0x000f620000300800 */
[-C--:B---3--:R-:W-:Y:S03]  /*1aad0*/  HMMA.16816.F32.BF16 R20, R20, R6.reuse, R24 ;  /* 0x000000061414723c */ /* 0x088fe60000041818 */
[----:B------:R-:W5:Y:S04]  /*1aae0*/  LDL.LU.64 R26, [R1+0x30c8] ;  /* 0x0030c800011a7983 */ /* 0x000f680000300a00 */
[----:B------:R-:W5:Y:S11]  /*1aaf0*/  LDL.LU.64 R24, [R1+0x30c0] ;  /* 0x0030c00001187983 */ /* 0x000f760000300a00 */
[----:B------:R-:W-:Y:S05]  /*1ab00*/  @!UPT UIADD3 URZ, URZ, URZ, URZ ;  /* 0x0000003f3f3ff290 */ /* 0x000fea000fffe03f */
[----:B------:R-:W-:Y:S04]  /*1ab10*/  STL.64 [R1+0x10], R20 ;  /* 0x0000101401007387 */ /* 0x000fe80000100a00 */
[----:B------:R5:W-:Y:S02]  /*1ab20*/  STL.64 [R1+0x18], R22 ;  /* 0x0000181601007387 */ /* 0x000be40000100a00 */
[----:B-----5:R-:W-:Y:S02]  /*1ab30*/  HMMA.16816.F32.BF16 R20, R24, R6, R16 ;  /* 0x000000061814723c */ /* 0x020fe40000041810 */
[----:B------:R-:W0:Y:S04]  /*1ab40*/  LDSM.16.MT88.4 R16, [R28+0x16100] ;  /* 0x016100001c10783b */ /* 0x000e280000004200 */
[----:B----4-:R-:W-:Y:S04]  /*1ab50*/  LDSM.16.MT88.4 R24, [R2+0x18000] ;  /* 0x018000000218783b */ /* 0x010fe80000004200 */
[----:B0-----:R-:W-:Y:S11]  /*1ab60*/  STL.64 [R1+0x3098], R18 ;  /* 0x0030981201007387 */ /* 0x001ff60000100a00 */
[----:B------:R-:W-:Y:S02]  /*1ab70*/  @!UPT UIADD3 URZ, URZ, URZ, URZ ;  /* 0x0000003f3f3ff290 */ /* 0x000fe4000fffe03f */
[----:B------:R-:W-:Y:S04]  /*1ab80*/  STL.64 [R1+0xc0], R20 ;  /* 0x0000c01401007387 */ /* 0x000fe80000100a00 */
[----:B------:R-:W-:Y:S04]  /*1ab90*/  STL.64 [R1+0xc8], R22 ;  /* 0x0000c81601007387 */ /* 0x000fe80000100a00 */
[----:B------:R0:W-:Y:S04]  /*1aba0*/  STL.64 [R1+0x3090], R16 ;  /* 0x0030901001007387 */ /* 0x0001e80000100a00 */
[----:B------:R-:W1:Y:S04]  /*1abb0*/  LDSM.16.MT88.4 R20, [R28+0x16180] ;  /* 0x016180001c14783b */ /* 0x000e680000004200 */
[----:B0-----:R-:W3:Y:S04]  /*1abc0*/  LDL.LU R16, [R1+0x130] ;  /* 0x0001300001107983 */ /* 0x001ee80000300800 */
[----:B------:R-:W3:Y:S04]  /*1abd0*/  LDL.LU R17, [R1+0x134] ;  /* 0x0001340001117983 */ /* 0x000ee80000300800 */
[----:B------:R-:W4:Y:S04]  /*1abe0*/  LDL.LU R18, [R1+0x138] ;  /* 0x0001380001127983 */ /* 0x000f280000300800 */
[----:B------:R-:W4:Y:S01]  /*1abf0*/  LDL.LU R19, [R1+0x13c] ;  /* 0x00013c0001137983 */ /* 0x000f220000300800 */
[----:B------:R-:W-:Y:S01]  /*1ac00*/  MOV R13, R10 ;  /* 0x0000000a000d7202 */ /* 0x000fe20000000f00 */
[----:B------:R-:W-:-:S02]  /*1ac10*/  IMAD.MOV.U32 R14, RZ, RZ, R9 ;  /* 0x000000ffff0e7224 */ /* 0x000fc400078e0009 */
[----:B------:R-:W-:Y:S02]  /*1ac20*/  IMAD.MOV.U32 R15, RZ, RZ, R8 ;  /* 0x000000ffff0f7224 */ /* 0x000fe400078e0008 */
[----:B--2---:R-:W0:Y:S04]  /*1ac30*/  LDSM.16.M88.4 R8, [R11+0x40180] ;  /* 0x040180000b08783b */ /* 0x004e280000000200 */
[----:B----4-:R-:W-:Y:S04]  /*1ac40*/  STL.64 [R1+0x30b8], R18 ;  /* 0x0030b81201007387 */ /* 0x010fe80000100a00 */
[----:B---3--:R2:W-:Y:S04]  /*1ac50*/  STL.64 [R1+0x30b0], R16 ;  /* 0x0030b01001007387 */ /* 0x0085e80000100a00 */
[----:B--2---:R-:W2:Y:S04]  /*1ac60*/  LDL.LU R16, [R1+0x150] ;  /* 0x0001500001107983 */ /* 0x004ea80000300800 */
[----:B------:R-:W2:Y:S04]  /*1ac70*/  LDL.LU R17, [R1+0x154] ;  /* 0x0001540001117983 */ /* 0x000ea80000300800 */
[----:B------:R-:W2:Y:S04]  /*1ac80*/  LDL.LU R18, [R1+0x158] ;  /* 0x0001580001127983 */ /* 0x000ea80000300800 */
[----:B------:R-:W2:Y:S04]  /*1ac90*/  LDL.LU R19, [R1+0x15c] ;  /* 0x00015c0001137983 */ /* 0x000ea80000300800 */
        /* <DEDUP_REMOVED lines=12> */
[----:B0-----:R-:W-:Y:S04]  /*1ad60*/  STL [R1+0x2fdc], R10 ;  /* 0x002fdc0a01007387 */ /* 0x001fe80000100800 */
[----:B------:R-:W-:Y:S01]  /*1ad70*/  STL [R1+0x2fd8], R11 ;  /* 0x002fd80b01007387 */ /* 0x000fe20000100800 */
        /* <DEDUP_REMOVED lines=9> */
[----:B------:R-:W3:Y:S04]  /*1ae10*/  LDL.LU.64 R18, [R1+0x3098] ;  /* 0x0030980001127983 */ /* 0x000ee80000300a00 */
[----:B------:R-:W3:Y:S11]  /*1ae20*/  LDL.LU.64 R16, [R1+0x3090] ;  /* 0x0030900001107983 */ /* 0x000ef60000300a00 */
[----:B------:R-:W-:Y:S06]  /*1ae30*/  @!UPT UIADD3 URZ, URZ, URZ, URZ ;  /* 0x0000003f3f3ff290 */ /* 0x000fec000fffe03f */
[----:B------:R-:W-:Y:S04]  /*1ae40*/  STL.64 [R1+0xf0], R12 ;  /* 0x0000f00c01007387 */ /* 0x000fe80000100a00 */
[----:B------:R-:W-:Y:S04]  /*1ae50*/  STL.64 [R1+0xf8], R14 ;  /* 0x0000f80e01007387 */ /* 0x000fe80000100a00 */
[----:B------:R-:W-:Y:S01]  /*1ae60*/  LDSM.16.MT88.4 R12, [R2+0x18080] ;  /* 0x01808000020c783b */ /* 0x000fe20000004200 */
[----:B---3--:R-:W-:Y:S03]  /*1ae70*/  HMMA.16816.F32.BF16 R16, R16, R6, R20 ;  /* 0x000000061010723c */ /* 0x008fe60000041814 */
[----:B------:R-:W4:Y:S04]  /*1ae80*/  LDL.LU.64 R22, [R1+0x3088] ;  /* 0x0030880001167983 */ /* 0x000f280000300a00 */
[----:B------:R-:W4:Y:S11]  /*1ae90*/  LDL.LU.64 R20, [R1+0x3080] ;  /* 0x0030800001147983 */ /* 0x000f360000300a00 */
[----:B------:R-:W-:Y:S05]  /*1aea0*/  @!UPT UIADD3 URZ, URZ, URZ, URZ ;  /* 0x0000003f3f3ff290 */ /* 0x000fea000fffe03f */
[----:B------:R0:W-:Y:S04]  /*1aeb0*/  STL.64 [R1], R16 ;  /* 0x0000001001007387 */ /* 0x0001e80000100a00 */
[----:B------:R1:W-:Y:S04]  /*1aec0*/  STL.64 [R1+0x8], R18 ;  /* 0x0000081201007387 */ /* 0x0003e80000100a00 */
[----:B0-----:R-:W2:Y:S01]  /*1aed0*/  LDL.LU R16, [R1+0x90] ;  /* 0x0000900001107983 */ /* 0x001ea20000300800 */
[----:B-1----:R-:W-:-:S03]  /*1aee0*/  IMAD.MOV.U32 R18, RZ, RZ, R5 ;  /* 0x000000ffff127224 */ /* 0x002fc600078e0005 */
[----:B------:R-:W2:Y:S01]  /*1aef0*/  LDL.LU R17, [R1+0x94] ;  /* 0x0000940001117983 */ /* 0x000ea20000300800 */
[----:B------:R-:W-:Y:S02]  /*1af00*/  IMAD.MOV.U32 R19, RZ, RZ, R4 ;  /* 0x000000ffff137224 */ /* 0x000fe400078e0004 */
[----:B----4-:R-:W-:Y:S01]  /*1af10*/  HMMA.16816.F32.BF16 R4, R20, R6, R24 ;  /* 0x000000061404723c */ /* 0x010fe20000041818 */
[----:B------:R-:W2:Y:S04]  /*1af20*/  LDL.LU.64 R26, [R1+0x3078] ;  /* 0x00307800011a7983 */ /* 0x000ea80000300a00 */
[----:B------:R-:W2:Y:S04]  /*1af30*/  LDL.LU.64 R24, [R1+0x3070] ;  /* 0x0030700001187983 */ /* 0x000ea80000300a00 */
[----:B------:R-:W-:Y:S11]  /*1af40*/  LDSM.16.MT88.4 R20, [R3+0x18000] ;  /* 0x018000000314783b */ /* 0x000ff60000004200 */
[----:B------:R-:W-:Y:S03]  /*1af50*/  @!UPT UIADD3 URZ, URZ, URZ, URZ ;  /* 0x0000003f3f3ff290 */ /* 0x000fe6000fffe03f */
[----:B------:R-:W-:Y:S01]  /*1af60*/  STL.64 [R1+0xe0], R4 ;  /* 0x0000e00401007387 */ /* 0x000fe20000100a00 */
[----:B------:R-:W-:Y:S01]  /*1af70*/  MOV R10, R6 ;  /* 0x00000006000a7202 */ /* 0x000fe20000000f00 */
[----:B------:R-:W-:Y:S02]  /*1af80*/  IMAD.MOV.U32 R11, RZ, RZ, R7 ;  /* 0x000000ffff0b7224 */ /* 0x000fe400078e0007 */
[----:B------:R-:W0:Y:S04]  /*1af90*/  LDSM.16.MT88.4 R4, [R2+0x18100] ;  /* 0x018100000204783b */ /* 0x000e280000004200 */
[----:B0-----:R-:W-:Y:S01]  /*1afa0*/  STL.64 [R1+0x3068], R6 ;  /* 0x0030680601007387 */ /* 0x001fe20000100a00 */
[-C--:B--2---:R-:W-:Y:S03]  /*1afb0*/  HMMA.16816.F32.BF16 R16, R24, R8.reuse, R16 ;  /* 0x000000081810723c */ /* 0x084fe60000041810 */
[----:B------:R-:W-:Y:S11]  /*1afc0*/  LDSM.16.MT88.4 R24, [R3+0x18080] ;  /* 0x018080000318783b */ /* 0x000ff60000004200 */
[----:B------:R-:W-:Y:S09]  /*1afd0*/  @!UPT UIADD3 URZ, URZ, URZ, URZ ;  /* 0x0000003f3f3ff290 */ /* 0x000ff2000fffe03f */
        /* <DEDUP_REMOVED lines=47> */
[-C--:B---3--:R-:W-:Y:S08]  /*1b2d0*/  HMMA.16816.F32.BF16 R20, R20, R8.reuse, R16 ;  /* 0x000000081414723c */ /* 0x088ff00000041810 */
        /* <DEDUP_REMOVED lines=32> */
[----:B------:R-:W5:Y:S01]  /*1b4e0*/  LDL.LU R26, [R1+0x58] ;  /* 0x00005800011a7983 */ /* 0x000f620000300800 */
[-C--:B--2---:R-:W-:Y:S03]  /*1b4f0*/  HMMA.16816.F32.BF16 R12, R12, R8.reuse, R4 ;  /* 0x000000080c0c723c */ /* 0x084fe60000041804 */
[----:B------:R-:W3:Y:S04]  /*1b500*/  LDL.LU.64 R6, [R1+0x3038] ;  /* 0x0030380001067983 */ /* 0x000ee80000300a00 */
[----:B------:R-:W3:Y:S01]  /*1b510*/  LDL.LU.64 R4, [R1+0x3030] ;  /* 0x0030300001047983 */ /* 0x000ee20000300a00 */
[----:B------:R-:W-:Y:S11]  /*1b520*/  IMAD.MOV.U32 R27, RZ, RZ, R29 ;  /* 0x000000ffff1b7224 */ /* 0x000ff600078e001d */
[----:B------:R-:W-:Y:S05]  /*1b530*/  @!UPT UIADD3 URZ, URZ, URZ, URZ ;  /* 0x0000003f3f3ff290 */ /* 0x000fea000fffe03f */
[----:B------:R-:W-:Y:S01]  /*1b540*/  MOV R29, R15 ;  /* 0x0000000f001d7202 */ /* 0x000fe20000000f00 */
[----:B------:R-:W-:Y:S04]  /*1b550*/  STL.64 [R1+0x40], R12 ;  /* 0x0000400c01007387 */ /* 0x000fe80000100a00 */
[----:B------:R-:W-:Y:S04]  /*1b560*/  STL [R1+0x48], R14 ;  /* 0x0000480e01007387 */ /* 0x000fe80000100800 */
[----:B------:R-:W-:Y:S04]  /*1b570*/  STL [R1+0x2fcc], R29 ;  /* 0x002fcc1d01007387 */ /* 0x000fe80000100800 */
[----:B------:R-:W-:Y:S04]  /*1b580*/  STL [R1+0x2fd0], R0 ;  /* 0x002fd00001007387 */ /* 0x000fe80000100800 */
        /* <DEDUP_REMOVED lines=12> */
[----:B------:R-:W5:Y:S04]  /*1b650*/  LDL.LU.64 R22, [R1+0x3018] ;  /* 0x0030180001167983 */ /* 0x000f680000300a00 */
[----:B------:R-:W5:Y:S11]  /*1b660*/  LDL.LU.64 R20, [R1+0x3010] ;  /* 0x0030100001147983 */ /* 0x000f760000300a00 */
[----:B------:R-:W-:Y:S05]  /*1b670*/  @!UPT UIADD3 URZ, URZ, URZ, URZ ;  /* 0x0000003f3f3ff290 */ /* 0x000fea000fffe03f */
[----:B------:R0:W-:Y:S04]  /*1b680*/  STL.64 [R1+0x80], R16 ;  /* 0x0000801001007387 */ /* 0x0001e80000100a00 */
[----:B------:R1:W-:Y:S04]  /*1b690*/  STL.64 [R1+0x88], R18 ;  /* 0x0000881201007387 */ /* 0x0003e80000100a00 */
[----:B0-----:R-:W3:Y:S04]  /*1b6a0*/  LDL.LU R16, [R1+0xc0] ;  /* 0x0000c00001107983 */ /* 0x001ee80000300800 */
[----:B------:R-:W3:Y:S04]  /*1b6b0*/  LDL.LU R17, [R1+0xc4] ;  /* 0x0000c40001117983 */ /* 0x000ee80000300800 */
[----:B-1----:R-:W3:Y:S04]  /*1b6c0*/  LDL.LU R18, [R1+0xc8] ;  /* 0x0000c80001127983 */ /* 0x002ee80000300800 */
[----:B------:R-:W3:Y:S01]  /*1b6d0*/  LDL.LU R19, [R1+0xcc] ;  /* 0x0000cc0001137983 */ /* 0x000ee20000300800 */
[-C--:B-----5:R-:W-:Y:S03]  /*1b6e0*/  HMMA.16816.F32.BF16 R20, R20, R8.reuse, R24 ;  /* 0x000000081414723c */ /* 0x0a0fe60000041818 */
[----:B------:R-:W2:Y:S04]  /*1b6f0*/  LDL.LU.64 R26, [R1+0x3008] ;  /* 0x00300800011a7983 */ /* 0x000ea80000300a00 */
[----:B------:R-:W2:Y:S11]  /*1b700*/  LDL.LU.64 R24, [R1+0x3000] ;  /* 0x0030000001187983 */ /* 0x000eb60000300a00 */
[----:B------:R-:W-:Y:S05]  /*1b710*/  @!UPT UIADD3 URZ, URZ, URZ, URZ ;  /* 0x0000003f3f3ff290 */ /* 0x000fea000fffe03f */
[----:B------:R-:W-:Y:S04]  /*1b720*/  STL.64 [R1+0x70], R20 ;  /* 0x0000701401007387 */ /* 0x000fe80000100a00 */
[----:B------:R-:W-:Y:S04]  /*1b730*/  STL.64 [R1+0x78], R22 ;  /* 0x0000781601007387 */ /* 0x000fe80000100a00 */
[----:B------:R-:W0:Y:S01]  /*1b740*/  LDSM.16.MT88.4 R20, [R28+0x18080] ;  /* 0x018080001c14783b */ /* 0x000e220000004200 */
[-C--:B--2---:R-:W-:Y:S03]  /*1b750*/  HMMA.16816.F32.BF16 R24, R24, R8.reuse, R4 ;  /* 0x000000081818723c */ /* 0x084fe60000041804 */
[----:B------:R-:W-:Y:S11]  /*1b760*/  LDSM.16.MT88.4 R4, [R28+0x18000] ;  /* 0x018000001c04783b */ /* 0x000ff60000004200 */
[----:B------:R-:W-:Y:S09]  /*1b770*/  @!UPT UIADD3 URZ, URZ, URZ, URZ ;  /* 0x0000003f3f3ff290 */ /* 0x000ff2000fffe03f */
        /* <DEDUP_REMOVED lines=9> */
[-C--:B---3--:R-:W-:Y:S03]  /*1b810*/  HMMA.16816.F32.BF16 R16, R12, R8.reuse, R16 ;  /* 0x000000080c10723c */ /* 0x088fe60000041810 */
[----:B------:R-:W-:Y:S04]  /*1b820*/  LDSM.16.MT88.4 R12, [R28+0x18180] ;  /* 0x018180001c0c783b */ /* 0x000fe80000004200 */
[----:B-1----:R-:W-:Y:S04]  /*1b830*/  STL.64 [R1+0x2fe8], R26 ;  /* 0x002fe81a01007387 */ /* 0x002fe80000100a00 */
[----:B------:R0:W-:Y:S04]  /*1b840*/  STL.64 [R1+0x2fe0], R24 ;  /* 0x002fe01801007387 */ /* 0x0001e80000100a00 */
[----:B0-----:R-:W3:Y:S04]  /*1b850*/  LDL.LU R24, [R1+0xf0] ;  /* 0x0000f00001187983 */ /* 0x001ee80000300800 */
[----:B------:R-:W3:Y:S04]  /*1b860*/  LDL.LU R25, [R1+0xf4] ;  /* 0x0000f40001197983 */ /* 0x000ee80000300800 */
[----:B------:R-:W3:Y:S04]  /*1b870*/  LDL.LU R26, [R1+0xf8] ;  /* 0x0000f800011a7983 */ /* 0x000ee80000300800 */
[----:B------:R-:W3:Y:S04]  /*1b880*/  LDL.LU R27, [R1+0xfc] ;  /* 0x0000fc00011b7983 */ /* 0x000ee80000300800 */
[----:B------:R-:W-:Y:S04]  /*1b890*/  STL [R1+0x2fd4], R28 ;  /* 0x002fd41c01007387 */ /* 0x000fe80000100800 */
[----:B------:R-:W-:Y:S04]  /*1b8a0*/  STL.64 [R1+0x10], R16 ;  /* 0x0000101001007387 */ /* 0x000fe80000100a00 */
[----:B------:R-:W-:Y:S04]  /*1b8b0*/  STL.64 [R1+0x18], R18 ;  /* 0x0000181201007387 */ /* 0x000fe80000100a00 */
[----:B------:R-:W-:Y:S01]  /*1b8c0*/  LDSM.16.MT88.4 R16, [R2+0x1a000] ;  /* 0x01a000000210783b */ /* 0x000fe20000004200 */
[-C--:B--2---:R-:W-:Y:S03]  /*1b8d0*/  HMMA.16816.F32.BF16 R4, R4, R8.reuse, R20 ;  /* 0x000000080404723c */ /* 0x084fe60000041814 */
[----:B------:R-:W3:Y:S04]  /*1b8e0*/  LDL.LU.64 R22, [R1+0x2ff8] ;  /* 0x002ff80001167983 */ /* 0x000ee80000300a00 */
[----:B------:R-:W3:Y:S11]  /*1b8f0*/  LDL.LU.64 R20, [R1+0x2ff0] ;  /* 0x002ff00001147983 */ /* 0x000ef60000300a00 */
[----:B------:R-:W-:Y:S05]  /*1b900*/  @!UPT UIADD3 URZ, URZ, URZ, URZ ;  /* 0x0000003f3f3ff290 */ /* 0x000fea000fffe03f */
[----:B------:R0:W-:Y:S04]  /*1b910*/  STL.64 [R1+0x140], R4 ;  /* 0x0001400401007387 */ /* 0x0001e80000100a00 */
[----:B------:R1:W-:Y:S04]  /*1b920*/  STL.64 [R1+0x148], R6 ;  /* 0x0001480601007387 */ /* 0x0003e80000100a00 */
[----:B0-----:R-:W2:Y:S04]  /*1b930*/  LDL.LU R4, [R1] ;  /* 0x0000000001047983 */ /* 0x001ea80000300800 */
        /* <DEDUP_REMOVED lines=18> */
[----:B------:R-:W2:Y:S01]  /*1ba60*/  LDL.LU R25, [R1+0xe4] ;  /* 0x0000e40001197983 */ /* 0x000ea20000300800 */
[----:B------:R-:W-:Y:S02]  /*1ba70*/  IMAD.MOV.U32 R26, RZ, RZ, R10 ;  /* 0x000000ffff1a7224 */ /* 0x000fe400078e000a */
[----:B------:R-:W-:Y:S01]  /*1ba80*/  IMAD.MOV.U32 R27, RZ, RZ, R11 ;  /* 0x000000ffff1b7224 */ /* 0x000fe200078e000b */
[----:B------:R-:W3:Y:S04]  /*1ba90*/  LDL.LU R10, [R1+0x2fdc] ;  /* 0x002fdc00010a7983 */ /* 0x000ee80000300800 */
[----:B------:R-:W3:Y:S04]  /*1baa0*/  LDL.LU R11, [R1+0x2fd8] ;  /* 0x002fd800010b7983 */ /* 0x000ee80000300800 */
        /* <DEDUP_REMOVED lines=11> */
[----:B------:R-:W4:Y:S01]  /*1bb60*/  LDL.LU R28, [R1+0x2fd4] ;  /* 0x002fd400011c7983 */ /* 0x000f220000300800 */
[----:B------:R-:W-:-:S03]  /*1bb70*/  IMAD.MOV.U32 R5, RZ, RZ, R0 ;  /* 0x000000ffff057224 */ /* 0x000fc600078e0000 */
[----:B------:R-:W5:Y:S04]  /*1bb80*/  LDL.LU R0, [R1+0x2fd0] ;  /* 0x002fd00001007983 */ /* 0x000f680000300800 */
[----:B------:R-:W4:Y:S04]  /*1bb90*/  LDL.LU R29, [R1+0x2fcc] ;  /* 0x002fcc00011d7983 */ /* 0x000f280000300800 */
[----:B------:R-:W4:Y:S01]  /*1bba0*/  LDL.LU R3, [R1+0x2fc8] ;  /* 0x002fc80001037983 */ /* 0x000f220000300800 */
[----:B--2---:R-:W-:Y:S03]  /*1bbb0*/  HMMA.16816.F32.BF16 R24, R12, R8, R24 ;  /* 0x000000080c18723c */ /* 0x004fe60000041818 */
[----:B------:R-:W0:Y:S05]  /*1bbc0*/  LDSM.16.MT88.4 R12, [R2+0x1a180] ;  /* 0x01a18000020c783b */ /* 0x000e2a0000004200 */
[-C--:B---3--:R-:W-:Y:S11]  /*1bbd0*/  HMMA.16816.F32.BF16 R16, R16, R10.reuse, R20 ;  /* 0x0000000a1010723c */ /* 0x088ff60000041814 */
[----:B------:R-:W-:Y:S04]  /*1bbe0*/  @!UPT UIADD3 URZ, URZ, URZ, URZ ;  /* 0x0000003f3f3ff290 */ /* 0x000fe8000fffe03f */
[----:B------:R-:W-:Y:S04]  /*1bbf0*/  STL.64 [R1+0x50], R24 ;  /* 0x0000501801007387 */ /* 0x000fe80000100a00 */
[----:B------:R-:W-:Y:S04]  /*1bc00*/  STL.64 [R1+0x58], R26 ;  /* 0x0000581a01007387 */ /* 0x000fe80000100a00 */
[----:B0-----:R-:W-:Y:S04]  /*1bc10*/  STL.64 [R1+0x2fa0], R14 ;  /* 0x002fa00e01007387 */ /* 0x001fe80000100a00 */
[----:B------:R-:W-:Y:S04]  /*1bc20*/  STL.64 [R1+0x20], R16 ;  /* 0x0000201001007387 */ /* 0x000fe80000100a00 */
[----:B------:R-:W-:Y:S04]  /*1bc30*/  STL.64 [R1+0x28], R18 ;  /* 0x0000281201007387 */ /* 0x000fe80000100a00 */
[----:B------:R0:W-:Y:S04]  /*1bc40*/  STL.64 [R1+0x2f98], R12 ;  /* 0x002f980c01007387 */ /* 0x0001e80000100a00 */
[----:B0-----:R-:W2:Y:S04]  /*1bc50*/  LDL.LU R12, [R1+0x110] ;  /* 0x00011000010c7983 */ /* 0x001ea80000300800 */
[----:B------:R-:W2:Y:S04]  /*1bc60*/  LDL.LU R13, [R1+0x114] ;  /* 0x00011400010d7983 */ /* 0x000ea80000300800 */
[----:B------:R-:W3:Y:S04]  /*1bc70*/  LDL.LU R14, [R1+0x118] ;  /* 0x00011800010e7983 */ /* 0x000ee80000300800 */
[----:B------:R-:W3:Y:S04]  /*1bc80*/  LDL.LU R15, [R1+0x11c] ;  /* 0x00011c00010f7983 */ /* 0x000ee80000300800 */
[----:B----4-:R-:W0:Y:S04]  /*1bc90*/  LDSM.16.MT88.4 R16, [R3+0x1a000] ;  /* 0x01a000000310783b */ /* 0x010e280000004200 */
[----:B------:R-:W1:Y:S04]  /*1bca0*/  LDSM.16.MT88.4 R20, [R3+0x1a080] ;  /* 0x01a080000314783b */ /* 0x000e680000004200 */
[----:B------:R-:W4:Y:S04]  /*1bcb0*/  LDSM.16.MT88.4 R24, [R3+0x1a100] ;  /* 0x01a100000318783b */ /* 0x000f280000004200 */
[----:B---3--:R-:W-:Y:S04]  /*1bcc0*/  STL.64 [R1+0x2fc0], R14 ;  /* 0x002fc00e01007387 */ /* 0x008fe80000100a00 */
[----:B--2---:R2:W-:Y:S04]  /*1bcd0*/  STL.64 [R1+0x2fb8], R12 ;  /* 0x002fb80c01007387 */ /* 0x0045e80000100a00 */
[----:B--2---:R-:W2:Y:S04]  /*1bce0*/  LDL.LU R12, [R1+0x120] ;  /* 0x00012000010c7983 */ /* 0x004ea80000300800 */
[----:B------:R-:W2:Y:S04]  /*1bcf0*/  LDL.LU R13, [R1+0x124] ;  /* 0x00012400010d7983 */ /* 0x000ea80000300800 */
[----:B------:R-:W2:Y:S04]  /*1bd00*/  LDL.LU R14, [R1+0x128] ;  /* 0x00012800010e7983 */ /* 0x000ea80000300800 */
[----:B------:R-:W2:Y:S04]  /*1bd10*/  LDL.LU R15, [R1+0x12c] ;  /* 0x00012c00010f7983 */ /* 0x000ea80000300800 */
[----:B0-----:R-:W-:Y:S04]  /*1bd20*/  STL.64 [R1+0x2f90], R18 ;  /* 0x002f901201007387 */ /* 0x001fe80000100a00 */
[----:B------:R0:W-:Y:S04]  /*1bd30*/  STL.64 [R1+0x2f88], R16 ;  /* 0x002f881001007387 */ /* 0x0001e80000100a00 */
[----:B0-----:R-:W3:Y:S04]  /*1bd40*/  LDL.LU R16, [R1+0x100] ;  /* 0x0001000001107983 */ /* 0x001ee80000300800 */
[----:B------:R-:W3:Y:S04]  /*1bd50*/  LDL.LU R17, [R1+0x104] ;  /* 0x0001040001117983 */ /* 0x000ee80000300800 */
[----:B------:R-:W3:Y:S04]  /*1bd60*/  LDL.LU R18, [R1+0x108] ;  /* 0x0001080001127983 */ /* 0x000ee80000300800 */
[----:B------:R-:W3:Y:S04]  /*1bd70*/  LDL.LU R19, [R1+0x10c] ;  /* 0x00010c0001137983 */ /* 0x000ee80000300800 */
        /* <DEDUP_REMOVED lines=27> */
[----:B0-----:R-:W4:Y:S04]  /*1bf30*/  LDL.LU R12, [R1+0x40] ;  /* 0x00004000010c7983 */ /* 0x001f280000300800 */
[----:B------:R-:W4:Y:S04]  /*1bf40*/  LDL.LU R13, [R1+0x44] ;  /* 0x00004400010d7983 */ /* 0x000f280000300800 */
[----:B-1----:R-:W4:Y:S01]  /*1bf50*/  LDL.LU R14, [R1+0x48] ;  /* 0x00004800010e7983 */ /* 0x002f220000300800 */
[----:B------:R-:W-:Y:S01]  /*1bf60*/  IMAD.MOV.U32 R15, RZ, RZ, R29 ;  /* 0x000000ffff0f7224 */ /* 0x000fe200078e001d */
[----:B--2---:R-:W-:Y:S02]  /*1bf70*/  HMMA.16816.F32.BF16 R16, R16, R10, R20 ;  /* 0x0000000a1010723c */ /* 0x004fe40000041814 */
[----:B------:R-:W2:Y:S04]  /*1bf80*/  LDL.LU.64 R22, [R1+0x2f80] ;  /* 0x002f800001167983 */ /* 0x000ea80000300a00 */
[----:B------:R-:W2:Y:S11]  /*1bf90*/  LDL.LU.64 R20, [R1+0x2f78] ;  /* 0x002f780001147983 */ /* 0x000eb60000300a00 */
[----:B------:R-:W-:Y:S06]  /*1bfa0*/  @!UPT UIADD3 URZ, URZ, URZ, URZ ;  /* 0x0000003f3f3ff290 */ /* 0x000fec000fffe03f */
[----:B------:R0:W-:Y:S01]  /*1bfb0*/  STL.64 [R1+0xe0], R16 ;  /* 0x0000e01001007387 */ /* 0x0001e20000100a00 */
[----:B------:R-:W-:-:S03]  /*1bfc0*/  MOV R29, R19 ;  /* 0x00000013001d7202 */ /* 0x000fc60000000f00 */
[----:B------:R1:W-:Y:S04]  /*1bfd0*/  STL [R1+0xe8], R18 ;  /* 0x0000e81201007387 */ /* 0x0003e80000100800 */
[----:B0-----:R-:W2:Y:S04]  /*1bfe0*/  LDL.LU R16, [R1+0xa0] ;  /* 0x0000a00001107983 */ /* 0x001ea80000300800 */
[----:B------:R-:W2:Y:S04]  /*1bff0*/  LDL.LU R17, [R1+0xa4] ;  /* 0x0000a40001117983 */ /* 0x000ea80000300800 */
[----:B-1----:R-:W2:Y:S04]  /*1c000*/  LDL.LU R18, [R1+0xa8] ;  /* 0x0000a80001127983 */ /* 0x002ea80000300800 */
[----:B------:R-:W2:Y:S01]  /*1c010*/  LDL.LU R19, [R1+0xac] ;  /* 0x0000ac0001137983 */ /* 0x000ea20000300800 */
[-C--:B----4-:R-:W-:Y:S03]  /*1c020*/  HMMA.16816.F32.BF16 R12, R24, R10.reuse, R12 ;  /* 0x0000000a180c723c */ /* 0x090fe6000004180c */
[----:B-----5:R-:W0:Y:S05]  /*1c030*/  LDSM.16.MT88.4 R24, [R0+0x1a000] ;  /* 0x01a000000018783b */ /* 0x020e2a0000004200 */
[-C--:B--2---:R-:W-:Y:S01]  /*1c040*/  HMMA.16816.F32.BF16 R16, R20, R10.reuse, R16 ;  /* 0x0000000a1410723c */ /* 0x084fe20000041810 */
        /* <DEDUP_REMOVED lines=25> */
[----:B------:R-:W2:Y:S01]  /*1c1e0*/  LDL.LU R19, [R1+0x7c] ;  /* 0x00007c0001137983 */ /* 0x000ea20000300800 */
[----:B---3--:R-:W-:Y:S03]  /*1c1f0*/  HMMA.16816.F32.BF16 R4, R4, R10, R24 ;  /* 0x0000000a0404723c */ /* 0x008fe60000041818 */
[----:B------:R-:W0:Y:S11]  /*1c200*/  LDSM.16.MT88.4 R24, [R28+0x1a000] ;  /* 0x01a000001c18783b */ /* 0x000e360000004200 */
[----:B------:R-:W-:Y:S09]  /*1c210*/  @!UPT UIADD3 URZ, URZ, URZ, URZ ;  /* 0x0000003f3f3ff290 */ /* 0x000ff2000fffe03f */
[----:B------:R0:W-:Y:S04]  /*1c220*/  STL.64 [R1+0x120], R4 ;  /* 0x0001200401007387 */ /* 0x0001e80000100a00 */
[----:B------:R1:W-:Y:S01]  /*1c230*/  STL.64 [R1+0x128], R6 ;  /* 0x0001280601007387 */ /* 0x0003e20000100a00 */
[----:B0-----:R-:W-:Y:S01]  /*1c240*/  MOV R5, R26 ;  /* 0x0000001a00057202 */ /* 0x001fe20000000f00 */
[----:B------:R-:W-:Y:S02]  /*1c250*/  IMAD.MOV.U32 R4, RZ, RZ, R27 ;  /* 0x000000ffff047224 */ /* 0x000fe400078e001b */
[----:B-1----:R-:W-:Y:S01]  /*1c260*/  IMAD.MOV.U32 R7, RZ, RZ, R24 ;  /* 0x000000ffff077224 */ /* 0x002fe200078e0018 */
[----:B------:R-:W4:Y:S01]  /*1c270*/  LDL.LU.64 R26, [R1+0x2f70] ;  /* 0x002f7000011a7983 */ /* 0x000f220000300a00 */
[----:B------:R-:W-:-:S03]  /*1c280*/  IMAD.MOV.U32 R6, RZ, RZ, R25 ;  /* 0x000000ffff067224 */ /* 0x000fc600078e0019 */
[----:B------:R-:W4:Y:S02]  /*1c290*/  LDL.LU.64 R24, [R1+0x2f68] ;  /* 0x002f680001187983 */ /* 0x000f240000300a00 */
[-C--:B----4-:R-:W-:Y:S02]  /*1c2a0*/  HMMA.16816.F32.BF16 R24, R24, R10.reuse, R20 ;  /* 0x0000000a1818723c */ /* 0x090fe40000041814 */
        /* <DEDUP_REMOVED lines=20> */
[----:B------:R-:W0:Y:S04]  /*1c3f0*/  LDSM.16.MT88.4 R24, [R28+0x1a080] ;  /* 0x01a080001c18783b */ /* 0x000e280000004200 */
[----:B------:R-:W3:Y:S01]  /*1c400*/  LDL R9, [R1+0xe98] ;  /* 0x000e980001097983 */ /* 0x000ee20000100800 */
[----:B--2---:R-:W-:Y:S03]  /*1c410*/  HMMA.16816.F32.BF16 R16, R16, R10, R20 ;  /* 0x0000000a1010723c */ /* 0x004fe60000041814 */
[----:B------:R-:W1:Y:S11]  /*1c420*/  LDSM.16.MT88.4 R20, [R28+0x1a100] ;  /* 0x01a100001c14783b */ /* 0x000e760000004200 */
[----:B------:R-:W-:Y:S09]  /*1c430*/  @!UPT UIADD3 URZ, URZ, URZ, URZ ;  /* 0x0000003f3f3ff290 */ /* 0x000ff2000fffe03f */
[----:B------:R-:W-:Y:S04]  /*1c440*/  STL.64 [R1+0x90], R16 ;  /* 0x0000901001007387 */ /* 0x000fe80000100a00 */
[----:B------:R-:W-:Y:S04]  /*1c450*/  STL.64 [R1+0x98], R18 ;  /* 0x0000981201007387 */ /* 0x000fe80000100a00 */
[----:B0-----:R-:W-:Y:S04]  /*1c460*/  STL.64 [R1+0x2f30], R26 ;  /* 0x002f301a01007387 */ /* 0x001fe80000100a00 */
[----:B------:R-:W-:Y:S04]  /*1c470*/  STL.64 [R1+0x70], R12 ;  /* 0x0000700c01007387 */ /* 0x000fe80000100a00 */
[----:B------:R-:W-:Y:S04]  /*1c480*/  STL.64 [R1+0x78], R14 ;  /* 0x0000780e01007387 */ /* 0x000fe80000100a00 */
[----:B------:R-:W-:Y:S04]  /*1c490*/  STL.64 [R1+0x2f28], R24 ;  /* 0x002f281801007387 */ /* 0x000fe80000100a00 */
[----:B-1----:R-:W-:Y:S04]  /*1c4a0*/  STL.64 [R1+0x2f20], R22 ;  /* 0x002f201601007387 */ /* 0x002fe80000100a00 */
[----:B------:R0:W-:Y:S04]  /*1c4b0*/  STL.64 [R1+0x2f18], R20 ;  /* 0x002f181401007387 */ /* 0x0001e80000100a00 */
[----:B------:R-:W1:Y:S04]  /*1c4c0*/  LDSM.16.MT88.4 R16, [R28+0x1a180] ;  /* 0x01a180001c10783b */ /* 0x000e680000004200 */
[----:B---3--:R-:W2:Y:S04]  /*1c4d0*/  LDSM.16.M88.4 R12, [R9+0x40180] ;  /* 0x04018000090c783b */ /* 0x008ea80000000200 */
[----:B0-----:R-:W3:Y:S04]  /*1c4e0*/  LDL.LU R20, [R1+0x130] ;  /* 0x0001300001147983 */ /* 0x001ee80000300800 */
[----:B------:R-:W3:Y:S04]  /*1c4f0*/  LDL.LU R21, [R1+0x134] ;  /* 0x0001340001157983 */ /* 0x000ee80000300800 */
[----:B------:R-:W4:Y:S04]  /*1c500*/  LDL.LU R22, [R1+0x138] ;  /* 0x0001380001167983 */ /* 0x000f280000300800 */
[----:B------:R-:W4:Y:S01]  /*1c510*/  LDL.LU R23, [R1+0x13c] ;  /* 0x00013c0001177983 */ /* 0x000f220000300800 */
[----:B------:R-:W-:Y:S01]  /*1c520*/  IMAD.MOV.U32 R24, RZ, RZ, R7 ;  /* 0x000000ffff187224 */ /* 0x000fe200078e0007 */
[----:B------:R-:W-:-:S02]  /*1c530*/  MOV R25, R6 ;  /* 0x0000000600197202 */ /* 0x000fc40000000f00 */
[----:B----4-:R-:W-:Y:S04]  /*1c540*/  STL.64 [R1+0x2f40], R22 ;  /* 0x002f401601007387 */ /* 0x010fe80000100a00 */
[----:B---3--:R0:W-:Y:S04]  /*1c550*/  STL.64 [R1+0x2f38], R20 ;  /* 0x002f381401007387 */ /* 0x0081e80000100a00 */
[----:B0-----:R-:W3:Y:S04]  /*1c560*/  LDL.LU R20, [R1+0x140] ;  /* 0x0001400001147983 */ /* 0x001ee80000300800 */
[----:B------:R-:W3:Y:S04]  /*1c570*/  LDL.LU R21, [R1+0x144] ;  /* 0x0001440001157983 */ /* 0x000ee80000300800 */
[----:B------:R-:W3:Y:S04]  /*1c580*/  LDL.LU R22, [R1+0x148] ;  /* 0x0001480001167983 */ /* 0x000ee80000300800 */
[----:B------:R-:W3:Y:S01]  /*1c590*/  LDL.LU R23, [R1+0x14c] ;  /* 0x00014c0001177983 */ /* 0x000ee20000300800 */
[----:B------:R-:W-:-:S02]  /*1c5a0*/  IMAD.MOV.U32 R26, RZ, RZ, R5 ;  /* 0x000000ffff1a7224 */ /* 0x000fc400078e0005 */
[----:B------:R-:W-:Y:S01]  /*1c5b0*/  IMAD.MOV.U32 R27, RZ, RZ, R4 ;  /* 0x000000ffff1b7224 */ /* 0x000fe200078e0004 */
[----:B-1----:R-:W-:Y:S04]  /*1c5c0*/  STL.64 [R1+0x2f10], R18 ;  /* 0x002f101201007387 */ /* 0x002fe80000100a00 */
[----:B------:R0:W-:Y:S04]  /*1c5d0*/  STL.64 [R1+0x2f08], R16 ;  /* 0x002f081001007387 */ /* 0x0001e80000100a00 */
[----:B------:R-:W-:Y:S04]  /*1c5e0*/  LDSM.16.MT88.4 R4, [R2+0x1c000] ;  /* 0x01c000000204783b */ /* 0x000fe80000004200 */
[----:B0-----:R-:W4:Y:S04]  /*1c5f0*/  LDL.LU R16, [R1+0x60] ;  /* 0x0000600001107983 */ /* 0x001f280000300800 */
[----:B------:R-:W4:Y:S04]  /*1c600*/  LDL.LU R17, [R1+0x64] ;  /* 0x0000640001117983 */ /* 0x000f280000300800 */
[----:B------:R-:W4:Y:S04]  /*1c610*/  LDL.LU R18, [R1+0x68] ;  /* 0x0000680001127983 */ /* 0x000f280000300800 */
[----:B------:R-:W4:Y:S04]  /*1c620*/  LDL.LU R19, [R1+0x6c] ;  /* 0x00006c0001137983 */ /* 0x000f280000300800 */
[----:B--2---:R-:W-:Y:S04]  /*1c630*/  STL [R1+0x2e94], R14 ;  /* 0x002e940e01007387 */ /* 0x004fe80000100800 */
[----:B------:R-:W-:Y:S01]  /*1c640*/  STL [R1+0x2e90], R15 ;  /* 0x002e900f01007387 */ /* 0x000fe20000100800 */
[-C--:B---3--:R-:W-:Y:S03]  /*1c650*/  HMMA.16816.F32.BF16 R24, R24, R10.reuse, R20 ;  /* 0x0000000a1818723c */ /* 0x088fe60000041814 */
        /* <DEDUP_REMOVED lines=8> */
[----:B------:R-:W-:Y:S01]  /*1c6e0*/  IMAD.MOV.U32 R9, RZ, RZ, R25 ;  /* 0x000000ffff097224 */ /* 0x000fe200078e0019 */
[----:B------:R-:W-:Y:S01]  /*1c6f0*/  MOV R8, R24 ;  /* 0x0000001800087202 */ /* 0x000fe20000000f00 */
[----:B------:R-:W2:Y:S04]  /*1c700*/  LDL.LU.64 R26, [R1+0x2f30] ;  /* 0x002f3000011a7983 */ /* 0x000ea80000300a00 */
        /* <DEDUP_REMOVED lines=22> */
[----:B------:R-:W-:Y:S05]  /*1c870*/  LDSM.16.MT88.4 R24, [R3+0x1c000] ;  /* 0x01c000000318783b */ /* 0x000fea0000004200 */
        /* <DEDUP_REMOVED lines=8> */
[----:B------:R-:W0:Y:S04]  /*1c900*/  LDSM.16.MT88.4 R20, [R2+0x1c180] ;  /* 0x01c180000214783b */ /* 0x000e280000004200 */
[----:B------:R-:W-:Y:S04]  /*1c910*/  STL.64 [R1+0x10], R4 ;  /* 0x0000100401007387 */ /* 0x000fe80000100a00 */
[----:B0-----:R-:W-:Y:S04]  /*1c920*/  STL.64 [R1+0x2f00], R22 ;  /* 0x002f001601007387 */ /* 0x001fe80000100a00 */
[----:B------:R0:W-:Y:S04]  /*1c930*/  STL.64 [R1+0x2ef8], R20 ;  /* 0x002ef81401007387 */ /* 0x0001e80000100a00 */
[----:B0-----:R-:W3:Y:S04]  /*1c940*/  LDL.LU R20, [R1+0x110] ;  /* 0x0001100001147983 */ /* 0x001ee80000300800 */
[----:B------:R-:W3:Y:S04]  /*1c950*/  LDL.LU R21, [R1+0x114] ;  /* 0x0001140001157983 */ /* 0x000ee80000300800 */
[----:B------:R-:W3:Y:S04]  /*1c960*/  LDL.LU R22, [R1+0x118] ;  /* 0x0001180001167983 */ /* 0x000ee80000300800 */
[----:B------:R-:W3:Y:S01]  /*1c970*/  LDL.LU R23, [R1+0x11c] ;  /* 0x00011c0001177983 */ /* 0x000ee20000300800 */
[----:B------:R-:W-:-:S02]  /*1c980*/  IMAD.MOV.U32 R10, RZ, RZ, R15 ;  /* 0x000000ffff0a7224 */ /* 0x000fc400078e000f */
[----:B------:R-:W-:Y:S01]  /*1c990*/  IMAD.MOV.U32 R11, RZ, RZ, R14 ;  /* 0x000000ffff0b7224 */ /* 0x000fe200078e000e */
[----:B------:R-:W-:Y:S04]  /*1c9a0*/  STL.64 [R1+0x2ef0], R26 ;  /* 0x002ef01a01007387 */ /* 0x000fe80000100a00 */
[----:B------:R0:W-:Y:S01]  /*1c9b0*/  STL.64 [R1+0x2ee8], R24 ;  /* 0x002ee81801007387 */ /* 0x0001e20000100a00 */
[----:B------:R-:W-:Y:S01]  /*1c9c0*/  MOV R14, R6 ;  /* 0x00000006000e7202 */ /* 0x000fe20000000f00 */
[----:B------:R-:W-:Y:S02]  /*1c9d0*/  IMAD.MOV.U32 R15, RZ, RZ, R7 ;  /* 0x000000ffff0f7224 */ /* 0x000fe400078e0007 */
        /* <DEDUP_REMOVED lines=28> */
[----:B------:R-:W-:Y:S11]  /*1cba0*/  IMAD.MOV.U32 R7, RZ, RZ, R29 ;  /* 0x000000ffff077224 */ /* 0x000ff600078e001d */
[----:B------:R-:W-:Y:S04]  /*1cbb0*/  @!UPT UIADD3 URZ, URZ, URZ, URZ ;  /* 0x0000003f3f3ff290 */ /* 0x000fe8000fffe03f */
[----:B------:R0:W-:Y:S01]  /*1cbc0*/  STL.64 [R1+0x30], R20 ;  /* 0x0000301401007387 */ /* 0x0001e20000100a00 */
[----:B------:R-:W-:-:S03]  /*1cbd0*/  MOV R29, R23 ;  /* 0x00000017001d7202 */ /* 0x000fc60000000f00 */
        /* <DEDUP_REMOVED lines=108> */
[----:B-1----:R-:W-:-:S02]  /*1d2a0*/  IMAD.MOV.U32 R10, RZ, RZ, R14 ;  /* 0x000000ffff0a7224 */ /* 0x002fc400078e000e */
[----:B------:R-:W-:Y:S01]  /*1d2b0*/  IMAD.MOV.U32 R11, RZ, RZ, R15 ;  /* 0x000000ffff0b7224 */ /* 0x000fe200078e000f */
        /* <DEDUP_REMOVED lines=45> */
[----:B------:R-:W-:-:S03]  /*1d590*/  MOV R23, R29 ;  /* 0x0000001d00177202 */ /* 0x000fc60000000f00 */
[----:B------:R-:W-:Y:S01]  /*1d5a0*/  LDSM.16.MT88.4 R4, [R3+0x1e100] ;  /* 0x01e100000304783b */ /* 0x000fe20000004200 */
[----:B---3--:R-:W-:Y:S03]  /*1d5b0*/  HMMA.16816.F32.BF16 R8, R8, R14, R16 ;  /* 0x0000000e0808723c */ /* 0x008fe60000041810 */
[----:B------:R-:W4:Y:S04]  /*1d5c0*/  LDL.LU.64 R18, [R1+0x2e68] ;  /* 0x002e680001127983 */ /* 0x000f280000300a00 */
[----:B------:R-:W4:Y:S11]  /*1d5d0*/  LDL.LU.64 R16, [R1+0x2e60] ;  /* 0x002e600001107983 */ /* 0x000f360000300a00 */
[----:B------:R-:W-:Y:S05]  /*1d5e0*/  @!UPT UIADD3 URZ, URZ, URZ, URZ ;  /* 0x0000003f3f3ff290 */ /* 0x000fea000fffe03f */
[----:B------:R0:W-:Y:S01]  /*1d5f0*/  STL.64 [R1+0x90], R8 ;  /* 0x0000900801007387 */ /* 0x0001e20000100a00 */
[----:B------:R-:W-:-:S03]  /*1d600*/  IMAD.MOV.U32 R29, RZ, RZ, R11 ;  /* 0x000000ffff1d7224 */ /* 0x000fc600078e000b */
        /* <DEDUP_REMOVED lines=99> */
[----:B------:R-:W-:Y:S01]  /*1dc40*/  MOV R4, R29 ;  /* 0x0000001d00047202 */ /* 0x000fe20000000f00 */
[----:B------:R-:W-:Y:S01]  /*1dc50*/  IMAD.MOV.U32 R5, RZ, RZ, R13 ;  /* 0x000000ffff057224 */ /* 0x000fe200078e000d */
[----:B------:R-:W-:Y:S01]  /*1dc60*/  MOV R7, R3 ;  /* 0x0000000300077202 */ /* 0x000fe20000000f00 */
        /* <DEDUP_REMOVED lines=37> */
[-C--:B--2---:R-:W-:Y:S01]  /*1dec0*/  HMMA.16816.F32.BF16 R8, R8, R14.reuse, R20 ;  /* 0x0000000e0808723c */ /* 0x084fe20000041814 */
[----:B----4-:R-:W0:Y:S04]  /*1ded0*/  LDSM.16.M88.4 R4, [R27+0x40200] ;  /* 0x040200001b04783b */ /* 0x010e280000000200 */
[----:B------:R-:W1:Y:S04]  /*1dee0*/  LDSM.16.MT88.4 R24, [R2+0x20080] ;  /* 0x020080000218783b */ /* 0x000e680000004200 */
[----:B0-----:R-:W-:Y:S04]  /*1def0*/  STL [R1+0x2d2c], R6 ;  /* 0x002d2c0601007387 */ /* 0x001fe80000100800 */
[----:B------:R-:W-:Y:S04]  /*1df00*/  STL [R1+0x2d28], R7 ;  /* 0x002d280701007387 */ /* 0x000fe80000100800 */
[----:B-1----:R-:W-:Y:S04]  /*1df10*/  STL.64 [R1+0x2db8], R26 ;  /* 0x002db81a01007387 */ /* 0x002fe80000100a00 */
        /* <DEDUP_REMOVED lines=23> */
[----:B----4-:R-:W-:Y:S11]  /*1e090*/  HMMA.16816.F32.BF16 R8, R16, R14, R8 ;  /* 0x0000000e1008723c */ /* 0x010ff60000041808 */
[----:B------:R-:W-:Y:S11]  /*1e0a0*/  @!UPT UIADD3 URZ, URZ, URZ, URZ ;  /* 0x0000003f3f3ff290 */ /* 0x000ff6000fffe03f */
[----:B------:R-:W-:Y:S01]  /*1e0b0*/  @!UPT UIADD3 URZ, URZ, URZ, URZ ;  /* 0x0000003f3f3ff290 */ /* 0x000fe2000fffe03f */
[----:B------:R-:W-:Y:S01]  /*1e0c0*/  STL.64 [R1+0x100], R8 ;  /* 0x0001000801007387 */ /* 0x000fe20000100a00 */
[----:B------:R-:W-:Y:S01]  /*1e0d0*/  IMAD.MOV.U32 R6, RZ, RZ, R10 ;  /* 0x000000ffff067224 */ /* 0x000fe200078e000a */
[----:B------:R-:W-:Y:S02]  /*1e0e0*/  MOV R7, R11 ;  /* 0x0000000b00077202 */ /* 0x000fe40000000f00 */
[----:B------:R-:W0:Y:S01]  /*1e0f0*/  LDSM.16.MT88.4 R8, [R2+0x20180] ;  /* 0x020180000208783b */ /* 0x000e220000004200 */
[----:B------:R-:W-:Y:S01]  /*1e100*/  IMAD.MOV.U32 R16, RZ, RZ, R3 ;  /* 0x000000ffff107224 */ /* 0x000fe200078e0003 */
[----:B------:R-:W-:Y:S01]  /*1e110*/  MOV R18, R13 ;  /* 0x0000000d00127202 */ /* 0x000fe20000000f00 */
[----:B------:R-:W-:Y:S01]  /*1e120*/  IMAD.MOV.U32 R17, RZ, RZ, R29 ;  /* 0x000000ffff117224 */ /* 0x000fe200078e001d */
[----:B------:R-:W4:Y:S01]  /*1e130*/  LDL.LU R3, [R1+0x2dc4] ;  /* 0x002dc40001037983 */ /* 0x000f220000300800 */
[----:B------:R-:W-:-:S03]  /*1e140*/  IMAD.MOV.U32 R19, RZ, RZ, R12 ;  /* 0x000000ffff137224 */ /* 0x000fc600078e000c */
[----:B------:R-:W5:Y:S04]  /*1e150*/  LDL.LU R29, [R1+0x2dc0] ;  /* 0x002dc000011d7983 */ /* 0x000f680000300800 */
[----:B--2---:R-:W-:Y:S01]  /*1e160*/  HMMA.16816.F32.BF16 R16, R16, R4, R24 ;  /* 0x000000041010723c */ /* 0x004fe20000041818 */
[----:B------:R-:W1:Y:S04]  /*1e170*/  LDSM.16.MT88.4 R12, [R2+0x20100] ;  /* 0x02010000020c783b */ /* 0x000e680000004200 */
[----:B0-----:R-:W-:Y:S04]  /*1e180*/  STL.64 [R1+0x2da8], R10 ;  /* 0x002da80a01007387 */ /* 0x001fe80000100a00 */
[----:B------:R0:W-:Y:S04]  /*1e190*/  STL.64 [R1+0x2da0], R8 ;  /* 0x002da00801007387 */ /* 0x0001e80000100a00 */
[----:B0-----:R-:W1:Y:S04]  /*1e1a0*/  LDL.LU R8, [R1+0x90] ;  /* 0x0000900001087983 */ /* 0x001e680000300800 */
[----:B------:R-:W1:Y:S04]  /*1e1b0*/  LDL.LU R9, [R1+0x94] ;  /* 0x0000940001097983 */ /* 0x000e680000300800 */
[----:B------:R-:W1:Y:S04]  /*1e1c0*/  LDL.LU R10, [R1+0x98] ;  /* 0x00009800010a7983 */ /* 0x000e680000300800 */
[----:B------:R-:W3:Y:S04]  /*1e1d0*/  LDL.LU.64 R26, [R1+0x2db8] ;  /* 0x002db800011a7983 */ /* 0x000ee80000300a00 */
[----:B------:R-:W3:Y:S04]  /*1e1e0*/  LDL.LU.64 R24, [R1+0x2db0] ;  /* 0x002db00001187983 */ /* 0x000ee80000300a00 */
[----:B------:R-:W-:Y:S04]  /*1e1f0*/  STL.64 [R1+0xe0], R16 ;  /* 0x0000e01001007387 */ /* 0x000fe80000100a00 */
[----:B------:R3:W-:Y:S01]  /*1e200*/  STL [R1+0xe8], R18 ;  /* 0x0000e81201007387 */ /* 0x0007e20000100800 */
[----:B-----5:R-:W-:Y:S01]  /*1e210*/  IMAD.MOV.U32 R11, RZ, RZ, R29 ;  /* 0x000000ffff0b7224 */ /* 0x020fe200078e001d */
[----:B------:R-:W-:-:S02]  /*1e220*/  MOV R29, R19 ;  /* 0x00000013001d7202 */ /* 0x000fc40000000f00 */
[-C--:B---3--:R-:W-:Y:S01]  /*1e230*/  HMMA.16816.F32.BF16 R16, R24, R4.reuse, R20 ;  /* 0x000000041810723c */ /* 0x088fe20000041814 */
[----:B----4-:R-:W0:Y:S04]  /*1e240*/  LDSM.16.MT88.4 R24, [R3+0x20000] ;  /* 0x020000000318783b */ /* 0x010e280000004200 */
[----:B------:R-:W2:Y:S03]  /*1e250*/  LDSM.16.MT88.4 R20, [R3+0x20080] ;  /* 0x020080000314783b */ /* 0x000ea60000004200 */
[-C--:B-1----:R-:W-:Y:S01]  /*1e260*/  HMMA.16816.F32.BF16 R12, R12, R4.reuse, R8 ;  /* 0x000000040c0c723c */ /* 0x082fe20000041808 */
[----:B0-----:R-:W-:Y:S11]  /*1e270*/  STL.64 [R1+0x2d98], R26 ;  /* 0x002d981a01007387 */ /* 0x001ff60000100a00 */
[----:B------:R-:W-:Y:S03]  /*1e280*/  @!UPT UIADD3 URZ, URZ, URZ, URZ ;  /* 0x0000003f3f3ff290 */ /* 0x000fe6000fffe03f */
[----:B------:R-:W-:Y:S04]  /*1e290*/  STL.64 [R1+0x120], R16 ;  /* 0x0001201001007387 */ /* 0x000fe80000100a00 */
[----:B------:R-:W-:Y:S04]  /*1e2a0*/  STL.64 [R1+0x128], R18 ;  /* 0x0001281201007387 */ /* 0x000fe80000100a00 */
[----:B------:R0:W-:Y:S04]  /*1e2b0*/  STL.64 [R1+0x2d90], R24 ;  /* 0x002d901801007387 */ /* 0x0001e80000100a00 */
[----:B------:R-:W1:Y:S04]  /*1e2c0*/  LDSM.16.MT88.4 R16, [R3+0x20100] ;  /* 0x020100000310783b */ /* 0x000e680000004200 */
[----:B0-----:R-:W3:Y:S04]  /*1e2d0*/  LDL.LU R24, [R1+0x70] ;  /* 0x0000700001187983 */ /* 0x001ee80000300800 */
[----:B------:R-:W3:Y:S04]  /*1e2e0*/  LDL.LU R25, [R1+0x74] ;  /* 0x0000740001197983 */ /* 0x000ee80000300800 */
[----:B------:R-:W3:Y:S04]  /*1e2f0*/  LDL.LU R26, [R1+0x78] ;  /* 0x00007800011a7983 */ /* 0x000ee80000300800 */
[----:B------:R-:W3:Y:S04]  /*1e300*/  LDL.LU R27, [R1+0x7c] ;  /* 0x00007c00011b7983 */ /* 0x000ee80000300800 */
        /* <DEDUP_REMOVED lines=10> */
[----:B0-----:R-:W1:Y:S04]  /*1e3b0*/  LDL.LU R12, [R1+0x20] ;  /* 0x00002000010c7983 */ /* 0x001e680000300800 */
[----:B------:R-:W1:Y:S04]  /*1e3c0*/  LDL.LU R13, [R1+0x24] ;  /* 0x00002400010d7983 */ /* 0x000e680000300800 */
[----:B----4-:R-:W1:Y:S04]  /*1e3d0*/  LDL.LU R14, [R1+0x28] ;  /* 0x00002800010e7983 */ /* 0x010e680000300800 */
[----:B------:R-:W1:Y:S01]  /*1e3e0*/  LDL.LU R15, [R1+0x2c] ;  /* 0x00002c00010f7983 */ /* 0x000e620000300800 */
[-C--:B---3--:R-:W-:Y:S03]  /*1e3f0*/  HMMA.16816.F32.BF16 R8, R8, R4.reuse, R24 ;  /* 0x000000040808723c */ /* 0x088fe60000041818 */
[----:B------:R-:W2:Y:S04]  /*1e400*/  LDL.LU.64 R26, [R1+0x2d98] ;  /* 0x002d9800011a7983 */ /* 0x000ea80000300a00 */
[----:B------:R-:W2:Y:S11]  /*1e410*/  LDL.LU.64 R24, [R1+0x2d90] ;  /* 0x002d900001187983 */ /* 0x000eb60000300a00 */
[----:B------:R-:W-:Y:S05]  /*1e420*/  @!UPT UIADD3 URZ, URZ, URZ, URZ ;  /* 0x0000003f3f3ff290 */ /* 0x000fea000fffe03f */
[----:B------:R-:W-:Y:S04]  /*1e430*/  STL.64 [R1+0x110], R8 ;  /* 0x0001100801007387 */ /* 0x000fe80000100a00 */
[----:B------:R-:W-:Y:S04]  /*1e440*/  STL.64 [R1+0x118], R10 ;  /* 0x0001180a01007387 */ /* 0x000fe80000100a00 */
[----:B------:R-:W-:Y:S01]  /*1e450*/  STL [R1+0x2d10], R3 ;  /* 0x002d100301007387 */ /* 0x000fe20000100800 */
[-C--:B-1----:R-:W-:Y:S03]  /*1e460*/  HMMA.16816.F32.BF16 R12, R16, R4.reuse, R12 ;  /* 0x00000004100c723c */ /* 0x082fe6000004180c */
[----:B------:R-:W-:Y:S04]  /*1e470*/  LDSM.16.MT88.4 R16, [R0+0x20100] ;  /* 0x020100000010783b */ /* 0x000fe80000004200 */
[----:B------:R-:W-:Y:S01]  /*1e480*/  LDSM.16.MT88.4 R8, [R3+0x20180] ;  /* 0x020180000308783b */ /* 0x000fe20000004200 */
        /* <DEDUP_REMOVED lines=372> */
[----:B------:R0:W-:Y:S01]  /*1fbd0*/  STL [R1+0x14], R17 ;  /* 0x0000141101007387 */ /* 0x0001e20000100800 */
[----:B------:R-:W-:-:S03]  /*1fbe0*/  IMAD.MOV.U32 R15, RZ, RZ, R16 ;  /* 0x000000ffff0f7224 */ /* 0x000fc600078e0010 */
[----:B------:R1:W-:Y:S04]  /*1fbf0*/  STL.64 [R1+0x18], R18 ;  /* 0x0000181201007387 */ /* 0x0003e80000100a00 */
[----:B------:R-:W3:Y:S04]  /*1fc00*/  LDL.LU R16, [R1+0x50] ;  /* 0x0000500001107983 */ /* 0x000ee80000300800 */
[----:B0-----:R-:W3:Y:S04]  /*1fc10*/  LDL.LU R17, [R1+0x54] ;  /* 0x0000540001117983 */ /* 0x001ee80000300800 */
[----:B-1----:R-:W3:Y:S04]  /*1fc20*/  LDL.LU R18, [R1+0x58] ;  /* 0x0000580001127983 */ /* 0x002ee80000300800 */
[----:B------:R-:W3:Y:S01]  /*1fc30*/  LDL.LU R19, [R1+0x5c] ;  /* 0x00005c0001137983 */ /* 0x000ee20000300800 */
[----:B------:R-:W-:Y:S01]  /*1fc40*/  MOV R10, R5 ;  /* 0x00000005000a7202 */ /* 0x000fe20000000f00 */
[----:B------:R-:W-:-:S02]  /*1fc50*/  IMAD.MOV.U32 R11, RZ, RZ, R4 ;  /* 0x000000ffff0b7224 */ /* 0x000fc400078e0004 */
[----:B------:R-:W-:Y:S04]  /*1fc60*/  STL [R1+0x2bf4], R15 ;  /* 0x002bf40f01007387 */ /* 0x000fe80000100800 */
[----:B------:R-:W-:Y:S01]  /*1fc70*/  LDSM.16.MT88.4 R4, [R2+0x24180] ;  /* 0x024180000204783b */ /* 0x000fe20000004200 */
[-C--:B--2---:R-:W-:Y:S03]  /*1fc80*/  HMMA.16816.F32.BF16 R8, R24, R12.reuse, R8 ;  /* 0x0000000c1808723c */ /* 0x084fe60000041808 */
[----:B------:R-:W0:Y:S05]  /*1fc90*/  LDSM.16.MT88.4 R24, [R3+0x24000] ;  /* 0x024000000318783b */ /* 0x000e2a0000004200 */
[----:B---3--:R-:W-:Y:S01]  /*1fca0*/  HMMA.16816.F32.BF16 R16, R20, R12, R16 ;  /* 0x0000000c1410723c */ /* 0x008fe20000041810 */
[----:B------:R-:W1:Y:S11]  /*1fcb0*/  LDSM.16.MT88.4 R20, [R3+0x24080] ;  /* 0x024080000314783b */ /* 0x000e760000004200 */
[----:B------:R-:W-:Y:S11]  /*1fcc0*/  @!UPT UIADD3 URZ, URZ, URZ, URZ ;  /* 0x0000003f3f3ff290 */ /* 0x000ff6000fffe03f */
[----:B------:R-:W-:Y:S04]  /*1fcd0*/  STL.64 [R1+0x70], R16 ;  /* 0x0000701001007387 */ /* 0x000fe80000100a00 */
[----:B------:R-:W-:Y:S04]  /*1fce0*/  STL [R1+0x78], R18 ;  /* 0x0000781201007387 */ /* 0x000fe80000100800 */
[----:B0-----:R-:W-:Y:S04]  /*1fcf0*/  STL.64 [R1+0x2c20], R26 ;  /* 0x002c201a01007387 */ /* 0x001fe80000100a00 */
[----:B------:R-:W-:Y:S04]  /*1fd00*/  STL.64 [R1+0x20], R8 ;  /* 0x0000200801007387 */ /* 0x000fe80000100a00 */
[----:B------:R-:W-:Y:S04]  /*1fd10*/  STL.64 [R1+0x28], R10 ;  /* 0x0000280a01007387 */ /* 0x000fe80000100a00 */
[----:B------:R0:W-:Y:S01]  /*1fd20*/  STL.64 [R1+0x2c18], R24 ;  /* 0x002c181801007387 */ /* 0x0001e20000100a00 */
[----:B------:R-:W-:-:S03]  /*1fd30*/  MOV R14, R19 ;  /* 0x00000013000e7202 */ /* 0x000fc60000000f00 */
        /* <DEDUP_REMOVED lines=21> */
[----:B------:R1:W-:Y:S01]  /*1fe90*/  STL.64 [R1+0x40], R4 ;  /* 0x0000400401007387 */ /* 0x0003e20000100a00 */
[----:B------:R-:W-:-:S03]  /*1fea0*/  IMAD.MOV.U32 R3, RZ, RZ, R7 ;  /* 0x000000ffff037224 */ /* 0x000fc600078e0007 */
[----:B------:R3:W-:Y:S04]  /*1feb0*/  STL [R1+0x48], R6 ;  /* 0x0000480601007387 */ /* 0x0007e80000100800 */
[----:B-1----:R-:W5:Y:S04]  /*1fec0*/  LDL.LU R4, [R1+0xe0] ;  /* 0x0000e00001047983 */ /* 0x002f680000300800 */
[----:B------:R-:W5:Y:S01]  /*1fed0*/  LDL.LU R5, [R1+0xe4] ;  /* 0x0000e40001057983 */ /* 0x000f620000300800 */
[----:B0-----:R-:W-:-:S03]  /*1fee0*/  IMAD.MOV.U32 R29, RZ, RZ, R26 ;  /* 0x000000ffff1d7224 */ /* 0x001fc600078e001a */
[----:B---3--:R-:W5:Y:S01]  /*1fef0*/  LDL.LU R6, [R1+0xe8] ;  /* 0x0000e80001067983 */ /* 0x008f620000300800 */
[----:B------:R-:W-:Y:S01]  /*1ff00*/  IMAD.MOV.U32 R28, RZ, RZ, R27 ;  /* 0x000000ffff1c7224 */ /* 0x000fe200078e001b */
[----:B------:R-:W-:Y:S02]  /*1ff10*/  MOV R2, R25 ;  /* 0x0000001900027202 */ /* 0x000fe40000000f00 */
[----:B------:R-:W5:Y:S01]  /*1ff20*/  LDL.LU R7, [R1+0xec] ;  /* 0x0000ec0001077983 */ /* 0x000f620000300800 */
[----:B------:R-:W-:-:S03]  /*1ff30*/  IMAD.MOV.U32 R15, RZ, RZ, R24 ;  /* 0x000000ffff0f7224 */ /* 0x000fc600078e0018 */
[----:B------:R0:W-:Y:S04]  /*1ff40*/  STL [R1+0x2b80], R3 ;  /* 0x002b800301007387 */ /* 0x0001e80000100800 */
[----:B------:R-:W4:Y:S04]  /*1ff50*/  LDL.LU.64 R26, [R1+0x2c20] ;  /* 0x002c2000011a7983 */ /* 0x000f280000300a00 */
[----:B------:R-:W4:Y:S02]  /*1ff60*/  LDL.LU.64 R24, [R1+0x2c18] ;  /* 0x002c180001187983 */ /* 0x000f240000300a00 */
[----:B----4-:R-:W-:Y:S02]  /*1ff70*/  HMMA.16816.F32.BF16 R24, R24, R12, R20 ;  /* 0x0000000c1818723c */ /* 0x010fe40000041814 */
[----:B------:R-:W2:Y:S04]  /*1ff80*/  LDL.LU.64 R22, [R1+0x2c10] ;  /* 0x002c100001167983 */ /* 0x000ea80000300a00 */
[----:B------:R-:W2:Y:S11]  /*1ff90*/  LDL.LU.64 R20, [R1+0x2c08] ;  /* 0x002c080001147983 */ /* 0x000eb60000300a00 */
[----:B------:R-:W-:Y:S06]  /*1ffa0*/  @!UPT UIADD3 URZ, URZ, URZ, URZ ;  /* 0x0000003f3f3ff290 */ /* 0x000fec000fffe03f */
[----:B------:R1:W-:Y:S01]  /*1ffb0*/  STL.64 [R1+0x90], R24 ;  /* 0x0000901801007387 */ /* 0x0003e20000100a00 */
[----:B0-----:R-:W-:-:S03]  /*1ffc0*/  MOV R3, R26 ;  /* 0x0000001a00037202 */ /* 0x001fc60000000f00 */
[----:B------:R0:W-:Y:S04]  /*1ffd0*/  STL [R1+0x9c], R27 ;  /* 0x00009c1b01007387 */ /* 0x0001e80000100800 */
[----:B-1----:R-:W3:Y:S04]  /*1ffe0*/  LDL.LU R24, [R1+0xf0] ;  /* 0x0000f00001187983 */ /* 0x002ee80000300800 */
[----:B------:R-:W3:Y:S04]  /*1fff0*/  LDL.LU R25, [R1+0xf4] ;  /* 0x0000f40001197983 */ /* 0x000ee80000300800 */
[----:B------:R-:W3:Y:S04]  /*20000*/  LDL.LU R26, [R1+0xf8] ;  /* 0x0000f800011a7983 */ /* 0x000ee80000300800 */
[----:B0-----:R-:W3:Y:S01]  /*20010*/  LDL.LU R27, [R1+0xfc] ;  /* 0x0000fc00011b7983 */ /* 0x001ee20000300800 */
[-C--:B--2---:R-:W-:Y:S03]  /*20020*/  HMMA.16816.F32.BF16 R20, R20, R12.reuse, R16 ;  /* 0x0000000c1414723c */ /* 0x084fe60000041810 */
[----:B------:R-:W3:Y:S04]  /*20030*/  LDL.LU.64 R18, [R1+0x2c00] ;  /* 0x002c000001127983 */ /* 0x000ee80000300a00 */
[----:B------:R-:W3:Y:S01]  /*20040*/  LDL.LU.64 R16, [R1+0x2bf8] ;  /* 0x002bf80001107983 */ /* 0x000ee20000300a00 */
[-C--:B-----5:R-:W-:Y:S03]  /*20050*/  HMMA.16816.F32.BF16 R8, R8, R12.reuse, R4 ;  /* 0x0000000c0808723c */ /* 0x0a0fe60000041804 */
[----:B------:R-:W0:Y:S11]  /*20060*/  LDSM.16.MT88.4 R4, [R0+0x24080] ;  /* 0x024080000004783b */ /* 0x000e360000004200 */
[----:B------:R-:W-:Y:S01]  /*20070*/  @!UPT UIADD3 URZ, URZ, URZ, URZ ;  /* 0x0000003f3f3ff290 */ /* 0x000fe2000fffe03f */
[----:B------:R-:W-:Y:S04]  /*20080*/  STL.64 [R1+0x30], R20 ;  /* 0x0000301401007387 */ /* 0x000fe80000100a00 */
[----:B------:R3:W-:Y:S02]  /*20090*/  STL.64 [R1+0x38], R22 ;  /* 0x0000381601007387 */ /* 0x0007e40000100a00 */
[----:B---3--:R-:W-:Y:S07]  /*200a0*/  HMMA.16816.F32.BF16 R20, R16, R12, R24 ;  /* 0x0000000c1014723c */ /* 0x008fee0000041818 */
[----:B------:R-:W-:-:S02]  /*200b0*/  IMAD.MOV.U32 R16, RZ, RZ, R15 ;  /* 0x000000ffff107224 */ /* 0x000fc400078e000f */
[----:B------:R-:W2:Y:S01]  /*200c0*/  LDL.LU R15, [R1+0x2bf4] ;  /* 0x002bf400010f7983 */ /* 0x000ea20000300800 */
[----:B------:R-:W-:Y:S01]  /*200d0*/  IMAD.MOV.U32 R17, RZ, RZ, R2 ;  /* 0x000000ffff117224 */ /* 0x000fe200078e0002 */
[----:B------:R-:W-:Y:S01]  /*200e0*/  MOV R18, R29 ;  /* 0x0000001d00127202 */ /* 0x000fe20000000f00 */
[----:B------:R-:W-:-:S11]  /*200f0*/  IMAD.MOV.U32 R19, RZ, RZ, R28 ;  /* 0x000000ffff137224 */ /* 0x000fd600078e001c */
        /* <DEDUP_REMOVED lines=65> */
[----:B----4-:R-:W-:Y:S01]  /*20510*/  IMAD.MOV.U32 R23, RZ, RZ, R29 ;  /* 0x000000ffff177224 */ /* 0x010fe200078e001d */
[----:B------:R-:W-:-:S02]  /*20520*/  MOV R29, R7 ;  /* 0x00000007001d7202 */ /* 0x000fc40000000f00 */
        /* <DEDUP_REMOVED lines=25> */
[----:B---3--:R-:W-:Y:S01]  /*206c0*/  HMMA.16816.F32.BF16 R4, R4, R12, R8 ;  /* 0x0000000c0404723c */ /* 0x008fe20000041808 */
[----:B0-----:R-:W-:-:S02]  /*206d0*/  IMAD.MOV.U32 R23, RZ, RZ, R14 ;  /* 0x000000ffff177224 */ /* 0x001fc400078e000e */
[----:B-1----:R-:W2:Y:S04]  /*206e0*/  LDL.LU R20, [R1+0x70] ;  /* 0x0000700001147983 */ /* 0x002ea80000300800 */
[----:B------:R-:W2:Y:S04]  /*206f0*/  LDL.LU R21, [R1+0x74] ;  /* 0x0000740001157983 */ /* 0x000ea80000300800 */
[----:B------:R-:W2:Y:S04]  /*20700*/  LDL.LU R22, [R1+0x78] ;  /* 0x0000780001167983 */ /* 0x000ea80000300800 */
[----:B------:R-:W3:Y:S04]  /*20710*/  LDL.LU R14, [R1+0x2bb0] ;  /* 0x002bb000010e7983 */ /* 0x000ee80000300800 */
[----:B------:R-:W4:Y:S04]  /*20720*/  LDL.LU.64 R10, [R1+0x2ba8] ;  /* 0x002ba800010a7983 */ /* 0x000f280000300a00 */
[----:B------:R-:W4:Y:S04]  /*20730*/  LDL.LU.64 R8, [R1+0x2ba0] ;  /* 0x002ba00001087983 */ /* 0x000f280000300a00 */
[----:B------:R0:W-:Y:S04]  /*20740*/  STL.64 [R1+0xd0], R4 ;  /* 0x0000d00401007387 */ /* 0x0001e80000100a00 */
[----:B------:R1:W-:Y:S01]  /*20750*/  STL.64 [R1+0xd8], R6 ;  /* 0x0000d80601007387 */ /* 0x0003e20000100a00 */
[----:B0-----:R-:W-:-:S03]  /*20760*/  IMAD.MOV.U32 R4, RZ, RZ, R15 ;  /* 0x000000ffff047224 */ /* 0x001fc600078e000f */
[----:B------:R-:W3:Y:S04]  /*20770*/  LDL.LU R15, [R1+0x2b98] ;  /* 0x002b9800010f7983 */ /* 0x000ee80000300800 */
[----:B------:R-:W3:Y:S04]  /*20780*/  LDL.LU R5, [R1+0x14] ;  /* 0x0000140001057983 */ /* 0x000ee80000300800 */
[----:B-1----:R-:W3:Y:S04]  /*20790*/  LDL.LU R6, [R1+0x18] ;  /* 0x0000180001067983 */ /* 0x002ee80000300800 */
[----:B------:R-:W3:Y:S01]  /*207a0*/  LDL.LU R7, [R1+0x1c] ;  /* 0x00001c0001077983 */ /* 0x000ee20000300800 */
[----:B----4-:R-:W-:Y:S03]  /*207b0*/  HMMA.16816.F32.BF16 R8, R8, R12, R24 ;  /* 0x0000000c0808723c */ /* 0x010fe60000041818 */
[----:B------:R-:W3:Y:S04]  /*207c0*/  LDL.LU.64 R26, [R1+0x2b90] ;  /* 0x002b9000011a7983 */ /* 0x000ee80000300a00 */
[----:B------:R-:W3:Y:S04]  /*207d0*/  LDL.LU.64 R24, [R1+0x2b88] ;  /* 0x002b880001187983 */ /* 0x000ee80000300a00 */
[----:B------:R-:W4:Y:S11]  /*207e0*/  LDL R13, [R1+0x880] ;  /* 0x00088000010d7983 */ /* 0x000f360000100800 */
[----:B------:R-:W-:Y:S01]  /*207f0*/  @!UPT UIADD3 URZ, URZ, URZ, URZ ;  /* 0x0000003f3f3ff290 */ /* 0x000fe2000fffe03f */
[----:B------:R-:W-:Y:S04]  /*20800*/  STL.64 [R1+0x150], R8 ;  /* 0x0001500801007387 */ /* 0x000fe80000100a00 */
[----:B------:R-:W-:Y:S01]  /*20810*/  STL.64 [R1+0x158], R10 ;  /* 0x0001580a01007387 */ /* 0x000fe20000100a00 */
[----:B---3--:R-:W-:Y:S03]  /*20820*/  HMMA.16816.F32.BF16 R4, R24, R14, R4 ;  /* 0x0000000e1804723c */ /* 0x008fe60000041804 */
[----:B------:R-:W3:Y:S11]  /*20830*/  LDL.LU R24, [R1+0x20] ;  /* 0x0000200001187983 */ /* 0x000ef60000300800 */
[----:B------:R-:W-:Y:S09]  /*20840*/  @!UPT UIADD3 URZ, URZ, URZ, URZ ;  /* 0x0000003f3f3ff290 */ /* 0x000ff2000fffe03f */
[----:B------:R-:W-:Y:S04]  /*20850*/  STL.64 [R1+0x140], R4 ;  /* 0x0001400401007387 */ /* 0x000fe80000100a00 */
[----:B------:R-:W-:Y:S04]  /*20860*/  STL.64 [R1+0x148], R6 ;  /* 0x0001480601007387 */ /* 0x000fe80000100a00 */
[----:B------:R-:W0:Y:S04]  /*20870*/  LDSM.16.MT88.4 R4, [R2+0x26180] ;  /* 0x026180000204783b */ /* 0x000e280000004200 */
[----:B------:R-:W3:Y:S04]  /*20880*/  LDL.LU R25, [R1+0x24] ;  /* 0x0000240001197983 */ /* 0x000ee80000300800 */
[----:B------:R-:W3:Y:S04]  /*20890*/  LDL.LU R26, [R1+0x28] ;  /* 0x00002800011a7983 */ /* 0x000ee80000300800 */
[----:B------:R-:W3:Y:S01]  /*208a0*/  LDL.LU R27, [R1+0x2c] ;  /* 0x00002c00011b7983 */ /* 0x000ee20000300800 */
[----:B0-----:R-:W-:Y:S01]  /*208b0*/  MOV R11, R4 ;  /* 0x00000004000b7202 */ /* 0x001fe20000000f00 */
[----:B------:R-:W-:Y:S01]  /*208c0*/  IMAD.MOV.U32 R10, RZ, RZ, R5 ;  /* 0x000000ffff0a7224 */ /* 0x000fe200078e0005 */
[----:B------:R-:W-:Y:S01]  /*208d0*/  MOV R8, R7 ;  /* 0x0000000700087202 */ /* 0x000fe20000000f00 */
[----:B------:R-:W-:-:S02]  /*208e0*/  IMAD.MOV.U32 R9, RZ, RZ, R6 ;  /* 0x000000ffff097224 */ /* 0x000fc400078e0006 */
[----:B----4-:R-:W0:Y:S04]  /*208f0*/  LDSM.16.MT88.4 R4, [R13+0x26000] ;  /* 0x026000000d04783b */ /* 0x010e280000004200 */
[----:B------:R-:W-:Y:S04]  /*20900*/  STL [R1+0x2b38], R2 ;  /* 0x002b380201007387 */ /* 0x000fe80000100800 */
[----:B0-----:R0:W-:Y:S04]  /*20910*/  STL.64 [R1+0x2b58], R6 ;  /* 0x002b580601007387 */ /* 0x0011e80000100a00 */
[----:B------:R1:W-:Y:S01]  /*20920*/  STL.64 [R1+0x2b50], R4 ;  /* 0x002b500401007387 */ /* 0x0003e20000100a00 */
[----:B0-----:R-:W-:Y:S01]  /*20930*/  MOV R6, R9 ;  /* 0x0000000900067202 */ /* 0x001fe20000000f00 */
[----:B------:R-:W-:-:S02]  /*20940*/  IMAD.MOV.U32 R7, RZ, RZ, R8 ;  /* 0x000000ffff077224 */ /* 0x000fc400078e0008 */
[----:B-1----:R-:W-:Y:S02]  /*20950*/  IMAD.MOV.U32 R4, RZ, RZ, R11 ;  /* 0x000000ffff047224 */ /* 0x002fe400078e000b */
[----:B------:R-:W-:Y:S02]  /*20960*/  IMAD.MOV.U32 R5, RZ, RZ, R10 ;  /* 0x000000ffff057224 */ /* 0x000fe400078e000a */
[----:B------:R-:W0:Y:S04]  /*20970*/  LDSM.16.MT88.4 R8, [R13+0x26080] ;  /* 0x026080000d08783b */ /* 0x000e280000004200 */
[----:B0-----:R0:W-:Y:S04]  /*20980*/  STL.64 [R1+0x2b48], R10 ;  /* 0x002b480a01007387 */ /* 0x0011e80000100a00 */
[----:B------:R1:W-:Y:S01]  /*20990*/  STL.64 [R1+0x2b40], R8 ;  /* 0x002b400801007387 */ /* 0x0003e20000100a00 */
[----:B0-----:R-:W-:-:S03]  /*209a0*/  IMAD.MOV.U32 R10, RZ, RZ, R3 ;  /* 0x000000ffff0a7224 */ /* 0x001fc600078e0003 */
[----:B-1----:R-:W4:Y:S04]  /*209b0*/  LDL.LU R8, [R1+0x90] ;  /* 0x0000900001087983 */ /* 0x002f280000300800 */
[----:B------:R-:W4:Y:S04]  /*209c0*/  LDL.LU R9, [R1+0x94] ;  /* 0x0000940001097983 */ /* 0x000f280000300800 */
[----:B------:R-:W5:Y:S04]  /*209d0*/  LDL.LU R3, [R1+0x2b80] ;  /* 0x002b800001037983 */ /* 0x000f680000300800 */
[----:B------:R-:W3:Y:S01]  /*209e0*/  LDL.LU R11, [R1+0x9c] ;  /* 0x00009c00010b7983 */ /* 0x000ee20000300800 */
[----:B--2---:R-:W-:Y:S03]  /*209f0*/  HMMA.16816.F32.BF16 R16, R16, R14, R20 ;  /* 0x0000000e1010723c */ /* 0x004fe60000041814 */
[----:B---3--:R-:W-:Y:S04]  /*20a00*/  STL.64 [R1+0x2b68], R10 ;  /* 0x002b680a01007387 */ /* 0x008fe80000100a00 */
[----:B----4-:R0:W-:Y:S04]  /*20a10*/  STL.64 [R1+0x2b60], R8 ;  /* 0x002b600801007387 */ /* 0x0101e80000100a00 */
[----:B0-----:R-:W2:Y:S04]  /*20a20*/  LDL.LU R8, [R1+0x40] ;  /* 0x0000400001087983 */ /* 0x001ea80000300800 */
[----:B------:R-:W2:Y:S04]  /*20a30*/  LDL.LU R9, [R1+0x44] ;  /* 0x0000440001097983 */ /* 0x000ea80000300800 */
[----:B------:R-:W2:Y:S04]  /*20a40*/  LDL.LU R10, [R1+0x48] ;  /* 0x00004800010a7983 */ /* 0x000ea80000300800 */
[----:B------:R-:W3:Y:S04]  /*20a50*/  LDL.LU.64 R22, [R1+0x2b78] ;  /* 0x002b780001167983 */ /* 0x000ee80000300a00 */
[----:B------:R-:W3:Y:S01]  /*20a60*/  LDL.LU.64 R20, [R1+0x2b70] ;  /* 0x002b700001147983 */ /* 0x000ee20000300a00 */
[----:B-----5:R-:W-:-:S03]  /*20a70*/  MOV R11, R3 ;  /* 0x00000003000b7202 */ /* 0x020fc60000000f00 */
[----:B------:R-:W-:Y:S04]  /*20a80*/  STL.64 [R1+0x110], R16 ;  /* 0x0001101001007387 */ /* 0x000fe80000100a00 */
[----:B------:R-:W-:Y:S04]  /*20a90*/  STL.64 [R1+0x118], R18 ;  /* 0x0001181201007387 */ /* 0x000fe80000100a00 */
[----:B------:R-:W-:Y:S01]  /*20aa0*/  LDSM.16.MT88.4 R16, [R13+0x26100] ;  /* 0x026100000d10783b */ /* 0x000fe20000004200 */
[-C--:B---3--:R-:W-:Y:S03]  /*20ab0*/  HMMA.16816.F32.BF16 R20, R20, R14.reuse, R24 ;  /* 0x0000000e1414723c */ /* 0x088fe60000041818 */
[----:B------:R-:W-:Y:S11]  /*20ac0*/  LDSM.16.MT88.4 R24, [R0+0x26000] ;  /* 0x026000000018783b */ /* 0x000ff60000004200 */
[----:B------:R-:W-:Y:S09]  /*20ad0*/  @!UPT UIADD3 URZ, URZ, URZ, URZ ;  /* 0x0000003f3f3ff290 */ /* 0x000ff2000fffe03f */
[----:B------:R-:W-:Y:S01]  /*20ae0*/  STL.64 [R1+0xb0], R20 ;  /* 0x0000b01401007387 */ /* 0x000fe20000100a00 */
[----:B------:R-:W-:Y:S02]  /*20af0*/  IMAD.MOV.U32 R12, RZ, RZ, R22 ;  /* 0x000000ffff0c7224 */ /* 0x000fe400078e0016 */
[----:B------:R-:W-:Y:S02]  /*20b00*/  IMAD.MOV.U32 R3, RZ, RZ, R23 ;  /* 0x000000ffff037224 */ /* 0x000fe400078e0017 */
[----:B------:R-:W0:Y:S01]  /*20b10*/  LDSM.16.MT88.4 R20, [R13+0x26180] ;  /* 0x026180000d14783b */ /* 0x000e220000004200 */
[-C--:B--2---:R-:W-:Y:S03]  /*20b20*/  HMMA.16816.F32.BF16 R4, R4, R14.reuse, R8 ;  /* 0x0000000e0404723c */ /* 0x084fe60000041808 */
[----:B------:R-:W-:Y:S04]  /*20b30*/  STL [R1+0x2ac8], R12 ;  /* 0x002ac80c01007387 */ /* 0x000fe80000100800 */
        /* <DEDUP_REMOVED lines=9> */
[----:B------:R0:W-:Y:S04]  /*20bd0*/  STL.64 [R1+0x18], R6 ;  /* 0x0000180601007387 */ /* 0x0001e80000100a00 */
[----:B0-----:R-:W3:Y:S04]  /*20be0*/  LDL.LU.64 R6, [R1+0x2b58] ;  /* 0x002b580001067983 */ /* 0x001ee80000300a00 */
[----:B------:R-:W3:Y:S02]  /*20bf0*/  LDL.LU.64 R4, [R1+0x2b50] ;  /* 0x002b500001047983 */ /* 0x000ee40000300a00 */
[-C--:B---3--:R-:W-:Y:S02]  /*20c00*/  HMMA.16816.F32.BF16 R4, R4, R14.reuse, R8 ;  /* 0x0000000e0404723c */ /* 0x088fe40000041808 */
[----:B------:R-:W3:Y:S04]  /*20c10*/  LDL.LU.64 R10, [R1+0x2b48] ;  /* 0x002b4800010a7983 */ /* 0x000ee80000300a00 */
[----:B------:R-:W3:Y:S11]  /*20c20*/  LDL.LU.64 R8, [R1+0x2b40] ;  /* 0x002b400001087983 */ /* 0x000ef60000300a00 */
[----:B------:R-:W-:Y:S06]  /*20c30*/  @!UPT UIADD3 URZ, URZ, URZ, URZ ;  /* 0x0000003f3f3ff290 */ /* 0x000fec000fffe03f */
[----:B------:R0:W-:Y:S04]  /*20c40*/  STL.64 [R1+0x130], R4 ;  /* 0x0001300401007387 */ /* 0x0001e80000100a00 */
[----:B------:R1:W-:Y:S04]  /*20c50*/  STL.64 [R1+0x138], R6 ;  /* 0x0001380601007387 */ /* 0x0003e80000100a00 */
[----:B0-----:R-:W3:Y:S04]  /*20c60*/  LDL.LU R4, [R1+0x30] ;  /* 0x0000300001047983 */ /* 0x001ee80000300800 */
[----:B------:R-:W3:Y:S04]  /*20c70*/  LDL.LU R5, [R1+0x34] ;  /* 0x0000340001057983 */ /* 0x000ee80000300800 */
[----:B-1----:R-:W3:Y:S04]  /*20c80*/  LDL.LU R6, [R1+0x38] ;  /* 0x0000380001067983 */ /* 0x002ee80000300800 */
[----:B------:R-:W3:Y:S01]  /*20c90*/  LDL.LU R7, [R1+0x3c] ;  /* 0x00003c0001077983 */ /* 0x000ee20000300800 */
[-C--:B--2---:R-:W-:Y:S08]  /*20ca0*/  HMMA.16816.F32.BF16 R16, R16, R14.reuse, R20 ;  /* 0x0000000e1010723c */ /* 0x084ff00000041814 */
[----:B---3--:R-:W-:Y:S01]  /*20cb0*/  HMMA.16816.F32.BF16 R4, R8, R14, R4 ;  /* 0x0000000e0804723c */ /* 0x008fe20000041804 */
        /* <DEDUP_REMOVED lines=16> */
[----:B-1----:R-:W-:-:S02]  /*20dc0*/  IMAD.MOV.U32 R4, RZ, RZ, R2 ;  /* 0x000000ffff047224 */ /* 0x002fc400078e0002 */
[----:B------:R-:W3:Y:S01]  /*20dd0*/  LDL.LU R2, [R1+0x2b38] ;  /* 0x002b380001027983 */ /* 0x000ee20000300800 */
[----:B------:R-:W-:-:S03]  /*20de0*/  IMAD.MOV.U32 R5, RZ, RZ, R28 ;  /* 0x000000ffff057224 */ /* 0x000fc600078e001c */
        /* <DEDUP_REMOVED lines=13> */
[----:B------:R-:W-:-:S03]  /*20ec0*/  IMAD.MOV.U32 R7, RZ, RZ, R12 ;  /* 0x000000ffff077224 */ /* 0x000fc600078e000c */
        /* <DEDUP_REMOVED lines=49> */
[----:B------:R-:W4:Y:S01]  /*211e0*/  LDL.LU.64 R8, [R1+0x2af0] ;  /* 0x002af00001087983 */ /* 0x000f220000300a00 */
[----:B-----5:R-:W-:Y:S01]  /*211f0*/  IMAD.MOV.U32 R23, RZ, RZ, R29 ;  /* 0x000000ffff177224 */ /* 0x020fe200078e001d */
[----:B----4-:R-:W-:Y:S02]  /*21200*/  HMMA.16816.F32.BF16 R8, R8, R14, R16 ;  /* 0x0000000e0808723c */ /* 0x010fe40000041810 */
[----:B------:R-:W3:Y:S04]  /*21210*/  LDL.LU.64 R18, [R1+0x2ae8] ;  /* 0x002ae80001127983 */ /* 0x000ee80000300a00 */
[----:B------:R-:W3:Y:S11]  /*21220*/  LDL.LU.64 R16, [R1+0x2ae0] ;  /* 0x002ae00001107983 */ /* 0x000ef60000300a00 */
[----:B------:R-:W-:Y:S06]  /*21230*/  @!UPT UIADD3 URZ, URZ, URZ, URZ ;  /* 0x0000003f3f3ff290 */ /* 0x000fec000fffe03f */
[----:B------:R0:W-:Y:S01]  /*21240*/  STL.64 [R1+0x60], R8 ;  /* 0x0000600801007387 */ /* 0x0001e20000100a00 */
[----:B------:R-:W-:-:S03]  /*21250*/  IMAD.MOV.U32 R29, RZ, RZ, R11 ;  /* 0x000000ffff1d7224 */ /* 0x000fc600078e000b */
[----:B------:R1:W-:Y:S04]  /*21260*/  STL [R1+0x68], R10 ;  /* 0x0000680a01007387 */ /* 0x0003e80000100800 */
        /* <DEDUP_REMOVED lines=36> */
[----:B------:R-:W-:Y:S01]  /*214b0*/  MOV R25, R6 ;  /* 0x0000000600197202 */ /* 0x000fe20000000f00 */
[----:B------:R-:W-:-:S02]  /*214c0*/  IMAD.MOV.U32 R26, RZ, RZ, R5 ;  /* 0x000000ffff1a7224 */ /* 0x000fc400078e0005 */
[----:B------:R-:W-:Y:S02]  /*214d0*/  IMAD.MOV.U32 R27, RZ, RZ, R4 ;  /* 0x000000ffff1b7224 */ /* 0x000fe400078e0004 */
[----:B------:R-:W0:Y:S04]  /*214e0*/  LDSM.16.MT88.4 R4, [R2+0x28180] ;  /* 0x028180000204783b */ /* 0x000e280000004200 */
[----:B------:R-:W-:Y:S04]  /*214f0*/  STL.64 [R1+0x2aa8], R22 ;  /* 0x002aa81601007387 */ /* 0x000fe80000100a00 */
[----:B------:R1:W-:Y:S04]  /*21500*/  STL.64 [R1+0x2aa0], R20 ;  /* 0x002aa01401007387 */ /* 0x0003e80000100a00 */
[----:B-1----:R-:W5:Y:S04]  /*21510*/  LDL.LU R20, [R1+0x140] ;  /* 0x0001400001147983 */ /* 0x002f680000300800 */
[----:B------:R-:W5:Y:S04]  /*21520*/  LDL.LU R21, [R1+0x144] ;  /* 0x0001440001157983 */ /* 0x000f680000300800 */
[----:B------:R-:W5:Y:S04]  /*21530*/  LDL.LU R22, [R1+0x148] ;  /* 0x0001480001167983 */ /* 0x000f680000300800 */
[----:B------:R-:W5:Y:S04]  /*21540*/  LDL.LU R23, [R1+0x14c] ;  /* 0x00014c0001177983 */ /* 0x000f680000300800 */
[----:B--2---:R-:W-:Y:S04]  /*21550*/  STL.64 [R1+0x2a98], R18 ;  /* 0x002a981201007387 */ /* 0x004fe80000100a00 */
[----:B------:R1:W-:Y:S04]  /*21560*/  STL.64 [R1+0x2a90], R16 ;  /* 0x002a901001007387 */ /* 0x0003e80000100a00 */
[----:B-1----:R-:W2:Y:S04]  /*21570*/  LDL.LU R16, [R1+0x110] ;  /* 0x0001100001107983 */ /* 0x002ea80000300800 */
[----:B------:R-:W2:Y:S04]  /*21580*/  LDL.LU R17, [R1+0x114] ;  /* 0x0001140001117983 */ /* 0x000ea80000300800 */
[----:B------:R-:W2:Y:S04]  /*21590*/  LDL.LU R18, [R1+0x118] ;  /* 0x0001180001127983 */ /* 0x000ea80000300800 */
[----:B------:R-:W2:Y:S04]  /*215a0*/  LDL.LU R19, [R1+0x11c] ;  /* 0x00011c0001137983 */ /* 0x000ea80000300800 */
[----:B0-----:R0:W-:Y:S04]  /*215b0*/  STL.64 [R1+0x2a88], R6 ;  /* 0x002a880601007387 */ /* 0x0011e80000100a00 */
[----:B------:R1:W-:Y:S01]  /*215c0*/  STL.64 [R1+0x2a80], R4 ;  /* 0x002a800401007387 */ /* 0x0003e20000100a00 */
[----:B0-----:R-:W-:-:S03]  /*215d0*/  IMAD.MOV.U32 R7, RZ, RZ, R3 ;  /* 0x000000ffff077224 */ /* 0x001fc600078e0003 */
[----:B-1----:R-:W2:Y:S04]  /*215e0*/  LDL.LU R4, [R1+0xb0] ;  /* 0x0000b00001047983 */ /* 0x002ea80000300800 */
[----:B------:R-:W2:Y:S01]  /*215f0*/  LDL.LU R5, [R1+0xb4] ;  /* 0x0000b40001057983 */ /* 0x000ea20000300800 */
[----:B----4-:R-:W-:Y:S03]  /*21600*/  HMMA.16816.F32.BF16 R24, R24, R14, R8 ;  /* 0x0000000e1818723c */ /* 0x010fe60000041808 */
[----:B------:R-:W5:Y:S11]  /*21610*/  LDL.LU.64 R8, [R1+0x2ac0] ;  /* 0x002ac00001087983 */ /* 0x000f760000300a00 */
[----:B------:R-:W-:Y:S09]  /*21620*/  @!UPT UIADD3 URZ, URZ, URZ, URZ ;  /* 0x0000003f3f3ff290 */ /* 0x000ff2000fffe03f */
[----:B------:R-:W-:Y:S01]  /*21630*/  STL.64 [R1+0xf0], R24 ;  /* 0x0000f01801007387 */ /* 0x000fe20000100a00 */
[----:B------:R-:W-:-:S03]  /*21640*/  IMAD.MOV.U32 R3, RZ, RZ, R27 ;  /* 0x000000ffff037224 */ /* 0x000fc600078e001b */
[----:B------:R0:W-:Y:S04]  /*21650*/  STL [R1+0xf8], R26 ;  /* 0x0000f81a01007387 */ /* 0x0001e80000100800 */
[----:B0-----:R-:W5:Y:S04]  /*21660*/  LDL.LU.64 R26, [R1+0x2ab8] ;  /* 0x002ab800011a7983 */ /* 0x001f680000300a00 */
[----:B------:R-:W5:Y:S02]  /*21670*/  LDL.LU.64 R24, [R1+0x2ab0] ;  /* 0x002ab00001187983 */ /* 0x000f640000300a00 */
[-C--:B-----5:R-:W-:Y:S02]  /*21680*/  HMMA.16816.F32.BF16 R24, R24, R8.reuse, R20 ;  /* 0x000000081818723c */ /* 0x0a0fe40000041814 */
[----:B------:R-:W2:Y:S04]  /*21690*/  LDL.LU.64 R22, [R1+0x2aa8] ;  /* 0x002aa80001167983 */ /* 0x000ea80000300a00 */
[----:B------:R-:W2:Y:S11]  /*216a0*/  LDL.LU.64 R20, [R1+0x2aa0] ;  /* 0x002aa00001147983 */ /* 0x000eb60000300a00 */
[----:B------:R-:W-:Y:S06]  /*216b0*/  @!UPT UIADD3 URZ, URZ, URZ, URZ ;  /* 0x0000003f3f3ff290 */ /* 0x000fec000fffe03f */
[----:B------:R-:W-:Y:S04]  /*216c0*/  STL.64 [R1], R24 ;  /* 0x0000001801007387 */ /* 0x000fe80000100a00 */
[----:B------:R0:W-:Y:S04]  /*216d0*/  STL.64 [R1+0x8], R26 ;  /* 0x0000081a01007387 */ /* 0x0001e80000100a00 */
[----:B0-----:R-:W4:Y:S01]  /*216e0*/  LDL R27, [R1+0x880] ;  /* 0x00088000011b7983 */ /* 0x001f220000100800 */
[----:B--2---:R-:W-:Y:S03]  /*216f0*/  HMMA.16816.F32.BF16 R20, R20, R8, R16 ;  /* 0x000000081414723c */ /* 0x004fe60000041810 */
[----:B------:R-:W2:Y:S04]  /*21700*/  LDL.LU.64 R18, [R1+0x2a98] ;  /* 0x002a980001127983 */ /* 0x000ea80000300a00 */
[----:B------:R-:W2:Y:S01]  /*21710*/  LDL.LU.64 R16, [R1+0x2a90] ;  /* 0x002a900001107983 */ /* 0x000ea20000300a00 */
[----:B---3--:R-:W-:-:S03]  /*21720*/  MOV R6, R12 ;  /* 0x0000000c00067202 */ /* 0x008fc60000000f00 */
[----:B------:R-:W-:Y:S11]  /*21730*/  LDSM.16.MT88.4 R12, [R13+0x28000] ;  /* 0x028000000d0c783b */ /* 0x000ff60000004200 */
[----:B------:R-:W-:Y:S01]  /*21740*/  @!UPT UIADD3 URZ, URZ, URZ, URZ ;  /* 0x0000003f3f3ff290 */ /* 0x000fe2000fffe03f */
[----:B------:R0:W-:Y:S01]  /*21750*/  STL.64 [R1+0x120], R20 ;  /* 0x0001201401007387 */ /* 0x0001e20000100a00 */
[----:B------:R-:W-:Y:S01]  /*21760*/  MOV R10, R22 ;  /* 0x00000016000a7202 */ /* 0x000fe20000000f00 */
[----:B------:R-:W-:Y:S02]  /*21770*/  IMAD.MOV.U32 R11, RZ, RZ, R23 ;  /* 0x000000ffff0b7224 */ /* 0x000fe400078e0017 */
[----:B0-----:R-:W3:Y:S04]  /*21780*/  LDL.LU R20, [R1+0x10] ;  /* 0x0000100001147983 */ /* 0x001ee80000300800 */
[----:B------:R-:W3:Y:S04]  /*21790*/  LDL.LU R21, [R1+0x14] ;  /* 0x0000140001157983 */ /* 0x000ee80000300800 */
[----:B------:R-:W3:Y:S04]  /*217a0*/  LDL.LU R22, [R1+0x18] ;  /* 0x0000180001167983 */ /* 0x000ee80000300800 */
[----:B------:R-:W3:Y:S01]  /*217b0*/  LDL.LU R23, [R1+0x1c] ;  /* 0x00001c0001177983 */ /* 0x000ee20000300800 */
[-C--:B--2---:R-:W-:Y:S03]  /*217c0*/  HMMA.16816.F32.BF16 R16, R16, R8.reuse, R4 ;  /* 0x000000081010723c */ /* 0x084fe60000041804 */
[----:B------:R-:W3:Y:S04]  /*217d0*/  LDL.LU.64 R6, [R1+0x2a88] ;  /* 0x002a880001067983 */ /* 0x000ee80000300a00 */
[----:B------:R-:W3:Y:S11]  /*217e0*/  LDL.LU.64 R4, [R1+0x2a80] ;  /* 0x002a800001047983 */ /* 0x000ef60000300a00 */
[----:B------:R-:W-:Y:S05]  /*217f0*/  @!UPT UIADD3 URZ, URZ, URZ, URZ ;  /* 0x0000003f3f3ff290 */ /* 0x000fea000fffe03f */
[----:B------:R-:W-:Y:S04]  /*21800*/  STL.64 [R1+0x100], R16 ;  /* 0x0001001001007387 */ /* 0x000fe80000100a00 */
[----:B------:R3:W-:Y:S02]  /*21810*/  STL.64 [R1+0x108], R18 ;  /* 0x0001081201007387 */ /* 0x0007e40000100a00 */
[-C--:B---3--:R-:W-:Y:S02]  /*21820*/  HMMA.16816.F32.BF16 R16, R4, R8.reuse, R20 ;  /* 0x000000080410723c */ /* 0x088fe40000041814 */
[----:B----4-:R-:W0:Y:S04]  /*21830*/  LDSM.16.MT88.4 R4, [R27+0x28080] ;  /* 0x028080001b04783b */ /* 0x010e280000004200 */
[----:B------:R-:W-:Y:S04]  /*21840*/  LDSM.16.MT88.4 R20, [R27+0x28180] ;  /* 0x028180001b14783b */ /* 0x000fe80000004200 */
[----:B0-----:R-:W-:Y:S11]  /*21850*/  STL.64 [R1+0x2a78], R6 ;  /* 0x002a780601007387 */ /* 0x001ff60000100a00 */
[----:B------:R-:W-:Y:S02]  /*21860*/  @!UPT UIADD3 URZ, URZ, URZ, URZ ;  /* 0x0000003f3f3ff290 */ /* 0x000fe4000fffe03f */
[----:B------:R-:W-:Y:S04]  /*21870*/  STL.64 [R1+0xe0], R16 ;  /* 0x0000e01001007387 */ /* 0x000fe80000100a00 */
[----:B------:R-:W-:Y:S04]  /*21880*/  STL.64 [R1+0xe8], R18 ;  /* 0x0000e81201007387 */ /* 0x000fe80000100a00 */
[----:B------:R0:W-:Y:S04]  /*21890*/  STL.64 [R1+0x2a70], R4 ;  /* 0x002a700401007387 */ /* 0x0001e80000100a00 */
[----:B------:R-:W1:Y:S04]  /*218a0*/  LDSM.16.MT88.4 R16, [R27+0x28100] ;  /* 0x028100001b10783b */ /* 0x000e680000004200 */
        /* <DEDUP_REMOVED lines=44> */
[----:B------:R0:W-:Y:S04]  /*21b70*/  STL.64 [R1+0x110], R16 ;  /* 0x0001101001007387 */ /* 0x0001e80000100a00 */
[----:B------:R1:W-:Y:S04]  /*21b80*/  STL.64 [R1+0x118], R18 ;  /* 0x0001181201007387 */ /* 0x0003e80000100a00 */
[----:B0-----:R-:W4:Y:S04]  /*21b90*/  LDL.LU R16, [R1+0x50] ;  /* 0x0000500001107983 */ /* 0x001f280000300800 */
[----:B------:R-:W4:Y:S04]  /*21ba0*/  LDL.LU R17, [R1+0x54] ;  /* 0x0000540001117983 */ /* 0x000f280000300800 */
[----:B-1----:R-:W4:Y:S04]  /*21bb0*/  LDL.LU R18, [R1+0x58] ;  /* 0x0000580001127983 */ /* 0x002f280000300800 */
[----:B------:R-:W4:Y:S01]  /*21bc0*/  LDL.LU R19, [R1+0x5c] ;  /* 0x00005c0001137983 */ /* 0x000f220000300800 */
        /* <DEDUP_REMOVED lines=19> */
[----:B----4-:R-:W-:Y:S03]  /*21d00*/  HMMA.16816.F32.BF16 R12, R12, R8, R16 ;  /* 0x000000080c0c723c */ /* 0x010fe60000041810 */
[----:B------:R-:W0:Y:S04]  /*21d10*/  LDSM.16.MT88.4 R16, [R28+0x28100] ;  /* 0x028100001c10783b */ /* 0x000e280000004200 */
[----:B------:R-:W-:Y:S04]  /*21d20*/  STL [R1+0x29e8], R0 ;  /* 0x0029e80001007387 */ /* 0x000fe80000100800 */
[----:B-1----:R1:W-:Y:S04]  /*21d30*/  STL.64 [R1+0x2a28], R26 ;  /* 0x002a281a01007387 */ /* 0x0023e80000100a00 */
[----:B------:R3:W-:Y:S01]  /*21d40*/  STL.64 [R1+0x2a20], R24 ;  /* 0x002a201801007387 */ /* 0x0007e20000100a00 */
[----:B-1----:R-:W-:-:S08]  /*21d50*/  IMAD.MOV.U32 R27, RZ, RZ, R29 ;  /* 0x000000ffff1b7224 */ /* 0x002fd000078e001d */
[----:B------:R-:W-:Y:S01]  /*21d60*/  MOV R29, R15 ;  /* 0x0000000f001d7202 */ /* 0x000fe20000000f00 */
[----:B---3--:R-:W3:Y:S04]  /*21d70*/  LDL.LU R24, [R1+0x60] ;  /* 0x0000600001187983 */ /* 0x008ee80000300800 */
[----:B------:R-:W3:Y:S04]  /*21d80*/  LDL.LU R25, [R1+0x64] ;  /* 0x0000640001197983 */ /* 0x000ee80000300800 */
[----:B------:R-:W3:Y:S04]  /*21d90*/  LDL.LU R26, [R1+0x68] ;  /* 0x00006800011a7983 */ /* 0x000ee80000300800 */
[----:B------:R-:W-:Y:S04]  /*21da0*/  STL.64 [R1+0x20], R12 ;  /* 0x0000200c01007387 */ /* 0x000fe80000100a00 */
[----:B------:R-:W-:Y:S04]  /*21db0*/  STL [R1+0x28], R14 ;  /* 0x0000280e01007387 */ /* 0x000fe80000100800 */
[----:B------:R-:W-:Y:S04]  /*21dc0*/  STL [R1+0x29ec], R29 ;  /* 0x0029ec1d01007387 */ /* 0x000fe80000100800 */
[----:B0-----:R-:W-:Y:S04]  /*21dd0*/  STL.64 [R1+0x2a18], R18 ;  /* 0x002a181201007387 */ /* 0x001fe80000100a00 */
[----:B------:R0:W-:Y:S04]  /*21de0*/  STL.64 [R1+0x2a10], R16 ;  /* 0x002a101001007387 */ /* 0x0001e80000100a00 */
[----:B------:R-:W1:Y:S04]  /*21df0*/  LDSM.16.MT88.4 R12, [R28+0x28080] ;  /* 0x028080001c0c783b */ /* 0x000e680000004200 */
[----:B0-----:R-:W1:Y:S04]  /*21e00*/  LDL.LU R16, [R1+0xc0] ;  /* 0x0000c00001107983 */ /* 0x001e680000300800 */
[----:B------:R-:W1:Y:S04]  /*21e10*/  LDL.LU R17, [R1+0xc4] ;  /* 0x0000c40001117983 */ /* 0x000e680000300800 */
[----:B------:R-:W1:Y:S04]  /*21e20*/  LDL.LU R18, [R1+0xc8] ;  /* 0x0000c80001127983 */ /* 0x000e680000300800 */
[----:B------:R-:W1:Y:S01]  /*21e30*/  LDL.LU R19, [R1+0xcc] ;  /* 0x0000cc0001137983 */ /* 0x000e620000300800 */
[-C--:B--2---:R-:W-:Y:S03]  /*21e40*/  HMMA.16816.F32.BF16 R4, R4, R8.reuse, R20 ;  /* 0x000000080404723c */ /* 0x084fe60000041814 */
[----:B------:R-:W3:Y:S04]  /*21e50*/  LDL.LU.64 R22, [R1+0x2a38] ;  /* 0x002a380001167983 */ /* 0x000ee80000300a00 */
[----:B------:R-:W3:Y:S11]  /*21e60*/  LDL.LU.64 R20, [R1+0x2a30] ;  /* 0x002a300001147983 */ /* 0x000ef60000300a00 */
[----:B------:R-:W-:Y:S05]  /*21e70*/  @!UPT UIADD3 URZ, URZ, URZ, URZ ;  /* 0x0000003f3f3ff290 */ /* 0x000fea000fffe03f */
[----:B------:R0:W-:Y:S04]  /*21e80*/  STL.64 [R1+0x70], R4 ;  /* 0x0000700401007387 */ /* 0x0001e80000100a00 */
[----:B------:R2:W-:Y:S04]  /*21e90*/  STL.64 [R1+0x78], R6 ;  /* 0x0000780601007387 */ /* 0x0005e80000100a00 */
[----:B0-----:R-:W4:Y:S04]  /*21ea0*/  LDL.LU R4, [R1+0x80] ;  /* 0x0000800001047983 */ /* 0x001f280000300800 */
[----:B------:R-:W4:Y:S04]  /*21eb0*/  LDL.LU R5, [R1+0x84] ;  /* 0x0000840001057983 */ /* 0x000f280000300800 */
[----:B--2---:R-:W4:Y:S04]  /*21ec0*/  LDL.LU R6, [R1+0x88] ;  /* 0x0000880001067983 */ /* 0x004f280000300800 */
        /* <DEDUP_REMOVED lines=9> */
[----:B--2---:R-:W3:Y:S04]  /*21f60*/  LDL.LU R22, [R1+0xa8] ;  /* 0x0000a80001167983 */ /* 0x004ee80000300800 */
[----:B------:R-:W3:Y:S04]  /*21f70*/  LDL.LU R23, [R1+0xac] ;  /* 0x0000ac0001177983 */ /* 0x000ee80000300800 */
[----:B------:R-:W-:Y:S01]  /*21f80*/  STL [R1+0x29f0], R28 ;  /* 0x0029f01c01007387 */ /* 0x000fe20000100800 */
[-C--:B-1----:R-:W-:Y:S08]  /*21f90*/  HMMA.16816.F32.BF16 R12, R12, R8.reuse, R16 ;  /* 0x000000080c0c723c */ /* 0x082ff00000041810 */
[----:B----4-:R-:W-:Y:S01]  /*21fa0*/  HMMA.16816.F32.BF16 R24, R24, R8, R4 ;  /* 0x000000081818723c */ /* 0x010fe20000041804 */
        /* <DEDUP_REMOVED lines=10> */
[----:B------:R-:W3:Y:S04]  /*22050*/  LDL.LU.64 R18, [R1+0x2a18] ;  /* 0x002a180001127983 */ /* 0x000ee80000300a00 */
[----:B------:R-:W3:Y:S01]  /*22060*/  LDL.LU.64 R16, [R1+0x2a10] ;  /* 0x002a100001107983 */ /* 0x000ee20000300a00 */
[----:B------:R-:W-:-:S03]  /*22070*/  IMAD.MOV.U32 R27, RZ, RZ, R3 ;  /* 0x000000ffff1b7224 */ /* 0x000fc600078e0003 */
[----:B------:R-:W-:Y:S04]  /*22080*/  STL.64 [R1+0x30], R12 ;  /* 0x0000300c01007387 */ /* 0x000fe80000100a00 */
[----:B------:R-:W-:Y:S01]  /*22090*/  STL [R1+0x38], R14 ;  /* 0x0000380e01007387 */ /* 0x000fe20000100800 */
[-C--:B---3--:R-:W-:Y:S03]  /*220a0*/  HMMA.16816.F32.BF16 R20, R16, R8.reuse, R20 ;  /* 0x000000081014723c */ /* 0x088fe60000041814 */
[----:B------:R-:W0:Y:S05]  /*220b0*/  LDSM.16.MT88.4 R16, [R2+0x2a100] ;  /* 0x02a100000210783b */ /* 0x000e2a0000004200 */
[----:B--2---:R-:W-:Y:S11]  /*220c0*/  HMMA.16816.F32.BF16 R4, R4, R8, R24 ;  /* 0x000000080404723c */ /* 0x004ff60000041818 */
[----:B------:R-:W-:Y:S04]  /*220d0*/  @!UPT UIADD3 URZ, URZ, URZ, URZ ;  /* 0x0000003f3f3ff290 */ /* 0x000fe8000fffe03f */
[----:B------:R-:W-:Y:S01]  /*220e0*/  STL.64 [R1+0x10], R20 ;  /* 0x0000101401007387 */ /* 0x000fe20000100a00 */
[----:B------:R-:W-:Y:S02]  /*220f0*/  STL.64 [R1+0x18], R22 ;  /* 0x0000181601007387 */ /* 0x000fe40000100a00 */
[----:B------:R-:W-:Y:S02]  /*22100*/  IMAD.MOV.U32 R3, RZ, RZ, R15 ;  /* 0x000000ffff037224 */ /* 0x000fe400078e000f */
[----:B------:R-:W-:Y:S01]  /*22110*/  LDSM.16.MT88.4 R20, [R2+0x2a180] ;  /* 0x02a180000214783b */ /* 0x000fe20000004200 */
[----:B------:R-:W1:Y:S04]  /*22120*/  LDSM.16.MT88.4 R12, [R2+0x2a080] ;  /* 0x02a08000020c783b */ /* 0x000e680000004200 */
[----:B0-----:R0:W-:Y:S01]  /*22130*/  STL.64 [R1+0x29e0], R18 ;  /* 0x0029e01201007387 */ /* 0x0011e20000100a00 */
[----:B------:R2:W-:Y:S01]  /*22140*/  STL.64 [R1+0x29d8], R16 ;  /* 0x0029d81001007387 */ /* 0x0005e20000100a00 */
[----:B0-----:R-:W-:-:S02]  /*22150*/  MOV R18, R10 ;  /* 0x0000000a00127202 */ /* 0x001fc40000000f00 */
[----:B--2---:R-:W1:Y:S01]  /*22160*/  LDL.LU R16, [R1+0x120] ;  /* 0x0001200001107983 */ /* 0x004e620000300800 */
[----:B------:R-:W1:Y:S02]  /*22170*/  LDL.LU R17, [R1+0x124] ;  /* 0x0001240001117983 */ /* 0x000e640000300800 */
[----:B------:R-:W2:Y:S02]  /*22180*/  LDL.LU R10, [R1+0x2a0c] ;  /* 0x002a0c00010a7983 */ /* 0x000ea40000300800 */
[----:B------:R-:W-:Y:S02]  /*22190*/  IMAD.MOV.U32 R19, RZ, RZ, R11 ;  /* 0x000000ffff137224 */ /* 0x000fe400078e000b */
[----:B------:R-:W2:Y:S01]  /*221a0*/  LDL.LU R11, [R1+0x2a08] ;  /* 0x002a0800010b7983 */ /* 0x000ea20000300800 */
[----:B------:R-:W2:Y:S02]  /*221b0*/  LDL.LU.64 R26, [R1+0x2a00] ;  /* 0x002a0000011a7983 */ /* 0x000ea40000300a00 */
[----:B------:R-:W2:Y:S02]  /*221c0*/  LDL.LU.64 R24, [R1+0x29f8] ;  /* 0x0029f80001187983 */ /* 0x000ea40000300a00 */
[----:B------:R0:W-:Y:S01]  /*221d0*/  STL.64 [R1+0x80], R4 ;  /* 0x0000800401007387 */ /* 0x0001e20000100a00 */
[----:B------:R3:W-:Y:S04]  /*221e0*/  STL.64 [R1+0x88], R6 ;  /* 0x0000880601007387 */ /* 0x0007e80000100a00 */
[----:B0-----:R-:W2:Y:S01]  /*221f0*/  LDL.LU R4, [R1] ;  /* 0x0000000001047983 */ /* 0x001ea20000300800 */
[----:B------:R-:W2:Y:S02]  /*22200*/  LDL.LU R5, [R1+0x4] ;  /* 0x0000040001057983 */ /* 0x000ea40000300800 */
[----:B---3--:R-:W2:Y:S02]  /*22210*/  LDL.LU R6, [R1+0x8] ;  /* 0x0000080001067983 */ /* 0x008ea40000300800 */
[----:B------:R-:W2:Y:S01]  /*22220*/  LDL.LU R7, [R1+0xc] ;  /* 0x00000c0001077983 */ /* 0x000ea20000300800 */
[----:B------:R-:W3:Y:S01]  /*22230*/  LDL R9, [R1+0x880] ;  /* 0x0008800001097983 */ /* 0x000ee20000100800 */
[-C--:B--2---:R-:W-:Y:S03]  /*22240*/  HMMA.16816.F32.BF16 R4, R24, R10.reuse, R4 ;  /* 0x0000000a1804723c */ /* 0x084fe60000041804 */
[----:B------:R-:W2:Y:S11]  /*22250*/  LDL.LU R24, [R1+0xe0] ;  /* 0x0000e00001187983 */ /* 0x000eb60000300800 */
[----:B------:R-:W-:Y:S09]  /*22260*/  @!UPT UIADD3 URZ, URZ, URZ, URZ ;  /* 0x0000003f3f3ff290 */ /* 0x000ff2000fffe03f */
[----:B------:R-:W-:Y:S01]  /*22270*/  STL.64 [R1+0xc0], R4 ;  /* 0x0000c00401007387 */ /* 0x000fe20000100a00 */
[----:B------:R-:W-:Y:S02]  /*22280*/  STL.64 [R1+0xc8], R6 ;  /* 0x0000c80601007387 */ /* 0x000fe40000100a00 */
[----:B---3--:R-:W0:Y:S01]  /*22290*/  LDSM.16.MT88.4 R4, [R9+0x2a000] ;  /* 0x02a000000904783b */ /* 0x008e220000004200 */
[----:B-1----:R-:W-:Y:S01]  /*222a0*/  HMMA.16816.F32.BF16 R12, R12, R10, R16 ;  /* 0x0000000a0c0c723c */ /* 0x002fe20000041810 */
[----:B------:R-:W2:Y:S02]  /*222b0*/  LDL.LU R25, [R1+0xe4] ;  /* 0x0000e40001197983 */ /* 0x000ea40000300800 */
[----:B------:R-:W2:Y:S02]  /*222c0*/  LDL.LU R26, [R1+0xe8] ;  /* 0x0000e800011a7983 */ /* 0x000ea40000300800 */
[----:B------:R-:W2:Y:S02]  /*222d0*/  LDL.LU R27, [R1+0xec] ;  /* 0x0000ec00011b7983 */ /* 0x000ea40000300800 */
[----:B0-----:R-:W-:Y:S01]  /*222e0*/  IMAD.MOV.U32 R28, RZ, RZ, R4 ;  /* 0x000000ffff1c7224 */ /* 0x001fe200078e0004 */
[----:B------:R-:W-:Y:S01]  /*222f0*/  MOV R29, R5 ;  /* 0x00000005001d7202 */ /* 0x000fe20000000f00 */
[----:B------:R-:W-:-:S02]  /*22300*/  IMAD.MOV.U32 R0, RZ, RZ, R6 ;  /* 0x000000ffff007224 */ /* 0x000fc400078e0006 */
[----:B------:R-:W-:Y:S02]  /*22310*/  IMAD.MOV.U32 R8, RZ, RZ, R7 ;  /* 0x000000ffff087224 */ /* 0x000fe400078e0007 */
[----:B------:R-:W0:Y:S04]  /*22320*/  LDSM.16.MT88.4 R4, [R9+0x2a080] ;  /* 0x02a080000904783b */ /* 0x000e280000004200 */
[----:B0-----:R-:W-:Y:S01]  /*22330*/  STL.64 [R1+0x29c0], R6 ;  /* 0x0029c00601007387 */ /* 0x001fe20000100a00 */
[----:B------:R0:W-:Y:S02]  /*22340*/  STL.64 [R1+0x29b8], R4 ;  /* 0x0029b80401007387 */ /* 0x0001e40000100a00 */
[----:B0-----:R-:W-:Y:S01]  /*22350*/  MOV R4, R28 ;  /* 0x0000001c00047202 */ /* 0x001fe20000000f00 */
[----:B------:R-:W-:Y:S01]  /*22360*/  IMAD.MOV.U32 R5, RZ, RZ, R29 ;  /* 0x000000ffff057224 */ /* 0x000fe200078e001d */
[----:B------:R-:W3:Y:S01]  /*22370*/  LDL.LU R28, [R1+0x29f0] ;  /* 0x0029f000011c7983 */ /* 0x000ee20000300800 */
[----:B------:R-:W4:Y:S02]  /*22380*/  LDL.LU R29, [R1+0x29ec] ;  /* 0x0029ec00011d7983 */ /* 0x000f240000300800 */
[----:B------:R-:W-:-:S02]  /*22390*/  IMAD.MOV.U32 R6, RZ, RZ, R0 ;  /* 0x000000ffff067224 */ /* 0x000fc400078e0000 */
[----:B------:R-:W5:Y:S01]  /*223a0*/  LDL.LU R0, [R1+0x29e8] ;  /* 0x0029e80001007983 */ /* 0x000f620000300800 */
[----:B------:R-:W2:Y:S02]  /*223b0*/  LDL.LU.64 R18, [R1+0x29e0] ;  /* 0x0029e00001127983 */ /* 0x000ea40000300a00 */
[----:B------:R-:W2:Y:S02]  /*223c0*/  LDL.LU.64 R16, [R1+0x29d8] ;  /* 0x0029d80001107983 */ /* 0x000ea40000300a00 */
[----:B------:R0:W-:Y:S01]  /*223d0*/  STL.64 [R1+0xb0], R12 ;  /* 0x0000b00c01007387 */ /* 0x0001e20000100a00 */
[----:B------:R1:W-:Y:S04]  /*223e0*/  STL.64 [R1+0xb8], R14 ;  /* 0x0000b80e01007387 */ /* 0x0003e80000100a00 */
[----:B0-----:R-:W2:Y:S01]  /*223f0*/  LDL.LU R12, [R1+0x100] ;  /* 0x00010000010c7983 */ /* 0x001ea20000300800 */
[----:B------:R-:W2:Y:S02]  /*22400*/  LDL.LU R13, [R1+0x104] ;  /* 0x00010400010d7983 */ /* 0x000ea40000300800 */
[----:B-1----:R-:W2:Y:S02]  /*22410*/  LDL.LU R14, [R1+0x108] ;  /* 0x00010800010e7983 */ /* 0x002ea40000300800 */
[----:B------:R-:W2:Y:S01]  /*22420*/  LDL.LU R15, [R1+0x10c] ;  /* 0x00010c00010f7983 */ /* 0x000ea20000300800 */
[----:B------:R-:W-:Y:S01]  /*22430*/  MOV R7, R8 ;  /* 0x0000000800077202 */ /* 0x000fe20000000f00 */
[-C--:B--2---:R-:W-:Y:S01]  /*22440*/  HMMA.16816.F32.BF16 R16, R16, R10.reuse, R12 ;  /* 0x0000000a1010723c */ /* 0x084fe2000004180c */
[----:B------:R-:W0:Y:S11]  /*22450*/  LDSM.16.MT88.4 R12, [R9+0x2a100] ;  /* 0x02a10000090c783b */ /* 0x000e360000004200 */
[----:B------:R-:W-:Y:S11]  /*22460*/  @!UPT UIADD3 URZ, URZ, URZ, URZ ;  /* 0x0000003f3f3ff290 */ /* 0x000ff6000fffe03f */
[----:B------:R-:W-:Y:S01]  /*22470*/  STL.64 [R1+0xa0], R16 ;  /* 0x0000a01001007387 */ /* 0x000fe20000100a00 */
[----:B------:R1:W-:Y:S02]  /*22480*/  STL [R1+0xa8], R18 ;  /* 0x0000a81201007387 */ /* 0x0003e40000100800 */
[----:B------:R-:W-:Y:S02]  /*22490*/  IMAD.MOV.U32 R8, RZ, RZ, R19 ;  /* 0x000000ffff087224 */ /* 0x000fe400078e0013 */
[-C--:B-1----:R-:W-:Y:S03]  /*224a0*/  HMMA.16816.F32.BF16 R16, R20, R10.reuse, R24 ;  /* 0x0000000a1410723c */ /* 0x082fe60000041818 */
[----:B------:R-:W-:Y:S04]  /*224b0*/  STL [R1+0x2950], R8 ;  /* 0x0029500801007387 */ /* 0x000fe80000100800 */
[----:B-----5:R-:W-:Y:S04]  /*224c0*/  LDSM.16.MT88.4 R20, [R0+0x2a000] ;  /* 0x02a000000014783b */ /* 0x020fe80000004200 */
[----:B------:R-:W-:Y:S04]  /*224d0*/  LDSM.16.MT88.4 R24, [R0+0x2a080] ;  /* 0x02a080000018783b */ /* 0x000fe80000004200 */
[----:B0-----:R-:W-:Y:S08]  /*224e0*/  STL.64 [R1+0x29b0], R14 ;  /* 0x0029b00e01007387 */ /* 0x001ff00000100a00 */
[----:B------:R-:W-:Y:S01]  /*224f0*/  STL.64 [R1+0x90], R16 ;  /* 0x0000901001007387 */ /* 0x000fe20000100a00 */
[----:B------:R-:W-:Y:S02]  /*22500*/  STL.64 [R1+0x98], R18 ;  /* 0x0000981201007387 */ /* 0x000fe40000100a00 */
[----:B------:R0:W-:Y:S02]  /*22510*/  STL.64 [R1+0x29a8], R12 ;  /* 0x0029a80c01007387 */ /* 0x0001e40000100a00 */
[----:B------:R-:W1:Y:S01]  /*22520*/  LDSM.16.MT88.4 R16, [R9+0x2a180] ;  /* 0x02a180000910783b */ /* 0x000e620000004200 */
[----:B0-----:R-:W2:Y:S03]  /*22530*/  LDL.LU R12, [R1+0x130] ;  /* 0x00013000010c7983 */ /* 0x001ea60000300800 */
[----:B------:R-:W2:Y:S02]  /*22540*/  LDL.LU R13, [R1+0x134] ;  /* 0x00013400010d7983 */ /* 0x000ea40000300800 */
[----:B------:R-:W5:Y:S02]  /*22550*/  LDL.LU R14, [R1+0x138] ;  /* 0x00013800010e7983 */ /* 0x000f640000300800 */
[----:B------:R-:W5:Y:S02]  /*22560*/  LDL.LU R15, [R1+0x13c] ;  /* 0x00013c00010f7983 */ /* 0x000f640000300800 */
[----:B-----5:R-:W-:Y:S01]  /*22570*/  STL.64 [R1+0x29d0], R14 ;  /* 0x0029d00e01007387 */ /* 0x020fe20000100a00 */
[----:B--2---:R0:W-:Y:S03]  /*22580*/  STL.64 [R1+0x29c8], R12 ;  /* 0x0029c80c01007387 */ /* 0x0041e60000100a00 */
[----:B0-----:R-:W2:Y:S01]  /*22590*/  LDL.LU R12, [R1+0x140] ;  /* 0x00014000010c7983 */ /* 0x001ea20000300800 */
[----:B------:R-:W2:Y:S02]  /*225a0*/  LDL.LU R13, [R1+0x144] ;  /* 0x00014400010d7983 */ /* 0x000ea40000300800 */
[----:B------:R-:W2:Y:S02]  /*225b0*/  LDL.LU R14, [R1+0x148] ;  /* 0x00014800010e7983 */ /* 0x000ea40000300800 */
[----:B------:R-:W2:Y:S01]  /*225c0*/  LDL.LU R15, [R1+0x14c] ;  /* 0x00014c00010f7983 */ /* 0x000ea20000300800 */
[----:B-1----:R-:W-:Y:S01]  /*225d0*/  STL.64 [R1+0x29a0], R18 ;  /* 0x0029a01201007387 */ /* 0x002fe20000100a00 */
[----:B------:R0:W-:Y:S03]  /*225e0*/  STL.64 [R1+0x2998], R16 ;  /* 0x0029981001007387 */ /* 0x0001e60000100a00 */
[----:B0-----:R-:W5:Y:S01]  /*225f0*/  LDL.LU R16, [R1+0x110] ;  /* 0x0001100001107983 */ /* 0x001f620000300800 */
[----:B------:R-:W5:Y:S02]  /*22600*/  LDL.LU R17, [R1+0x114] ;  /* 0x0001140001117983 */ /* 0x000f640000300800 */
[----:B------:R-:W5:Y:S02]  /*22610*/  LDL.LU R18, [R1+0x118] ;  /* 0x0001180001127983 */ /* 0x000f640000300800 */
[----:B------:R-:W5:Y:S01]  /*22620*/  LDL.LU R19, [R1+0x11c] ;  /* 0x00011c0001137983 */ /* 0x000f620000300800 */
[----:B------:R-:W-:Y:S01]  /*22630*/  STL.64 [R1+0x2990], R22 ;  /* 0x0029901601007387 */ /* 0x000fe20000100a00 */
[----:B------:R0:W-:Y:S03]  /*22640*/  STL.64 [R1+0x2988], R20 ;  /* 0x0029881401007387 */ /* 0x0001e60000100a00 */
[----:B0-----:R-:W3:Y:S01]  /*22650*/  LDL.LU R20, [R1+0xd0] ;  /* 0x0000d00001147983 */ /* 0x001ee20000300800 */
[----:B------:R-:W3:Y:S02]  /*22660*/  LDL.LU R21, [R1+0xd4] ;  /* 0x0000d40001157983 */ /* 0x000ee40000300800 */
[----:B------:R-:W3:Y:S02]  /*22670*/  LDL.LU R22, [R1+0xd8] ;  /* 0x0000d80001167983 */ /* 0x000ee40000300800 */
[----:B------:R-:W3:Y:S01]  /*22680*/  LDL.LU R23, [R1+0xdc] ;  /* 0x0000dc0001177983 */ /* 0x000ee20000300800 */
[-C--:B--2---:R-:W-:Y:S01]  /*22690*/  HMMA.16816.F32.BF16 R4, R4, R10.reuse, R12 ;  /* 0x0000000a0404723c */ /* 0x084fe2000004180c */
[----:B------:R-:W2:Y:S01]  /*226a0*/  LDL.LU.64 R14, [R1+0x29d0] ;  /* 0x0029d000010e7983 */ /* 0x000ea20000300a00 */
[----:B------:R-:W2:Y:S11]  /*226b0*/  LDL.LU.64 R12, [R1+0x29c8] ;  /* 0x0029c800010c7983 */ /* 0x000eb60000300a00 */
[----:B------:R-:W-:Y:S10]  /*226c0*/  @!UPT UIADD3 URZ, URZ, URZ, URZ ;  /* 0x0000003f3f3ff290 */ /* 0x000ff4000fffe03f */
[----:B------:R-:W-:Y:S01]  /*226d0*/  STL.64 [R1+0x100], R4 ;  /* 0x0001000401007387 */ /* 0x000fe20000100a00 */
[----:B------:R0:W-:Y:S03]  /*226e0*/  STL.64 [R1+0x108], R6 ;  /* 0x0001080601007387 */ /* 0x0001e60000100a00 */
[----:B0-----:R-:W2:Y:S01]  /*226f0*/  LDL.LU.64 R6, [R1+0x29c0] ;  /* 0x0029c00001067983 */ /* 0x001ea20000300a00 */
[----:B------:R-:W2:Y:S02]  /*22700*/  LDL.LU.64 R4, [R1+0x29b8] ;  /* 0x0029b80001047983 */ /* 0x000ea40000300a00 */
[-C--:B--2---:R-:W-:Y:S01]  /*22710*/  HMMA.16816.F32.BF16 R4, R4, R10.reuse, R12 ;  /* 0x0000000a0404723c */ /* 0x084fe2000004180c */
[----:B------:R-:W5:Y:S01]  /*22720*/  LDL.LU.64 R14, [R1+0x29b0] ;  /* 0x0029b000010e7983 */ /* 0x000f620000300a00 */
[----:B------:R-:W5:Y:S11]  /*22730*/  LDL.LU.64 R12, [R1+0x29a8] ;  /* 0x0029a800010c7983 */ /* 0x000f760000300a00 */
[----:B------:R-:W-:Y:S10]  /*22740*/  @!UPT UIADD3 URZ, URZ, URZ, URZ ;  /* 0x0000003f3f3ff290 */ /* 0x000ff4000fffe03f */
[----:B------:R-:W-:Y:S01]  /*22750*/  STL.64 [R1+0x160], R4 ;  /* 0x0001600401007387 */ /* 0x000fe20000100a00 */
[----:B------:R-:W-:Y:S02]  /*22760*/  STL.64 [R1+0x168], R6 ;  /* 0x0001680601007387 */ /* 0x000fe40000100a00 */
[----:B------:R-:W-:Y:S01]  /*22770*/  LDSM.16.MT88.4 R4, [R0+0x2a100] ;  /* 0x02a100000004783b */ /* 0x000fe20000004200 */
[-C--:B-----5:R-:W-:Y:S01]  /*22780*/  HMMA.16816.F32.BF16 R12, R12, R10.reuse, R16 ;  /* 0x0000000a0c0c723c */ /* 0x0a0fe20000041810 */
[----:B------:R-:W3:Y:S02]  /*22790*/  LDL.LU.64 R18, [R1+0x29a0] ;  /* 0x0029a00001127983 */ /* 0x000ee40000300a00 */
[----:B------:R-:W3:Y:S11]  /*227a0*/  LDL.LU.64 R16, [R1+0x2998] ;  /* 0x0029980001107983 */ /* 0x000ef60000300a00 */
[----:B------:R-:W-:Y:S09]  /*227b0*/  @!UPT UIADD3 URZ, URZ, URZ, URZ ;  /* 0x0000003f3f3ff290 */ /* 0x000ff2000fffe03f */
[----:B------:R0:W-:Y:S01]  /*227c0*/  STL.64 [R1+0x130], R12 ;  /* 0x0001300c01007387 */ /* 0x0001e20000100a00 */
[----:B------:R1:W-:Y:S03]  /*227d0*/  STL.64 [R1+0x138], R14 ;  /* 0x0001380e01007387 */ /* 0x0003e60000100a00 */
[----:B0-----:R-:W2:Y:S01]  /*227e0*/  LDL.LU R12, [R1+0x20] ;  /* 0x00002000010c7983 */ /* 0x001ea20000300800 */
[----:B------:R-:W2:Y:S02]  /*227f0*/  LDL.LU R13, [R1+0x24] ;  /* 0x00002400010d7983 */ /* 0x000ea40000300800 */
[----:B-1----:R-:W2:Y:S02]  /*22800*/  LDL.LU R14, [R1+0x28] ;  /* 0x00002800010e7983 */ /* 0x002ea40000300800 */
[----:B----4-:R-:W-:Y:S01]  /*22810*/  IMAD.MOV.U32 R15, RZ, RZ, R29 ;  /* 0x000000ffff0f7224 */ /* 0x010fe200078e001d */
[-C--:B---3--:R-:W-:Y:S01]  /*22820*/  HMMA.16816.F32.BF16 R16, R16, R10.reuse, R20 ;  /* 0x0000000a1010723c */ /* 0x088fe20000041814 */
[----:B------:R-:W3:Y:S01]  /*22830*/  LDL.LU.64 R22, [R1+0x2990] ;  /* 0x0029900001167983 */ /* 0x000ee20000300a00 */
[----:B------:R-:W3:Y:S11]  /*22840*/  LDL.LU.64 R20, [R1+0x2988] ;  /* 0x0029880001147983 */ /* 0x000ef60000300a00 */
[----:B------:R-:W-:Y:S10]  /*22850*/  @!UPT UIADD3 URZ, URZ, URZ, URZ ;  /* 0x0000003f3f3ff290 */ /* 0x000ff4000fffe03f */
[----:B------:R0:W-:Y:S01]  /*22860*/  STL.64 [R1+0x110], R16 ;  /* 0x0001101001007387 */ /* 0x0001e20000100a00 */
[----:B------:R1:W-:Y:S01]  /*22870*/  STL [R1+0x118], R18 ;  /* 0x0001181201007387 */ /* 0x0003e20000100800 */
[----:B------:R-:W-:Y:S02]  /*22880*/  MOV R29, R19 ;  /* 0x00000013001d7202 */ /* 0x000fe40000000f00 */
[----:B0-----:R-:W3:Y:S01]  /*22890*/  LDL.LU R16, [R1+0x40] ;  /* 0x0000400001107983 */ /* 0x001ee20000300800 */
[----:B------:R-:W3:Y:S02]  /*228a0*/  LDL.LU R17, [R1+0x44] ;  /* 0x0000440001117983 */ /* 0x000ee40000300800 */
[----:B-1----:R-:W3:Y:S02]  /*228b0*/  LDL.LU R18, [R1+0x48] ;  /* 0x0000480001127983 */ /* 0x002ee40000300800 */
[----:B------:R-:W3:Y:S01]  /*228c0*/  LDL.LU R19, [R1+0x4c] ;  /* 0x00004c0001137983 */ /* 0x000ee20000300800 */
[-C--:B--2---:R-:W-:Y:S01]  /*228d0*/  HMMA.16816.F32.BF16 R12, R24, R10.reuse, R12 ;  /* 0x0000000a180c723c */ /* 0x084fe2000004180c */
[----:B------:R-:W0:Y:S04]  /*228e0*/  LDSM.16.MT88.4 R24, [R0+0x2a180] ;  /* 0x02a180000018783b */ /* 0x000e280000004200 */
[----:B------:R-:W-:Y:S11]  /*228f0*/  STL [R1+0x28f0], R29 ;  /* 0x0028f01d01007387 */ /* 0x000ff60000100800 */
[----:B------:R-:W-:Y:S07]  /*22900*/  @!UPT UIADD3 URZ, URZ, URZ, URZ ;  /* 0x0000003f3f3ff290 */ /* 0x000fee000fffe03f */
[----:B------:R-:W-:Y:S01]  /*22910*/  STL.64 [R1+0x120], R12 ;  /* 0x0001200c01007387 */ /* 0x000fe20000100a00 */
[-C--:B---3--:R-:W-:Y:S03]  /*22920*/  HMMA.16816.F32.BF16 R16, R20, R10.reuse, R16 ;  /* 0x0000000a1410723c */ /* 0x088fe60000041810 */
[----:B------:R-:W1:Y:S11]  /*22930*/  LDSM.16.MT88.4 R20, [R28+0x2a000] ;  /* 0x02a000001c14783b */ /* 0x000e760000004200 */
[----:B------:R-:W-:Y:S09]  /*22940*/  @!UPT UIADD3 URZ, URZ, URZ, URZ ;  /* 0x0000003f3f3ff290 */ /* 0x000ff2000fffe03f */
[----:B------:R-:W-:Y:S01]  /*22950*/  STL.64 [R1+0x140], R16 ;  /* 0x0001401001007387 */ /* 0x000fe20000100a00 */
[----:B------:R-:W-:Y:S02]  /*22960*/  STL.64 [R1+0x148], R18 ;  /* 0x0001481201007387 */ /* 0x000fe40000100a00 */
[----:B------:R-:W-:Y:S02]  /*22970*/  STL [R1+0x128], R14 ;  /* 0x0001280e01007387 */ /* 0x000fe40000100800 */
[----:B0-----:R-:W-:Y:S01]  /*22980*/  STL.64 [R1+0x2980], R26 ;  /* 0x0029801a01007387 */ /* 0x001fe20000100a00 */
[----:B------:R0:W-:Y:S04]  /*22990*/  STL.64 [R1+0x2978], R24 ;  /* 0x0029781801007387 */ /* 0x0001e80000100a00 */
[----:B------:R-:W2:Y:S04]  /*229a0*/  LDSM.16.MT88.4 R16, [R28+0x2a080] ;  /* 0x02a080001c10783b */ /* 0x000ea80000004200 */
[----:B0-----:R-:W3:Y:S01]  /*229b0*/  LDL.LU R24, [R1+0x70] ;  /* 0x0000700001187983 */ /* 0x001ee20000300800 */
[----:B------:R-:W3:Y:S02]  /*229c0*/  LDL.LU R25, [R1+0x74] ;  /* 0x0000740001197983 */ /* 0x000ee40000300800 */
[----:B------:R-:W3:Y:S02]  /*229d0*/  LDL.LU R26, [R1+0x78] ;  /* 0x00007800011a7983 */ /* 0x000ee40000300800 */
[----:B------:R-:W3:Y:S01]  /*229e0*/  LDL.LU R27, [R1+0x7c] ;  /* 0x00007c00011b7983 */ /* 0x000ee20000300800 */
[----:B-1----:R-:W-:Y:S01]  /*229f0*/  STL.64 [R1+0x2970], R22 ;  /* 0x0029701601007387 */ /* 0x002fe20000100a00 */
[----:B------:R0:W-:Y:S03]  /*22a00*/  STL.64 [R1+0x2968], R20 ;  /* 0x0029681401007387 */ /* 0x0001e60000100a00 */
[----:B0-----:R-:W4:Y:S01]  /*22a10*/  LDL.LU R20, [R1+0x60] ;  /* 0x0000600001147983 */ /* 0x001f220000300800 */
[----:B------:R-:W4:Y:S02]  /*22a20*/  LDL.LU R21, [R1+0x64] ;  /* 0x0000640001157983 */ /* 0x000f240000300800 */
[----:B------:R-:W4:Y:S02]  /*22a30*/  LDL.LU R22, [R1+0x68] ;  /* 0x0000680001167983 */ /* 0x000f240000300800 */
[----:B------:R-:W4:Y:S01]  /*22a40*/  LDL.LU R23, [R1+0x6c] ;  /* 0x00006c0001177983 */ /* 0x000f220000300800 */
[----:B--2---:R-:W-:Y:S01]  /*22a50*/  STL.64 [R1+0x2960], R18 ;  /* 0x0029601201007387 */ /* 0x004fe20000100a00 */
[----:B------:R0:W-:Y:S03]  /*22a60*/  STL.64 [R1+0x2958], R16 ;  /* 0x0029581001007387 */ /* 0x0001e60000100a00 */
[----:B0-----:R-:W2:Y:S01]  /*22a70*/  LDL.LU R16, [R1+0x50] ;  /* 0x0000500001107983 */ /* 0x001ea20000300800 */
[----:B------:R-:W2:Y:S02]  /*22a80*/  LDL.LU R17, [R1+0x54] ;  /* 0x0000540001117983 */ /* 0x000ea40000300800 */
[----:B------:R-:W2:Y:S02]  /*22a90*/  LDL.LU R18, [R1+0x58] ;  /* 0x0000580001127983 */ /* 0x000ea40000300800 */
[----:B------:R-:W2:Y:S01]  /*22aa0*/  LDL.LU R19, [R1+0x5c] ;  /* 0x00005c0001137983 */ /* 0x000ea20000300800 */
[-C--:B---3--:R-:W-:Y:S01]  /*22ab0*/  HMMA.16816.F32.BF16 R24, R4, R10.reuse, R24 ;  /* 0x0000000a0418723c */ /* 0x088fe20000041818 */
[----:B------:R-:W3:Y:S11]  /*22ac0*/  LDL R7, [R1+0xe98] ;  /* 0x000e980001077983 */ /* 0x000ef60000100800 */
[----:B------:R-:W-:Y:S11]  /*22ad0*/  @!UPT UIADD3 URZ, URZ, URZ, URZ ;  /* 0x0000003f3f3ff290 */ /* 0x000ff6000fffe03f */
[----:B------:R-:W-:Y:S01]  /*22ae0*/  STL.64 [R1+0x150], R24 ;  /* 0x0001501801007387 */ /* 0x000fe20000100a00 */
[----:B------:R-:W-:Y:S02]  /*22af0*/  STL.64 [R1+0x158], R26 ;  /* 0x0001581a01007387 */ /* 0x000fe40000100a00 */
[----:B------:R-:W0:Y:S04]  /*22b00*/  LDSM.16.MT88.4 R24, [R28+0x2a180] ;  /* 0x02a180001c18783b */ /* 0x000e280000004200 */
[----:B0-----:R-:W-:Y:S02]  /*22b10*/  IMAD.MOV.U32 R5, RZ, RZ, R26 ;  /* 0x000000ffff057224 */ /* 0x001fe400078e001a */
[----:B------:R-:W-:Y:S02]  /*22b20*/  IMAD.MOV.U32 R4, RZ, RZ, R27 ;  /* 0x000000ffff047224 */ /* 0x000fe400078e001b */
[----:B------:R-:W-:Y:S01]  /*22b30*/  IMAD.MOV.U32 R8, RZ, RZ, R24 ;  /* 0x000000ffff087224 */ /* 0x000fe200078e0018 */
[----:B------:R-:W-:Y:S01]  /*22b40*/  MOV R6, R25 ;  /* 0x0000001900067202 */ /* 0x000fe20000000f00 */
[----:B------:R-:W4:Y:S01]  /*22b50*/  LDL.LU.64 R26, [R1+0x2980] ;  /* 0x00298000011a7983 */ /* 0x000f220000300a00 */
[----:B------:R-:W4:Y:S02]  /*22b60*/  LDL.LU.64 R24, [R1+0x2978] ;  /* 0x0029780001187983 */ /* 0x000f240000300a00 */
[-C--:B----4-:R-:W-:Y:S01]  /*22b70*/  HMMA.16816.F32.BF16 R24, R24, R10.reuse, R20 ;  /* 0x0000000a1818723c */ /* 0x090fe20000041814 */
[----:B------:R-:W2:Y:S01]  /*22b80*/  LDL.LU.64 R22, [R1+0x2970] ;  /* 0x0029700001167983 */ /* 0x000ea20000300a00 */
[----:B------:R-:W2:Y:S11]  /*22b90*/  LDL.LU.64 R20, [R1+0x2968] ;  /* 0x0029680001147983 */ /* 0x000eb60000300a00 */
[----:B------:R-:W-:Y:S10]  /*22ba0*/  @!UPT UIADD3 URZ, URZ, URZ, URZ ;  /* 0x0000003f3f3ff290 */ /* 0x000ff4000fffe03f */
[----:B------:R0:W-:Y:S01]  /*22bb0*/  STL.64 [R1+0xf0], R24 ;  /* 0x0000f01801007387 */ /* 0x0001e20000100a00 */
[----:B------:R1:W-:Y:S03]  /*22bc0*/  STL.64 [R1+0xf8], R26 ;  /* 0x0000f81a01007387 */ /* 0x0003e60000100a00 */
[----:B0-----:R-:W4:Y:S01]  /*22bd0*/  LDL.LU R24, [R1+0x10] ;  /* 0x0000100001187983 */ /* 0x001f220000300800 */
[----:B------:R-:W4:Y:S02]  /*22be0*/  LDL.LU R25, [R1+0x14] ;  /* 0x0000140001197983 */ /* 0x000f240000300800 */
[----:B-1----:R-:W4:Y:S02]  /*22bf0*/  LDL.LU R26, [R1+0x18] ;  /* 0x00001800011a7983 */ /* 0x002f240000300800 */
[----:B------:R-:W4:Y:S01]  /*22c00*/  LDL.LU R27, [R1+0x1c] ;  /* 0x00001c00011b7983 */ /* 0x000f220000300800 */
[-C--:B--2---:R-:W-:Y:S01]  /*22c10*/  HMMA.16816.F32.BF16 R20, R20, R10.reuse, R16 ;  /* 0x0000000a1414723c */ /* 0x084fe20000041810 */
[----:B------:R-:W2:Y:S01]  /*22c20*/  LDL.LU.64 R18, [R1+0x2960] ;  /* 0x0029600001127983 */ /* 0x000ea20000300a00 */
[----:B------:R-:W2:Y:S11]  /*22c30*/  LDL.LU.64 R16, [R1+0x2958] ;  /* 0x0029580001107983 */ /* 0x000eb60000300a00 */
[----:B------:R-:W-:Y:S10]  /*22c40*/  @!UPT UIADD3 URZ, URZ, URZ, URZ ;  /* 0x0000003f3f3ff290 */ /* 0x000ff4000fffe03f */
[----:B------:R0:W-:Y:S01]  /*22c50*/  STL.64 [R1+0xe0], R20 ;  /* 0x0000e01401007387 */ /* 0x0001e20000100a00 */
[----:B------:R1:W-:Y:S03]  /*22c60*/  STL.64 [R1+0xe8], R22 ;  /* 0x0000e81601007387 */ /* 0x0003e60000100a00 */
[----:B0-----:R-:W2:Y:S01]  /*22c70*/  LDL.LU R20, [R1+0x30] ;  /* 0x0000300001147983 */ /* 0x001ea20000300800 */
[----:B------:R-:W2:Y:S02]  /*22c80*/  LDL.LU R21, [R1+0x34] ;  /* 0x0000340001157983 */ /* 0x000ea40000300800 */
[----:B-1----:R-:W2:Y:S02]  /*22c90*/  LDL.LU R22, [R1+0x38] ;  /* 0x0000380001167983 */ /* 0x002ea40000300800 */
[----:B------:R-:W-:Y:S02]  /*22ca0*/  IMAD.MOV.U32 R29, RZ, RZ, R15 ;  /* 0x000000ffff1d7224 */ /* 0x000fe400078e000f */
[----:B------:R-:W4:Y:S01]  /*22cb0*/  LDSM.16.MT88.4 R12, [R28+0x2a100] ;  /* 0x02a100001c0c783b */ /* 0x000f220000004200 */
[----:B------:R-:W-:Y:S01]  /*22cc0*/  MOV R23, R3 ;  /* 0x0000000300177202 */ /* 0x000fe20000000f00 */
[-C--:B----4-:R-:W-:Y:S02]  /*22cd0*/  HMMA.16816.F32.BF16 R12, R12, R10.reuse, R24 ;  /* 0x0000000a0c0c723c */ /* 0x090fe40000041818 */
[----:B------:R-:W0:Y:S06]  /*22ce0*/  LDSM.16.MT88.4 R24, [R2+0x2c000] ;  /* 0x02c000000218783b */ /* 0x000e2c0000004200 */
[----:B--2---:R-:W-:Y:S01]  /*22cf0*/  HMMA.16816.F32.BF16 R16, R16, R10, R20 ;  /* 0x0000000a1010723c */ /* 0x004fe20000041814 */
[----:B------:R-:W-:Y:S11]  /*22d00*/  LDSM.16.MT88.4 R20, [R2+0x2c080] ;  /* 0x02c080000214783b */ /* 0x000ff60000004200 */
[----:B------:R-:W-:Y:S11]  /*22d10*/  @!UPT UIADD3 URZ, URZ, URZ, URZ ;  /* 0x0000003f3f3ff290 */ /* 0x000ff6000fffe03f */
[----:B------:R-:W-:Y:S01]  /*22d20*/  STL.64 [R1+0xd0], R16 ;  /* 0x0000d01001007387 */ /* 0x000fe20000100a00 */
[----:B------:R-:W-:Y:S02]  /*22d30*/  STL [R1+0xd8], R18 ;  /* 0x0000d81201007387 */ /* 0x000fe40000100800 */
[----:B0-----:R0:W-:Y:S02]  /*22d40*/  STL.64 [R1+0x2940], R26 ;  /* 0x0029401a01007387 */ /* 0x0011e40000100a00 */
[----:B------:R-:W-:Y:S01]  /*22d50*/  STL.64 [R1+0x30], R12 ;  /* 0x0000300c01007387 */ /* 0x000fe20000100a00 */
[----:B------:R-:W-:Y:S01]  /*22d60*/  STL.64 [R1+0x38], R14 ;  /* 0x0000380e01007387 */ /* 0x000fe20000100a00 */
[----:B------:R1:W-:Y:S02]  /*22d70*/  STL.64 [R1+0x2938], R24 ;  /* 0x0029381801007387 */ /* 0x0003e40000100a00 */
[----:B------:R-:W-:Y:S02]  /*22d80*/  IMAD.MOV.U32 R3, RZ, RZ, R19 ;  /* 0x000000ffff037224 */ /* 0x000fe400078e0013 */
[----:B------:R-:W-:Y:S01]  /*22d90*/  LDSM.16.MT88.4 R12, [R2+0x2c180] ;  /* 0x02c18000020c783b */ /* 0x000fe20000004200 */
[----:B------:R-:W-:Y:S03]  /*22da0*/  LDSM.16.MT88.4 R16, [R2+0x2c100] ;  /* 0x02c100000210783b */ /* 0x000fe60000004200 */
[----:B0-----:R-:W-:-:S02]  /*22db0*/  IMAD.MOV.U32 R26, RZ, RZ, R5 ;  /* 0x000000ffff1a7224 */ /* 0x001fc400078e0005 */
[----:B------:R-:W-:Y:S01]  /*22dc0*/  IMAD.MOV.U32 R27, RZ, RZ, R4 ;  /* 0x000000ffff1b7224 */ /* 0x000fe200078e0004 */
[----:B-1----:R-:W-:Y:S02]  /*22dd0*/  MOV R25, R6 ;  /* 0x0000000600197202 */ /* 0x002fe40000000f00 */
[----:B---3--:R-:W0:Y:S01]  /*22de0*/  LDSM.16.M88.4 R4, [R7+0x40280] ;  /* 0x040280000704783b */ /* 0x008e220000000200 */
[----:B------:R-:W-:Y:S02]  /*22df0*/  IMAD.MOV.U32 R24, RZ, RZ, R8 ;  /* 0x000000ffff187224 */ /* 0x000fe400078e0008 */
[----:B------:R-:W2:Y:S01]  /*22e00*/  LDL.LU R8, [R1+0x2950] ;  /* 0x0029500001087983 */ /* 0x000ea20000300800 */
[----:B0-----:R-:W-:Y:S01]  /*22e10*/  STL [R1+0x289c], R6 ;  /* 0x00289c0601007387 */ /* 0x001fe20000100800 */
[----:B------:R-:W-:Y:S02]  /*22e20*/  STL [R1+0x2898], R7 ;  /* 0x0028980701007387 */ /* 0x000fe40000100800 */
[----:B------:R0:W-:Y:S02]  /*22e30*/  STL.64 [R1+0x2948], R4 ;  /* 0x0029480401007387 */ /* 0x0001e40000100a00 */
[----:B0-----:R-:W3:Y:S01]  /*22e40*/  LDL.LU R4, [R1+0x80] ;  /* 0x0000800001047983 */ /* 0x001ee20000300800 */
[----:B------:R-:W3:Y:S02]  /*22e50*/  LDL.LU R5, [R1+0x84] ;  /* 0x0000840001057983 */ /* 0x000ee40000300800 */
[----:B------:R-:W3:Y:S02]  /*22e60*/  LDL.LU R6, [R1+0x88] ;  /* 0x0000880001067983 */ /* 0x000ee40000300800 */
[----:B------:R-:W3:Y:S01]  /*22e70*/  LDL.LU R7, [R1+0x8c] ;  /* 0x00008c0001077983 */ /* 0x000ee20000300800 */
[----:B------:R-:W-:Y:S01]  /*22e80*/  STL.64 [R1+0x2930], R22 ;  /* 0x0029301601007387 */ /* 0x000fe20000100a00 */
[----:B------:R0:W-:Y:S03]  /*22e90*/  STL.64 [R1+0x2928], R20 ;  /* 0x0029281401007387 */ /* 0x0001e60000100a00 */
[----:B0-----:R-:W4:Y:S01]  /*22ea0*/  LDL.LU R20, [R1+0xc0] ;  /* 0x0000c00001147983 */ /* 0x001f220000300800 */
[----:B------:R-:W4:Y:S02]  /*22eb0*/  LDL.LU R21, [R1+0xc4] ;  /* 0x0000c40001157983 */ /* 0x000f240000300800 */
[----:B------:R-:W4:Y:S02]  /*22ec0*/  LDL.LU R22, [R1+0xc8] ;  /* 0x0000c80001167983 */ /* 0x000f240000300800 */
[----:B------:R-:W4:Y:S01]  /*22ed0*/  LDL.LU R23, [R1+0xcc] ;  /* 0x0000cc0001177983 */ /* 0x000f220000300800 */
[----:B------:R-:W-:Y:S01]  /*22ee0*/  STL.64 [R1+0x2920], R18 ;  /* 0x0029201201007387 */ /* 0x000fe20000100a00 */
[----:B------:R0:W-:Y:S03]  /*22ef0*/  STL.64 [R1+0x2918], R16 ;  /* 0x0029181001007387 */ /* 0x0001e60000100a00 */
[----:B0-----:R-:W5:Y:S01]  /*22f00*/  LDL.LU R16, [R1+0xb0] ;  /* 0x0000b00001107983 */ /* 0x001f620000300800 */
[----:B------:R-:W5:Y:S02]  /*22f10*/  LDL.LU R17, [R1+0xb4] ;  /* 0x0000b40001117983 */ /* 0x000f640000300800 */
[----:B------:R-:W5:Y:S02]  /*22f20*/  LDL.LU R18, [R1+0xb8] ;  /* 0x0000b80001127983 */ /* 0x000f640000300800 */
[----:B------:R-:W5:Y:S01]  /*22f30*/  LDL.LU R19, [R1+0xbc] ;  /* 0x0000bc0001137983 */ /* 0x000f620000300800 */
[----:B------:R-:W-:Y:S01]  /*22f40*/  STL.64 [R1+0x2910], R14 ;  /* 0x0029100e01007387 */ /* 0x000fe20000100a00 */
[----:B------:R0:W-:Y:S03]  /*22f50*/  STL.64 [R1+0x2908], R12 ;  /* 0x0029080c01007387 */ /* 0x0001e60000100a00 */
[----:B0-----:R-:W2:Y:S01]  /*22f60*/  LDL.LU R12, [R1+0xa0] ;  /* 0x0000a000010c7983 */ /* 0x001ea20000300800 */
[----:B------:R-:W2:Y:S02]  /*22f70*/  LDL.LU R13, [R1+0xa4] ;  /* 0x0000a400010d7983 */ /* 0x000ea40000300800 */
[----:B------:R-:W2:Y:S01]  /*22f80*/  LDL.LU R14, [R1+0xa8] ;  /* 0x0000a800010e7983 */ /* 0x000ea20000300800 */
[----:B---3--:R-:W-:Y:S01]  /*22f90*/  HMMA.16816.F32.BF16 R24, R24, R10, R4 ;  /* 0x0000000a1818723c */ /* 0x008fe20000041804 */
[----:B------:R-:W4:Y:S11]  /*22fa0*/  LDL.LU.64 R4, [R1+0x2948] ;  /* 0x0029480001047983 */ /* 0x000f360000300a00 */
[----:B------:R-:W-:Y:S11]  /*22fb0*/  @!UPT UIADD3 URZ, URZ, URZ, URZ ;  /* 0x0000003f3f3ff290 */ /* 0x000ff6000fffe03f */
[----:B------:R-:W-:Y:S01]  /*22fc0*/  STL.64 [R1], R24 ;  /* 0x0000001801007387 */ /* 0x000fe20000100a00 */
[----:B------:R0:W-:Y:S03]  /*22fd0*/  STL.64 [R1+0x8], R26 ;  /* 0x0000081a01007387 */ /* 0x0001e60000100a00 */
[----:B0-----:R-:W4:Y:S01]  /*22fe0*/  LDL.LU.64 R26, [R1+0x2940] ;  /* 0x00294000011a7983 */ /* 0x001f220000300a00 */
[----:B------:R-:W4:Y:S02]  /*22ff0*/  LDL.LU.64 R24, [R1+0x2938] ;  /* 0x0029380001187983 */ /* 0x000f240000300a00 */
[-C--:B----4-:R-:W-:Y:S01]  /*23000*/  HMMA.16816.F32.BF16 R24, R24, R4.reuse, R20 ;  /* 0x000000041818723c */ /* 0x090fe20000041814 */
[----:B------:R-:W5:Y:S01]  /*23010*/  LDL.LU.64 R22, [R1+0x2930] ;  /* 0x0029300001167983 */ /* 0x000f620000300a00 */
[----:B------:R-:W5:Y:S11]  /*23020*/  LDL.LU.64 R20, [R1+0x2928] ;  /* 0x0029280001147983 */ /* 0x000f760000300a00 */
[----:B------:R-:W-:Y:S10]  /*23030*/  @!UPT UIADD3 URZ, URZ, URZ, URZ ;  /* 0x0000003f3f3ff290 */ /* 0x000ff4000fffe03f */
[----:B------:R0:W-:Y:S01]  /*23040*/  STL.64 [R1+0x50], R24 ;  /* 0x0000501801007387 */ /* 0x0001e20000100a00 */
[----:B------:R1:W-:Y:S03]  /*23050*/  STL.64 [R1+0x58], R26 ;  /* 0x0000581a01007387 */ /* 0x0003e60000100a00 */
[----:B0-----:R-:W3:Y:S01]  /*23060*/  LDL.LU R24, [R1+0x100] ;  /* 0x0001000001187983 */ /* 0x001ee20000300800 */
[----:B------:R-:W3:Y:S02]  /*23070*/  LDL.LU R25, [R1+0x104] ;  /* 0x0001040001197983 */ /* 0x000ee40000300800 */
[----:B-1----:R-:W3:Y:S02]  /*23080*/  LDL.LU R26, [R1+0x108] ;  /* 0x00010800011a7983 */ /* 0x002ee40000300800 */
[----:B------:R-:W3:Y:S01]  /*23090*/  LDL.LU R27, [R1+0x10c] ;  /* 0x00010c00011b7983 */ /* 0x000ee20000300800 */
[----:B-----5:R-:W-:Y:S01]  /*230a0*/  HMMA.16816.F32.BF16 R20, R20, R4, R16 ;  /* 0x000000041414723c */ /* 0x020fe20000041810 */
[----:B------:R-:W4:Y:S01]  /*230b0*/  LDL.LU.64 R18, [R1+0x2920] ;  /* 0x0029200001127983 */ /* 0x000f220000300a00 */
[----:B------:R-:W4:Y:S01]  /*230c0*/  LDL.LU.64 R16, [R1+0x2918] ;  /* 0x0029180001107983 */ /* 0x000f220000300a00 */
[----:B--2---:R-:W-:-:S02]  /*230d0*/  MOV R15, R8 ;  /* 0x00000008000f7202 */ /* 0x004fc40000000f00 */
[----:B------:R-:W3:Y:S11]  /*230e0*/  LDSM.16.MT88.4 R8, [R9+0x2c000] ;  /* 0x02c000000908783b */ /* 0x000ef60000004200 */
[----:B------:R-:W-:Y:S07]  /*230f0*/  @!UPT UIADD3 URZ, URZ, URZ, URZ ;  /* 0x0000003f3f3ff290 */ /* 0x000fee000fffe03f */
[----:B------:R0:W-:Y:S01]  /*23100*/  STL.64 [R1+0x40], R20 ;  /* 0x0000401401007387 */ /* 0x0001e20000100a00 */
[----:B------:R1:W-:Y:S03]  /*23110*/  STL.64 [R1+0x48], R22 ;  /* 0x0000481601007387 */ /* 0x0003e60000100a00 */
[----:B0-----:R-:W2:Y:S01]  /*23120*/  LDL.LU R20, [R1+0x90] ;  /* 0x0000900001147983 */ /* 0x001ea20000300800 */
[----:B------:R-:W2:Y:S02]  /*23130*/  LDL.LU R21, [R1+0x94] ;  /* 0x0000940001157983 */ /* 0x000ea40000300800 */
[----:B-1----:R-:W2:Y:S02]  /*23140*/  LDL.LU R22, [R1+0x98] ;  /* 0x0000980001167983 */ /* 0x002ea40000300800 */
[----:B------:R-:W2:Y:S01]  /*23150*/  LDL.LU R23, [R1+0x9c] ;  /* 0x00009c0001177983 */ /* 0x000ea20000300800 */
[-C--:B----4-:R-:W-:Y:S01]  /*23160*/  HMMA.16816.F32.BF16 R16, R16, R4.reuse, R12 ;  /* 0x000000041010723c */ /* 0x090fe2000004180c */
[----:B------:R-:W2:Y:S01]  /*23170*/  LDL.LU.64 R14, [R1+0x2910] ;  /* 0x00291000010e7983 */ /* 0x000ea20000300a00 */
[----:B------:R-:W2:Y:S11]  /*23180*/  LDL.LU.64 R12, [R1+0x2908] ;  /* 0x00290800010c7983 */ /* 0x000eb60000300a00 */
[----:B------:R-:W-:Y:S10]  /*23190*/  @!UPT UIADD3 URZ, URZ, URZ, URZ ;  /* 0x0000003f3f3ff290 */ /* 0x000ff4000fffe03f */
[----:B------:R-:W-:Y:S01]  /*231a0*/  STL.64 [R1+0x20], R16 ;  /* 0x0000201001007387 */ /* 0x000fe20000100a00 */
[----:B------:R-:W-:Y:S01]  /*231b0*/  STL.64 [R1+0x28], R18 ;  /* 0x0000281201007387 */ /* 0x000fe20000100a00 */
[-C--:B--2---:R-:W-:Y:S11]  /*231c0*/  HMMA.16816.F32.BF16 R12, R12, R4.reuse, R20 ;  /* 0x000000040c0c723c */ /* 0x084ff60000041814 */
[----:B------:R-:W-:Y:S11]  /*231d0*/  @!UPT UIADD3 URZ, URZ, URZ, URZ ;  /* 0x0000003f3f3ff290 */ /* 0x000ff6000fffe03f */
[----:B------:R-:W-:Y:S01]  /*231e0*/  @!UPT UIADD3 URZ, URZ, URZ, URZ ;  /* 0x0000003f3f3ff290 */ /* 0x000fe2000fffe03f */
[----:B------:R-:W-:Y:S01]  /*231f0*/  STL [R1+0x10], R12 ;  /* 0x0000100c01007387 */ /* 0x000fe20000100800 */
[----:B------:R0:W-:Y:S03]  /*23200*/  STL [R1+0x1c], R15 ;  /* 0x00001c0f01007387 */ /* 0x0001e60000100800 */
[----:B0-----:R-:W2:Y:S01]  /*23210*/  LDL R15, [R1+0x880] ;  /* 0x00088000010f7983 */ /* 0x001ea20000100800 */
[----:B------:R-:W-:Y:S02]  /*23220*/  IMAD.MOV.U32 R6, RZ, RZ, R13 ;  /* 0x000000ffff067224 */ /* 0x000fe400078e000d */
[----:B------:R-:W-:Y:S01]  /*23230*/  IMAD.MOV.U32 R7, RZ, RZ, R14 ;  /* 0x000000ffff077224 */ /* 0x000fe200078e000e */
[-C--:B---3--:R-:W-:Y:S01]  /*23240*/  HMMA.16816.F32.BF16 R8, R8, R4.reuse, R24 ;  /* 0x000000040808723c */ /* 0x088fe20000041818 */
[----:B------:R-:W-:Y:S04]  /*23250*/  LDSM.16.MT88.4 R24, [R0+0x2c000] ;  /* 0x02c000000018783b */ /* 0x000fe80000004200 */
[----:B--2---:R-:W0:Y:S04]  /*23260*/  LDSM.16.MT88.4 R16, [R15+0x2c100] ;  /* 0x02c100000f10783b */ /* 0x004e280000004200 */
[----:B------:R-:W-:Y:S02]  /*23270*/  LDSM.16.MT88.4 R20, [R15+0x2c080] ;  /* 0x02c080000f14783b */ /* 0x000fe40000004200 */
[----:B------:R-:W1:Y:S02]  /*23280*/  LDSM.16.MT88.4 R12, [R15+0x2c180] ;  /* 0x02c180000f0c783b */ /* 0x000e640000004200 */
[----:B0-----:R-:W-:Y:S02]  /*23290*/  STL.64 [R1+0x2900], R18 ;  /* 0x0029001201007387 */ /* 0x001fe40000100a00 */
[----:B------:R0:W-:Y:S02]  /*232a0*/  STL.64 [R1+0x28f8], R16 ;  /* 0x0028f81001007387 */ /* 0x0001e40000100a00 */
[----:B0-----:R-:W2:Y:S01]  /*232b0*/  LDL.LU R16, [R1+0x160] ;  /* 0x0001600001107983 */ /* 0x001ea20000300800 */
[----:B------:R-:W2:Y:S02]  /*232c0*/  LDL.LU R17, [R1+0x164] ;  /* 0x0001640001117983 */ /* 0x000ea40000300800 */
[----:B------:R-:W2:Y:S02]  /*232d0*/  LDL.LU R18, [R1+0x168] ;  /* 0x0001680001127983 */ /* 0x000ea40000300800 */
[----:B------:R-:W2:Y:S01]  /*232e0*/  LDL.LU R19, [R1+0x16c] ;  /* 0x00016c0001137983 */ /* 0x000ea20000300800 */
[----:B-1----:R-:W-:Y:S01]  /*232f0*/  STL.64 [R1+0x28e8], R14 ;  /* 0x0028e80e01007387 */ /* 0x002fe20000100a00 */
[----:B------:R0:W-:Y:S03]  /*23300*/  STL.64 [R1+0x28e0], R12 ;  /* 0x0028e00c01007387 */ /* 0x0001e60000100a00 */
[----:B0-----:R-:W3:Y:S01]  /*23310*/  LDL.LU R12, [R1+0x130] ;  /* 0x00013000010c7983 */ /* 0x001ee20000300800 */
[----:B------:R-:W3:Y:S02]  /*23320*/  LDL.LU R13, [R1+0x134] ;  /* 0x00013400010d7983 */ /* 0x000ee40000300800 */
[----:B------:R-:W3:Y:S02]  /*23330*/  LDL.LU R14, [R1+0x138] ;  /* 0x00013800010e7983 */ /* 0x000ee40000300800 */
[----:B------:R-:W3:Y:S01]  /*23340*/  LDL.LU R15, [R1+0x13c] ;  /* 0x00013c00010f7983 */ /* 0x000ee20000300800 */
[----:B------:R-:W-:Y:S01]  /*23350*/  STL.64 [R1+0x60], R8 ;  /* 0x0000600801007387 */ /* 0x000fe20000100a00 */
[----:B------:R-:W-:Y:S02]  /*23360*/  STL.64 [R1+0x68], R10 ;  /* 0x0000680a01007387 */ /* 0x000fe40000100a00 */
[----:B------:R-:W0:Y:S02]  /*23370*/  LDSM.16.MT88.4 R8, [R0+0x2c080] ;  /* 0x02c080000008783b */ /* 0x000e240000004200 */
[----:B0-----:R-:W-:Y:S02]  /*23380*/  STL.64 [R1+0x28d8], R10 ;  /* 0x0028d80a01007387 */ /* 0x001fe40000100a00 */
[----:B------:R0:W-:Y:S02]  /*23390*/  STL.64 [R1+0x28d0], R8 ;  /* 0x0028d00801007387 */ /* 0x0001e40000100a00 */
[----:B0-----:R-:W4:Y:S01]  /*233a0*/  LDL.LU R8, [R1+0x140] ;  /* 0x0001400001087983 */ /* 0x001f220000300800 */
[----:B------:R-:W4:Y:S02]  /*233b0*/  LDL.LU R9, [R1+0x144] ;  /* 0x0001440001097983 */ /* 0x000f240000300800 */
[----:B------:R-:W4:Y:S02]  /*233c0*/  LDL.LU R10, [R1+0x148] ;  /* 0x00014800010a7983 */ /* 0x000f240000300800 */
[----:B------:R-:W4:Y:S01]  /*233d0*/  LDL.LU R11, [R1+0x14c] ;  /* 0x00014c00010b7983 */ /* 0x000f220000300800 */
[-C--:B--2---:R-:W-:Y:S01]  /*233e0*/  HMMA.16816.F32.BF16 R20, R20, R4.reuse, R16 ;  /* 0x000000041414723c */ /* 0x084fe20000041810 */
[----:B------:R-:W3:Y:S01]  /*233f0*/  LDL.LU.64 R18, [R1+0x2900] ;  /* 0x0029000001127983 */ /* 0x000ee20000300a00 */
[----:B------:R-:W3:Y:S11]  /*23400*/  LDL.LU.64 R16, [R1+0x28f8] ;  /* 0x0028f80001107983 */ /* 0x000ef60000300a00 */
[----:B------:R-:W-:Y:S10]  /*23410*/  @!UPT UIADD3 URZ, URZ, URZ, URZ ;  /* 0x0000003f3f3ff290 */ /* 0x000ff4000fffe03f */
[----:B------:R0:W-:Y:S01]  /*23420*/  STL.64 [R1+0x70], R20 ;  /* 0x0000701401007387 */ /* 0x0001e20000100a00 */
[----:B------:R1:W-:Y:S03]  /*23430*/  STL.64 [R1+0x78], R22 ;  /* 0x0000781601007387 */ /* 0x0003e60000100a00 */
[----:B0-----:R-:W2:Y:S01]  /*23440*/  LDL.LU R20, [R1+0x120] ;  /* 0x0001200001147983 */ /* 0x001ea20000300800 */
[----:B------:R-:W2:Y:S02]  /*23450*/  LDL.LU R21, [R1+0x124] ;  /* 0x0001240001157983 */ /* 0x000ea40000300800 */
[----:B-1----:R-:W2:Y:S01]  /*23460*/  LDL.LU R22, [R1+0x128] ;  /* 0x0001280001167983 */ /* 0x002ea20000300800 */
[----:B------:R-:W-:Y:S02]  /*23470*/  MOV R23, R29 ;  /* 0x0000001d00177202 */ /* 0x000fe40000000f00 */
[----:B------:R-:W5:Y:S01]  /*23480*/  LDL.LU R29, [R1+0x28f0] ;  /* 0x0028f000011d7983 */ /* 0x000f620000300800 */
[-C--:B---3--:R-:W-:Y:S03]  /*23490*/  HMMA.16816.F32.BF16 R16, R16, R4.reuse, R12 ;  /* 0x000000041010723c */ /* 0x088fe6000004180c */
[----:B------:R-:W3:Y:S01]  /*234a0*/  LDL.LU.64 R14, [R1+0x28e8] ;  /* 0x0028e800010e7983 */ /* 0x000ee20000300a00 */
[----:B------:R-:W3:Y:S11]  /*234b0*/  LDL.LU.64 R12, [R1+0x28e0] ;  /* 0x0028e000010c7983 */ /* 0x000ef60000300a00 */
[----:B------:R-:W-:Y:S08]  /*234c0*/  @!UPT UIADD3 URZ, URZ, URZ, URZ ;  /* 0x0000003f3f3ff290 */ /* 0x000ff0000fffe03f */
[----:B------:R0:W-:Y:S01]  /*234d0*/  STL.64 [R1+0xa0], R16 ;  /* 0x0000a01001007387 */ /* 0x0001e20000100a00 */
[----:B------:R1:W-:Y:S03]  /*234e0*/  STL.64 [R1+0xa8], R18 ;  /* 0x0000a81201007387 */ /* 0x0003e60000100a00 */
[----:B0-----:R-:W3:Y:S01]  /*234f0*/  LDL.LU R16, [R1+0x110] ;  /* 0x0001100001107983 */ /* 0x001ee20000300800 */
[----:B------:R-:W3:Y:S02]  /*23500*/  LDL.LU R17, [R1+0x114] ;  /* 0x0001140001117983 */ /* 0x000ee40000300800 */
[----:B-1----:R-:W3:Y:S02]  /*23510*/  LDL.LU R18, [R1+0x118] ;  /* 0x0001180001127983 */ /* 0x002ee40000300800 */
[----:B-----5:R-:W-:Y:S01]  /*23520*/  IMAD.MOV.U32 R19, RZ, RZ, R29 ;  /* 0x000000ffff137224 */ /* 0x020fe200078e001d */
[-C--:B----4-:R-:W-:Y:S08]  /*23530*/  HMMA.16816.F32.BF16 R24, R24, R4.reuse, R8 ;  /* 0x000000041818723c */ /* 0x090ff00000041808 */
[-C--:B---3--:R-:W-:Y:S01]  /*23540*/  HMMA.16816.F32.BF16 R12, R12, R4.reuse, R16 ;  /* 0x000000040c0c723c */ /* 0x088fe20000041810 */
[----:B------:R-:W-:Y:S11]  /*23550*/  LDSM.16.MT88.4 R16, [R0+0x2c100] ;  /* 0x02c100000010783b */ /* 0x000ff60000004200 */
[----:B------:R-:W-:Y:S11]  /*23560*/  @!UPT UIADD3 URZ, URZ, URZ, URZ ;  /* 0x0000003f3f3ff290 */ /* 0x000ff6000fffe03f */
[----:B------:R-:W-:Y:S01]  /*23570*/  STL.64 [R1+0x90], R12 ;  /* 0x0000900c01007387 */ /* 0x000fe20000100a00 */
[----:B------:R-:W-:Y:S02]  /*23580*/  STL [R1+0x98], R14 ;  /* 0x0000980e01007387 */ /* 0x000fe40000100800 */
[----:B------:R-:W-:Y:S02]  /*23590*/  IMAD.MOV.U32 R29, RZ, RZ, R15 ;  /* 0x000000ffff1d7224 */ /* 0x000fe400078e000f */
[----:B------:R-:W0:Y:S04]  /*235a0*/  LDSM.16.MT88.4 R12, [R0+0x2c180] ;  /* 0x02c18000000c783b */ /* 0x000e280000004200 */
[----:B------:R-:W-:Y:S04]  /*235b0*/  STL [R1+0x2858], R29 ;  /* 0x0028581d01007387 */ /* 0x000fe80000100800 */
[----:B0-----:R-:W-:Y:S01]  /*235c0*/  STL.64 [R1+0x28c8], R14 ;  /* 0x0028c80e01007387 */ /* 0x001fe20000100a00 */
[----:B------:R0:W-:Y:S03]  /*235d0*/  STL.64 [R1+0x28c0], R12 ;  /* 0x0028c00c01007387 */ /* 0x0001e60000100a00 */
[----:B0-----:R-:W3:Y:S01]  /*235e0*/  LDL.LU R12, [R1+0x150] ;  /* 0x00015000010c7983 */ /* 0x001ee20000300800 */
[----:B------:R-:W3:Y:S02]  /*235f0*/  LDL.LU R13, [R1+0x154] ;  /* 0x00015400010d7983 */ /* 0x000ee40000300800 */
[----:B------:R-:W3:Y:S02]  /*23600*/  LDL.LU R14, [R1+0x158] ;  /* 0x00015800010e7983 */ /* 0x000ee40000300800 */
[----:B------:R-:W3:Y:S01]  /*23610*/  LDL.LU R15, [R1+0x15c] ;  /* 0x00015c00010f7983 */ /* 0x000ee20000300800 */
[----:B------:R-:W-:Y:S01]  /*23620*/  STL [R1+0x285c], R0 ;  /* 0x00285c0001007387 */ /* 0x000fe20000100800 */
[----:B------:R-:W2:Y:S02]  /*23630*/  LDL.LU.64 R10, [R1+0x28d8] ;  /* 0x0028d800010a7983 */ /* 0x000ea40000300a00 */
[----:B------:R-:W2:Y:S02]  /*23640*/  LDL.LU.64 R8, [R1+0x28d0] ;  /* 0x0028d00001087983 */ /* 0x000ea40000300a00 */
[----:B------:R-:W-:Y:S01]  /*23650*/  STL.64 [R1+0xb0], R24 ;  /* 0x0000b01801007387 */ /* 0x000fe20000100a00 */
[----:B------:R-:W-:Y:S02]  /*23660*/  STL.64 [R1+0xb8], R26 ;  /* 0x0000b81a01007387 */ /* 0x000fe40000100a00 */
[----:B------:R-:W0:Y:S02]  /*23670*/  LDSM.16.MT88.4 R24, [R28+0x2c000] ;  /* 0x02c000001c18783b */ /* 0x000e240000004200 */
[----:B0-----:R-:W-:Y:S01]  /*23680*/  STL.64 [R1+0x28b8], R26 ;  /* 0x0028b81a01007387 */ /* 0x001fe20000100a00 */
[-C--:B--2---:R-:W-:Y:S03]  /*23690*/  HMMA.16816.F32.BF16 R8, R8, R4.reuse, R20 ;  /* 0x000000040808723c */ /* 0x084fe60000041814 */
[----:B------:R-:W0:Y:S05]  /*236a0*/  LDSM.16.MT88.4 R20, [R28+0x2c080] ;  /* 0x02c080001c14783b */ /* 0x000e2a0000004200 */
[-C--:B---3--:R-:W-:Y:S11]  /*236b0*/  HMMA.16816.F32.BF16 R16, R16, R4.reuse, R12 ;  /* 0x000000041010723c */ /* 0x088ff6000004180c */
[----:B------:R-:W-:Y:S04]  /*236c0*/  @!UPT UIADD3 URZ, URZ, URZ, URZ ;  /* 0x0000003f3f3ff290 */ /* 0x000fe8000fffe03f */
[----:B------:R-:W-:Y:S01]  /*236d0*/  STL.64 [R1+0x130], R8 ;  /* 0x0001300801007387 */ /* 0x000fe20000100a00 */
[----:B------:R-:W-:Y:S02]  /*236e0*/  STL.64 [R1+0x138], R10 ;  /* 0x0001380a01007387 */ /* 0x000fe40000100a00 */
[----:B------:R1:W-:Y:S02]  /*236f0*/  STL.64 [R1+0x28b0], R24 ;  /* 0x0028b01801007387 */ /* 0x0003e40000100a00 */
[----:B------:R-:W2:Y:S01]  /*23700*/  LDSM.16.MT88.4 R8, [R28+0x2c100] ;  /* 0x02c100001c08783b */ /* 0x000ea20000004200 */
[----:B-1----:R-:W3:Y:S03]  /*23710*/  LDL.LU R24, [R1+0xf0] ;  /* 0x0000f00001187983 */ /* 0x002ee60000300800 */
[----:B------:R-:W3:Y:S02]  /*23720*/  LDL.LU R25, [R1+0xf4] ;  /* 0x0000f40001197983 */ /* 0x000ee40000300800 */
[----:B------:R-:W3:Y:S02]  /*23730*/  LDL.LU R26, [R1+0xf8] ;  /* 0x0000f800011a7983 */ /* 0x000ee40000300800 */
[----:B------:R-:W3:Y:S01]  /*23740*/  LDL.LU R27, [R1+0xfc] ;  /* 0x0000fc00011b7983 */ /* 0x000ee20000300800 */
[----:B0-----:R-:W-:Y:S01]  /*23750*/  STL.64 [R1+0x28a8], R22 ;  /* 0x0028a81601007387 */ /* 0x001fe20000100a00 */
[----:B------:R0:W-:Y:S03]  /*23760*/  STL.64 [R1+0x28a0], R20 ;  /* 0x0028a01401007387 */ /* 0x0001e60000100a00 */
[----:B0-----:R-:W4:Y:S01]  /*23770*/  LDL.LU R20, [R1+0xe0] ;  /* 0x0000e00001147983 */ /* 0x001f220000300800 */
[----:B------:R-:W4:Y:S02]  /*23780*/  LDL.LU R21, [R1+0xe4] ;  /* 0x0000e40001157983 */ /* 0x000f240000300800 */
[----:B------:R-:W4:Y:S02]  /*23790*/  LDL.LU R22, [R1+0xe8] ;  /* 0x0000e80001167983 */ /* 0x000f240000300800 */
[----:B------:R-:W4:Y:S01]  /*237a0*/  LDL.LU R23, [R1+0xec] ;  /* 0x0000ec0001177983 */ /* 0x000f220000300800 */
[----:B------:R-:W3:Y:S01]  /*237b0*/  LDL.LU.64 R14, [R1+0x28c8] ;  /* 0x0028c800010e7983 */ /* 0x000ee20000300a00 */
[----:B------:R-:W3:Y:S02]  /*237c0*/  LDL.LU.64 R12, [R1+0x28c0] ;  /* 0x0028c000010c7983 */ /* 0x000ee40000300a00 */
[----:B------:R0:W-:Y:S02]  /*237d0*/  STL.64 [R1+0x140], R16 ;  /* 0x0001401001007387 */ /* 0x0001e40000100a00 */
[----:B------:R1:W-:Y:S01]  /*237e0*/  STL.64 [R1+0x148], R18 ;  /* 0x0001481201007387 */ /* 0x0003e20000100a00 */
[----:B0-----:R-:W2:Y:S01]  /*237f0*/  LDL.LU R16, [R1+0x30] ;  /* 0x0000300001107983 */ /* 0x001ea20000300800 */
[----:B------:R-:W2:Y:S02]  /*23800*/  LDL.LU R17, [R1+0x34] ;  /* 0x0000340001117983 */ /* 0x000ea40000300800 */
[----:B-1----:R-:W2:Y:S02]  /*23810*/  LDL.LU R18, [R1+0x38] ;  /* 0x0000380001127983 */ /* 0x002ea40000300800 */
[----:B------:R-:W2:Y:S01]  /*23820*/  LDL.LU R19, [R1+0x3c] ;  /* 0x00003c0001137983 */ /* 0x000ea20000300800 */
[-C--:B---3--:R-:W-:Y:S01]  /*23830*/  HMMA.16816.F32.BF16 R12, R12, R4.reuse, R24 ;  /* 0x000000040c0c723c */ /* 0x088fe20000041818 */
[----:B------:R-:W4:Y:S01]  /*23840*/  LDL.LU.64 R26, [R1+0x28b8] ;  /* 0x0028b800011a7983 */ /* 0x000f220000300a00 */
[----:B------:R-:W4:Y:S11]  /*23850*/  LDL.LU.64 R24, [R1+0x28b0] ;  /* 0x0028b00001187983 */ /* 0x000f360000300a00 */
[----:B------:R-:W-:Y:S10]  /*23860*/  @!UPT UIADD3 URZ, URZ, URZ, URZ ;  /* 0x0000003f3f3ff290 */ /* 0x000ff4000fffe03f */
[----:B------:R-:W-:Y:S01]  /*23870*/  STL.64 [R1+0x120], R12 ;  /* 0x0001200c01007387 */ /* 0x000fe20000100a00 */
[----:B------:R-:W-:Y:S02]  /*23880*/  STL.64 [R1+0x128], R14 ;  /* 0x0001280e01007387 */ /* 0x000fe40000100a00 */
[----:B------:R-:W-:Y:S01]  /*23890*/  STL [R1+0x2860], R28 ;  /* 0x0028601c01007387 */ /* 0x000fe20000100800 */
[-C--:B--2---:R-:W-:Y:S01]  /*238a0*/  HMMA.16816.F32.BF16 R8, R8, R4.reuse, R16 ;  /* 0x000000040808723c */ /* 0x084fe20000041810 */
[----:B------:R-:W-:Y:S04]  /*238b0*/  LDSM.16.MT88.4 R12, [R28+0x2c180] ;  /* 0x02c180001c0c783b */ /* 0x000fe80000004200 */
[----:B------:R-:W-:Y:S03]  /*238c0*/  LDSM.16.MT88.4 R16, [R2+0x2e100] ;  /* 0x02e100000210783b */ /* 0x000fe60000004200 */
[----:B----4-:R-:W-:Y:S01]  /*238d0*/  HMMA.16816.F32.BF16 R24, R24, R4, R20 ;  /* 0x000000041818723c */ /* 0x010fe20000041814 */
[----:B------:R-:W2:Y:S01]  /*238e0*/  LDL.LU.64 R22, [R1+0x28a8] ;  /* 0x0028a80001167983 */ /* 0x000ea20000300a00 */
[----:B------:R-:W2:Y:S11]  /*238f0*/  LDL.LU.64 R20, [R1+0x28a0] ;  /* 0x0028a00001147983 */ /* 0x000eb60000300a00 */
[----:B------:R-:W-:Y:S10]  /*23900*/  @!UPT UIADD3 URZ, URZ, URZ, URZ ;  /* 0x0000003f3f3ff290 */ /* 0x000ff4000fffe03f */
[----:B------:R0:W-:Y:S01]  /*23910*/  STL.64 [R1+0x100], R24 ;  /* 0x0001001801007387 */ /* 0x0001e20000100a00 */
[----:B------:R1:W-:Y:S03]  /*23920*/  STL.64 [R1+0x108], R26 ;  /* 0x0001081a01007387 */ /* 0x0003e60000100a00 */
[----:B0-----:R-:W2:Y:S01]  /*23930*/  LDL.LU R24, [R1+0xd0] ;  /* 0x0000d00001187983 */ /* 0x001ea20000300800 */
[----:B------:R-:W2:Y:S02]  /*23940*/  LDL.LU R25, [R1+0xd4] ;  /* 0x0000d40001197983 */ /* 0x000ea40000300800 */
[----:B-1----:R-:W2:Y:S01]  /*23950*/  LDL.LU R26, [R1+0xd8] ;  /* 0x0000d800011a7983 */ /* 0x002ea20000300800 */
[----:B------:R-:W-:-:S07]  /*23960*/  MOV R27, R3 ;  /* 0x00000003001b7202 */ /* 0x000fce0000000f00 */
[-C--:B--2---:R-:W-:Y:S01]  /*23970*/  HMMA.16816.F32.BF16 R20, R20, R4.reuse, R24 ;  /* 0x000000041414723c */ /* 0x084fe20000041818 */
[----:B------:R-:W0:Y:S11]  /*23980*/  LDSM.16.MT88.4 R24, [R2+0x2e000] ;  /* 0x02e000000218783b */ /* 0x000e360000004200 */
[----:B------:R-:W-:Y:S11]  /*23990*/  @!UPT UIADD3 URZ, URZ, URZ, URZ ;  /* 0x0000003f3f3ff290 */ /* 0x000ff6000fffe03f */
[----:B------:R-:W-:Y:S01]  /*239a0*/  STL.64 [R1+0xe0], R20 ;  /* 0x0000e01401007387 */ /* 0x000fe20000100a00 */
[----:B------:R-:W-:Y:S03]  /*239b0*/  STL [R1+0xe8], R22 ;  /* 0x0000e81601007387 */ /* 0x000fe60000100800 */
[----:B0-----:R-:W-:Y:S01]  /*239c0*/  STL.64 [R1+0x2890], R26 ;  /* 0x0028901a01007387 */ /* 0x001fe20000100a00 */
[----:B------:R-:W-:Y:S02]  /*239d0*/  STL.64 [R1+0xf0], R8 ;  /* 0x0000f00801007387 */ /* 0x000fe40000100a00 */
[----:B------:R-:W-:Y:S02]  /*239e0*/  STL.64 [R1+0xf8], R10 ;  /* 0x0000f80a01007387 */ /* 0x000fe40000100a00 */
[----:B------:R0:W-:Y:S02]  /*239f0*/  STL.64 [R1+0x2888], R24 ;  /* 0x0028881801007387 */ /* 0x0001e40000100a00 */
[----:B------:R-:W-:Y:S01]  /*23a00*/  IMAD.MOV.U32 R3, RZ, RZ, R23 ;  /* 0x000000ffff037224 */ /* 0x000fe200078e0017 */
[----:B------:R-:W-:Y:S04]  /*23a10*/  LDSM.16.MT88.4 R8, [R2+0x2e180] ;  /* 0x02e180000208783b */ /* 0x000fe80000004200 */
[----:B------:R-:W1:Y:S04]  /*23a20*/  LDSM.16.MT88.4 R20, [R2+0x2e080] ;  /* 0x02e080000214783b */ /* 0x000e680000004200 */
[----:B0-----:R-:W2:Y:S01]  /*23a30*/  LDL.LU R24, [R1] ;  /* 0x0000000001187983 */ /* 0x001ea20000300800 */
        /* <DEDUP_REMOVED lines=15> */
[----:B--2---:R-:W-:Y:S11]  /*23b30*/  HMMA.16816.F32.BF16 R12, R12, R4, R24 ;  /* 0x000000040c0c723c */ /* 0x004ff60000041818 */
[----:B------:R-:W-:Y:S11]  /*23b40*/  @!UPT UIADD3 URZ, URZ, URZ, URZ ;  /* 0x0000003f3f3ff290 */ /* 0x000ff6000fffe03f */
[----:B------:R-:W-:Y:S01]  /*23b50*/  @!UPT UIADD3 URZ, URZ, URZ, URZ ;  /* 0x0000003f3f3ff290 */ /* 0x000fe2000fffe03f */
[----:B------:R-:W-:Y:S01]  /*23b60*/  STL.64 [R1+0xd0], R12 ;  /* 0x0000d00c01007387 */ /* 0x000fe20000100a00 */
[----:B------:R0:W-:Y:S02]  /*23b70*/  STL [R1+0xd8], R14 ;  /* 0x0000d80e01007387 */ /* 0x0001e40000100800 */
[----:B------:R-:W-:Y:S02]  /*23b80*/  IMAD.MOV.U32 R2, RZ, RZ, R15 ;  /* 0x000000ffff027224 */ /* 0x000fe400078e000f */
[----:B0-----:R-:W-:Y:S01]  /*23b90*/  IMAD.MOV.U32 R14, RZ, RZ, R7 ;  /* 0x000000ffff0e7224 */ /* 0x001fe200078e0007 */
[----:B------:R-:W2:Y:S01]  /*23ba0*/  LDL.LU R12, [R1+0x10] ;  /* 0x00001000010c7983 */ /* 0x000ea20000300800 */
[----:B------:R-:W-:Y:S02]  /*23bb0*/  MOV R13, R6 ;  /* 0x00000006000d7202 */ /* 0x000fe40000000f00 */
[----:B------:R-:W3:Y:S02]  /*23bc0*/  LDL.LU R6, [R1+0x289c] ;  /* 0x00289c0001067983 */ /* 0x000ee40000300800 */
[----:B------:R-:W3:Y:S01]  /*23bd0*/  LDL.LU R7, [R1+0x2898] ;  /* 0x0028980001077983 */ /* 0x000ee20000300800 */
[----:B------:R-:W2:Y:S01]  /*23be0*/  LDL.LU R15, [R1+0x1c] ;  /* 0x00001c00010f7983 */ /* 0x000ea20000300800 */
[----:B------:R-:W-:Y:S02]  /*23bf0*/  STL [R1+0x27e0], R2 ;  /* 0x0027e00201007387 */ /* 0x000fe40000100800 */
[----:B------:R-:W5:Y:S02]  /*23c00*/  LDL R5, [R1+0x880] ;  /* 0x0008800001057983 */ /* 0x000f640000100800 */
[----:B-----5:R-:W0:Y:S02]  /*23c10*/  LDSM.16.MT88.4 R24, [R5+0x2e000] ;  /* 0x02e000000518783b */ /* 0x020e240000004200 */
[----:B0-----:R-:W-:-:S02]  /*23c20*/  IMAD.MOV.U32 R29, RZ, RZ, R26 ;  /* 0x000000ffff1d7224 */ /* 0x001fc400078e001a */
[----:B------:R-:W-:Y:S02]  /*23c30*/  IMAD.MOV.U32 R4, RZ, RZ, R27 ;  /* 0x000000ffff047224 */ /* 0x000fe400078e001b */
[----:B------:R-:W-:Y:S01]  /*23c40*/  IMAD.MOV.U32 R28, RZ, RZ, R24 ;  /* 0x000000ffff1c7224 */ /* 0x000fe200078e0018 */
[----:B------:R-:W-:Y:S01]  /*23c50*/  MOV R0, R25 ;  /* 0x0000001900007202 */ /* 0x000fe20000000f00 */
[----:B------:R-:W3:Y:S01]  /*23c60*/  LDL.LU.64 R26, [R1+0x2890] ;  /* 0x00289000011a7983 */ /* 0x000ee20000300a00 */
[----:B------:R-:W3:Y:S02]  /*23c70*/  LDL.LU.64 R24, [R1+0x2888] ;  /* 0x0028880001187983 */ /* 0x000ee40000300a00 */
[-C--:B---3--:R-:W-:Y:S01]  /*23c80*/  HMMA.16816.F32.BF16 R24, R24, R6.reuse, R20 ;  /* 0x000000061818723c */ /* 0x088fe20000041814 */
[----:B------:R-:W4:Y:S01]  /*23c90*/  LDL.LU.64 R22, [R1+0x2880] ;  /* 0x0028800001167983 */ /* 0x000f220000300a00 */
[----:B------:R-:W4:Y:S11]  /*23ca0*/  LDL.LU.64 R20, [R1+0x2878] ;  /* 0x0028780001147983 */ /* 0x000f360000300a00 */
        /* <DEDUP_REMOVED lines=8> */
[-C--:B----4-:R-:W-:Y:S01]  /*23d30*/  HMMA.16816.F32.BF16 R20, R20, R6.reuse, R16 ;  /* 0x000000061414723c */ /* 0x090fe20000041810 */
[----:B------:R-:W3:Y:S01]  /*23d40*/  LDL.LU.64 R18, [R1+0x2870] ;  /* 0x0028700001127983 */ /* 0x000ee20000300a00 */
[----:B------:R-:W3:Y:S06]  /*23d50*/  LDL.LU.64 R16, [R1+0x2868] ;  /* 0x0028680001107983 */ /* 0x000eec0000300a00 */
[-C--:B--2---:R-:W-:Y:S01]  /*23d60*/  HMMA.16816.F32.BF16 R12, R8, R6.reuse, R12 ;  /* 0x00000006080c723c */ /* 0x084fe2000004180c */
[----:B------:R-:W0:Y:S11]  /*23d70*/  LDSM.16.MT88.4 R8, [R5+0x2e080] ;  /* 0x02e080000508783b */ /* 0x000e360000004200 */
[----:B------:R-:W-:Y:S03]  /*23d80*/  @!UPT UIADD3 URZ, URZ, URZ, URZ ;  /* 0x0000003f3f3ff290 */ /* 0x000fe6000fffe03f */
[----:B------:R1:W-:Y:S01]  /*23d90*/  STL.64 [R1+0xc0], R20 ;  /* 0x0000c01401007387 */ /* 0x0003e20000100a00 */
[----:B------:R2:W-:Y:S02]  /*23da0*/  STL.64 [R1+0xc8], R22 ;  /* 0x0000c81601007387 */ /* 0x0005e40000100a00 */
[----:B-1----:R-:W-:Y:S02]  /*23db0*/  IMAD.MOV.U32 R20, RZ, RZ, R28 ;  /* 0x000000ffff147224 */ /* 0x002fe400078e001c */
[----:B------:R-:W-:Y:S01]  /*23dc0*/  IMAD.MOV.U32 R21, RZ, RZ, R0 ;  /* 0x000000ffff157224 */ /* 0x000fe200078e0000 */
[----:B------:R-:W4:Y:S01]  /*23dd0*/  LDL.LU R28, [R1+0x2860] ;  /* 0x00286000011c7983 */ /* 0x000f220000300800 */
[----:B------:R-:W5:Y:S01]  /*23de0*/  LDL.LU R0, [R1+0x285c] ;  /* 0x00285c0001007983 */ /* 0x000f620000300800 */
[----:B--2---:R-:W-:Y:S02]  /*23df0*/  MOV R22, R29 ;  /* 0x0000001d00167202 */ /* 0x004fe40000000f00 */
[----:B------:R-:W2:Y:S01]  /*23e00*/  LDL.LU R29, [R1+0x2858] ;  /* 0x00285800011d7983 */ /* 0x000ea20000300800 */
[----:B---3--:R-:W-:Y:S11]  /*23e10*/  HMMA.16816.F32.BF16 R16, R16, R6, R24 ;  /* 0x000000061010723c */ /* 0x008ff60000041818 */
[----:B------:R-:W-:Y:S11]  /*23e20*/  @!UPT UIADD3 URZ, URZ, URZ, URZ ;  /* 0x0000003f3f3ff290 */ /* 0x000ff6000fffe03f */
[----:B------:R-:W-:Y:S01]  /*23e30*/  @!UPT UIADD3 URZ, URZ, URZ, URZ ;  /* 0x0000003f3f3ff290 */ /* 0x000fe2000fffe03f */
[----:B------:R-:W-:Y:S01]  /*23e40*/  STL.64 [R1+0x80], R16 ;  /* 0x0000801001007387 */ /* 0x000fe20000100a00 */
[----:B------:R-:W-:Y:S02]  /*23e50*/  STL [R1+0x88], R18 ;  /* 0x0000881201007387 */ /* 0x000fe40000100800 */
[----:B0-----:R-:W-:Y:S02]  /*23e60*/  STL.64 [R1+0x2850], R10 ;  /* 0x0028500a01007387 */ /* 0x001fe40000100a00 */
[----:B------:R-:W-:Y:S01]  /*23e70*/  STL.64 [R1+0x30], R12 ;  /* 0x0000300c01007387 */ /* 0x000fe20000100a00 */
[----:B------:R-:W-:Y:S01]  /*23e80*/  STL.64 [R1+0x38], R14 ;  /* 0x0000380e01007387 */ /* 0x000fe20000100a00 */
[----:B------:R0:W-:Y:S02]  /*23e90*/  STL.64 [R1+0x2848], R8 ;  /* 0x0028480801007387 */ /* 0x0001e40000100a00 */
[----:B------:R-:W1:Y:S04]  /*23ea0*/  LDSM.16.MT88.4 R12, [R5+0x2e100] ;  /* 0x02e10000050c783b */ /* 0x000e680000004200 */
[----:B------:R-:W-:Y:S01]  /*23eb0*/  IMAD.MOV.U32 R23, RZ, RZ, R4 ;  /* 0x000000ffff177224 */ /* 0x000fe200078e0004 */
[----:B-----5:R-:W-:Y:S04]  /*23ec0*/  LDSM.16.MT88.4 R24, [R0+0x2e000] ;  /* 0x02e000000018783b */ /* 0x020fe80000004200 */
[----:B0-----:R-:W3:Y:S01]  /*23ed0*/  LDL.LU R8, [R1+0x60] ;  /* 0x0000600001087983 */ /* 0x001ee20000300800 */
[----:B------:R-:W3:Y:S02]  /*23ee0*/  LDL.LU R9, [R1+0x64] ;  /* 0x0000640001097983 */ /* 0x000ee40000300800 */
[----:B------:R-:W3:Y:S02]  /*23ef0*/  LDL.LU R10, [R1+0x68] ;  /* 0x00006800010a7983 */ /* 0x000ee40000300800 */
[----:B------:R-:W3:Y:S02]  /*23f00*/  LDL.LU R11, [R1+0x6c] ;  /* 0x00006c00010b7983 */ /* 0x000ee40000300800 */
[----:B------:R-:W-:-:S02]  /*23f10*/  IMAD.MOV.U32 R4, RZ, RZ, R19 ;  /* 0x000000ffff047224 */ /* 0x000fc400078e0013 */
[----:B------:R-:W0:Y:S04]  /*23f20*/  LDSM.16.MT88.4 R16, [R5+0x2e180] ;  /* 0x02e180000510783b */ /* 0x000e280000004200 */
[----:B-1----:R-:W-:Y:S01]  /*23f30*/  STL.64 [R1+0x2840], R14 ;  /* 0x0028400e01007387 */ /* 0x002fe20000100a00 */
[----:B------:R1:W-:Y:S03]  /*23f40*/  STL.64 [R1+0x2838], R12 ;  /* 0x0028380c01007387 */ /* 0x0003e60000100a00 */
[----:B-1----:R-:W5:Y:S01]  /*23f50*/  LDL.LU R12, [R1+0x70] ;  /* 0x00007000010c7983 */ /* 0x002f620000300800 */
[----:B------:R-:W5:Y:S02]  /*23f60*/  LDL.LU R13, [R1+0x74] ;  /* 0x00007400010d7983 */ /* 0x000f640000300800 */
[----:B------:R-:W5:Y:S02]  /*23f70*/  LDL.LU R14, [R1+0x78] ;  /* 0x00007800010e7983 */ /* 0x000f640000300800 */
[----:B------:R-:W5:Y:S01]  /*23f80*/  LDL.LU R15, [R1+0x7c] ;  /* 0x00007c00010f7983 */ /* 0x000f620000300800 */
[----:B0-----:R-:W-:Y:S01]  /*23f90*/  STL.64 [R1+0x2830], R18 ;  /* 0x0028301201007387 */ /* 0x001fe20000100a00 */
[----:B------:R0:W-:Y:S03]  /*23fa0*/  STL.64 [R1+0x2828], R16 ;  /* 0x0028281001007387 */ /* 0x0001e60000100a00 */
[----:B0-----:R-:W2:Y:S01]  /*23fb0*/  LDL.LU R16, [R1+0xa0] ;  /* 0x0000a00001107983 */ /* 0x001ea20000300800 */
[----:B------:R-:W2:Y:S02]  /*23fc0*/  LDL.LU R17, [R1+0xa4] ;  /* 0x0000a40001117983 */ /* 0x000ea40000300800 */
[----:B------:R-:W2:Y:S02]  /*23fd0*/  LDL.LU R18, [R1+0xa8] ;  /* 0x0000a80001127983 */ /* 0x000ea40000300800 */
[----:B------:R-:W2:Y:S01]  /*23fe0*/  LDL.LU R19, [R1+0xac] ;  /* 0x0000ac0001137983 */ /* 0x000ea20000300800 */
[-C--:B---3--:R-:W-:Y:S01]  /*23ff0*/  HMMA.16816.F32.BF16 R20, R20, R6.reuse, R8 ;  /* 0x000000061414723c */ /* 0x088fe20000041808 */
[----:B------:R-:W5:Y:S01]  /*24000*/  LDL.LU.64 R10, [R1+0x2850] ;  /* 0x00285000010a7983 */ /* 0x000f620000300a00 */
[----:B------:R-:W5:Y:S11]  /*24010*/  LDL.LU.64 R8, [R1+0x2848] ;  /* 0x0028480001087983 */ /* 0x000f760000300a00 */
[----:B------:R-:W-:Y:S10]  /*24020*/  @!UPT UIADD3 URZ, URZ, URZ, URZ ;  /* 0x0000003f3f3ff290 */ /* 0x000ff4000fffe03f */
[----:B------:R-:W-:Y:S01]  /*24030*/  STL.64 [R1+0x20], R20 ;  /* 0x0000201401007387 */ /* 0x000fe20000100a00 */
[----:B------:R-:W-:Y:S02]  /*24040*/  STL.64 [R1+0x28], R22 ;  /* 0x0000281601007387 */ /* 0x000fe40000100a00 */
[----:B------:R-:W-:Y:S01]  /*24050*/  LDSM.16.MT88.4 R20, [R0+0x2e080] ;  /* 0x02e080000014783b */ /* 0x000fe20000004200 */
[-C--:B-----5:R-:W-:Y:S01]  /*24060*/  HMMA.16816.F32.BF16 R8, R8, R6.reuse, R12 ;  /* 0x000000060808723c */ /* 0x0a0fe2000004180c */
[----:B------:R-:W2:Y:S02]  /*24070*/  LDL.LU.64 R14, [R1+0x2840] ;  /* 0x00284000010e7983 */ /* 0x000ea40000300a00 */
[----:B------:R-:W2:Y:S11]  /*24080*/  LDL.LU.64 R12, [R1+0x2838] ;  /* 0x00283800010c7983 */ /* 0x000eb60000300a00 */
[----:B------:R-:W-:Y:S09]  /*24090*/  @!UPT UIADD3 URZ, URZ, URZ, URZ ;  /* 0x0000003f3f3ff290 */ /* 0x000ff2000fffe03f */
[----:B------:R0:W-:Y:S01]  /*240a0*/  STL.64 [R1+0x70], R8 ;  /* 0x0000700801007387 */ /* 0x0001e20000100a00 */
[----:B------:R1:W-:Y:S03]  /*240b0*/  STL.64 [R1+0x78], R10 ;  /* 0x0000780a01007387 */ /* 0x0003e60000100a00 */
[----:B0-----:R-:W3:Y:S01]  /*240c0*/  LDL.LU R8, [R1+0xb0] ;  /* 0x0000b00001087983 */ /* 0x001ee20000300800 */
[----:B------:R-:W3:Y:S02]  /*240d0*/  LDL.LU R9, [R1+0xb4] ;  /* 0x0000b40001097983 */ /* 0x000ee40000300800 */
[----:B-1----:R-:W3:Y:S02]  /*240e0*/  LDL.LU R10, [R1+0xb8] ;  /* 0x0000b800010a7983 */ /* 0x002ee40000300800 */
[----:B------:R-:W3:Y:S01]  /*240f0*/  LDL.LU R11, [R1+0xbc] ;  /* 0x0000bc00010b7983 */ /* 0x000ee20000300800 */
        /* <DEDUP_REMOVED lines=9> */
[----:B------:R-:W-:Y:S01]  /*24190*/  MOV R15, R29 ;  /* 0x0000001d000f7202 */ /* 0x000fe20000000f00 */
[-C--:B---3--:R-:W-:Y:S08]  /*241a0*/  HMMA.16816.F32.BF16 R8, R24, R6.reuse, R8 ;  /* 0x000000061808723c */ /* 0x088ff00000041808 */
[----:B--2---:R-:W-:Y:S11]  /*241b0*/  HMMA.16816.F32.BF16 R16, R16, R6, R12 ;  /* 0x000000061010723c */ /* 0x004ff6000004180c */
[----:B------:R-:W-:Y:S11]  /*241c0*/  @!UPT UIADD3 URZ, URZ, URZ, URZ ;  /* 0x0000003f3f3ff290 */ /* 0x000ff6000fffe03f */
[----:B------:R-:W-:Y:S01]  /*241d0*/  @!UPT UIADD3 URZ, URZ, URZ, URZ ;  /* 0x0000003f3f3ff290 */ /* 0x000fe2000fffe03f */
[----:B------:R-:W-:Y:S01]  /*241e0*/  STL.64 [R1+0x50], R16 ;  /* 0x0000501001007387 */ /* 0x000fe20000100a00 */
[----:B------:R-:W-:Y:S02]  /*241f0*/  STL [R1+0x58], R18 ;  /* 0x0000581201007387 */ /* 0x000fe40000100800 */
[----:B------:R-:W2:Y:S02]  /*24200*/  LDL.LU R24, [R1+0x130] ;  /* 0x0001300001187983 */ /* 0x000ea40000300800 */
[----:B------:R-:W-:Y:S01]  /*24210*/  STL.64 [R1+0x40], R8 ;  /* 0x0000400801007387 */ /* 0x000fe20000100a00 */
[----:B------:R-:W-:Y:S02]  /*24220*/  STL.64 [R1+0x48], R10 ;  /* 0x0000480a01007387 */ /* 0x000fe40000100a00 */
[----:B------:R-:W0:Y:S04]  /*24230*/  LDSM.16.MT88.4 R8, [R0+0x2e100] ;  /* 0x02e100000008783b */ /* 0x000e280000004200 */
[----:B------:R-:W2:Y:S02]  /*24240*/  LDL.LU R25, [R1+0x134] ;  /* 0x0001340001197983 */ /* 0x000ea40000300800 */
[----:B------:R-:W2:Y:S01]  /*24250*/  LDL.LU R26, [R1+0x138] ;  /* 0x00013800011a7983 */ /* 0x000ea20000300800 */
[----:B------:R-:W2:Y:S01]  /*24260*/  LDL.LU R27, [R1+0x13c] ;  /* 0x00013c00011b7983 */ /* 0x000ea20000300800 */
[----:B0-----:R-:W-:Y:S01]  /*24270*/  IMAD.MOV.U32 R15, RZ, RZ, R8 ;  /* 0x000000ffff0f7224 */ /* 0x001fe200078e0008 */
[----:B------:R-:W-:Y:S01]  /*24280*/  MOV R14, R9 ;  /* 0x00000009000e7202 */ /* 0x000fe20000000f00 */
[----:B------:R-:W-:-:S02]  /*24290*/  IMAD.MOV.U32 R13, RZ, RZ, R10 ;  /* 0x000000ffff0d7224 */ /* 0x000fc400078e000a */
[----:B------:R-:W-:Y:S02]  /*242a0*/  IMAD.MOV.U32 R12, RZ, RZ, R11 ;  /* 0x000000ffff0c7224 */ /* 0x000fe400078e000b */
[----:B------:R-:W0:Y:S04]  /*242b0*/  LDSM.16.MT88.4 R8, [R0+0x2e180] ;  /* 0x02e180000008783b */ /* 0x000e280000004200 */
[----:B0-----:R0:W-:Y:S01]  /*242c0*/  STL.64 [R1+0x2810], R10 ;  /* 0x0028100a01007387 */ /* 0x0011e20000100a00 */
[----:B------:R1:W-:Y:S02]  /*242d0*/  STL.64 [R1+0x2808], R8 ;  /* 0x0028080801007387 */ /* 0x0003e40000100a00 */
[----:B0-----:R-:W-:Y:S01]  /*242e0*/  IMAD.MOV.U32 R10, RZ, RZ, R13 ;  /* 0x000000ffff0a7224 */ /* 0x001fe200078e000d */
[----:B-1----:R-:W-:Y:S01]  /*242f0*/  MOV R8, R15 ;  /* 0x0000000f00087202 */ /* 0x002fe20000000f00 */
[----:B------:R-:W-:Y:S01]  /*24300*/  IMAD.MOV.U32 R9, RZ, RZ, R14 ;  /* 0x000000ffff097224 */ /* 0x000fe200078e000e */
[----:B------:R-:W-:-:S02]  /*24310*/  MOV R11, R12 ;  /* 0x0000000c000b7202 */ /* 0x000fc40000000f00 */
[----:B----4-:R-:W0:Y:S04]  /*24320*/  LDSM.16.MT88.4 R12, [R28+0x2e000] ;  /* 0x02e000001c0c783b */ /* 0x010e280000004200 */
[----:B0-----:R-:W-:Y:S01]  /*24330*/  STL.64 [R1+0x2800], R14 ;  /* 0x0028000e01007387 */ /* 0x001fe20000100a00 */
[----:B------:R0:W-:Y:S03]  /*24340*/  STL.64 [R1+0x27f8], R12 ;  /* 0x0027f80c01007387 */ /* 0x0001e60000100a00 */
[----:B0-----:R-:W3:Y:S01]  /*24350*/  LDL.LU R12, [R1+0x120] ;  /* 0x00012000010c7983 */ /* 0x001ee20000300800 */
[----:B------:R-:W3:Y:S02]  /*24360*/  LDL.LU R13, [R1+0x124] ;  /* 0x00012400010d7983 */ /* 0x000ee40000300800 */
[----:B------:R-:W4:Y:S02]  /*24370*/  LDL.LU R14, [R1+0x128] ;  /* 0x00012800010e7983 */ /* 0x000f240000300800 */
[----:B------:R-:W4:Y:S02]  /*24380*/  LDL.LU R15, [R1+0x12c] ;  /* 0x00012c00010f7983 */ /* 0x000f240000300800 */
[----:B------:R-:W-:-:S02]  /*24390*/  IMAD.MOV.U32 R29, RZ, RZ, R19 ;  /* 0x000000ffff1d7224 */ /* 0x000fc400078e0013 */
[----:B------:R-:W0:Y:S04]  /*243a0*/  LDSM.16.MT88.4 R16, [R28+0x2e080] ;  /* 0x02e080001c10783b */ /* 0x000e280000004200 */
[----:B----4-:R-:W-:Y:S01]  /*243b0*/  STL.64 [R1+0x2820], R14 ;  /* 0x0028200e01007387 */ /* 0x010fe20000100a00 */
[----:B---3--:R1:W-:Y:S03]  /*243c0*/  STL.64 [R1+0x2818], R12 ;  /* 0x0028180c01007387 */ /* 0x0083e60000100a00 */
[----:B-1----:R-:W3:Y:S01]  /*243d0*/  LDL.LU R12, [R1+0x140] ;  /* 0x00014000010c7983 */ /* 0x002ee20000300800 */
[----:B------:R-:W3:Y:S02]  /*243e0*/  LDL.LU R13, [R1+0x144] ;  /* 0x00014400010d7983 */ /* 0x000ee40000300800 */
[----:B------:R-:W3:Y:S02]  /*243f0*/  LDL.LU R14, [R1+0x148] ;  /* 0x00014800010e7983 */ /* 0x000ee40000300800 */
[----:B------:R-:W3:Y:S01]  /*24400*/  LDL.LU R15, [R1+0x14c] ;  /* 0x00014c00010f7983 */ /* 0x000ee20000300800 */
[-C--:B--2---:R-:W-:Y:S01]  /*24410*/  HMMA.16816.F32.BF16 R24, R20, R6.reuse, R24 ;  /* 0x000000061418723c */ /* 0x084fe20000041818 */
[----:B0-----:R-:W-:Y:S01]  /*24420*/  STL.64 [R1+0x27f0], R18 ;  /* 0x0027f01201007387 */ /* 0x001fe20000100a00 */
[----:B------:R0:W-:Y:S03]  /*24430*/  STL.64 [R1+0x27e8], R16 ;  /* 0x0027e81001007387 */ /* 0x0001e60000100a00 */
[----:B------:R-:W-:Y:S04]  /*24440*/  LDSM.16.MT88.4 R20, [R28+0x2e100] ;  /* 0x02e100001c14783b */ /* 0x000fe80000004200 */
[----:B0-----:R-:W2:Y:S01]  /*24450*/  LDL.LU R16, [R1+0x100] ;  /* 0x0001000001107983 */ /* 0x001ea20000300800 */
[----:B------:R-:W2:Y:S02]  /*24460*/  LDL.LU R17, [R1+0x104] ;  /* 0x0001040001117983 */ /* 0x000ea40000300800 */
[----:B------:R-:W2:Y:S02]  /*24470*/  LDL.LU R18, [R1+0x108] ;  /* 0x0001080001127983 */ /* 0x000ea40000300800 */
[----:B------:R-:W2:Y:S09]  /*24480*/  LDL.LU R19, [R1+0x10c] ;  /* 0x00010c0001137983 */ /* 0x000eb20000300800 */
        /* <DEDUP_REMOVED lines=9> */
[-C--:B---3--:R-:W-:Y:S01]  /*24520*/  HMMA.16816.F32.BF16 R8, R8, R6.reuse, R12 ;  /* 0x000000060808723c */ /* 0x088fe2000004180c */
[----:B------:R-:W3:Y:S01]  /*24530*/  LDL.LU.64 R14, [R1+0x2820] ;  /* 0x00282000010e7983 */ /* 0x000ee20000300a00 */
[----:B------:R-:W3:Y:S11]  /*24540*/  LDL.LU.64 R12, [R1+0x2818] ;  /* 0x00281800010c7983 */ /* 0x000ef60000300a00 */
[----:B------:R-:W-:Y:S10]  /*24550*/  @!UPT UIADD3 URZ, URZ, URZ, URZ ;  /* 0x0000003f3f3ff290 */ /* 0x000ff4000fffe03f */
[----:B------:R-:W-:Y:S01]  /*24560*/  STL.64 [R1+0x150], R8 ;  /* 0x0001500801007387 */ /* 0x000fe20000100a00 */
[----:B------:R0:W-:Y:S03]  /*24570*/  STL.64 [R1+0x158], R10 ;  /* 0x0001580a01007387 */ /* 0x0001e60000100a00 */
[----:B0-----:R-:W3:Y:S01]  /*24580*/  LDL.LU.64 R10, [R1+0x2810] ;  /* 0x00281000010a7983 */ /* 0x001ee20000300a00 */
[----:B------:R-:W3:Y:S02]  /*24590*/  LDL.LU.64 R8, [R1+0x2808] ;  /* 0x0028080001087983 */ /* 0x000ee40000300a00 */
[-C--:B---3--:R-:W-:Y:S01]  /*245a0*/  HMMA.16816.F32.BF16 R8, R8, R6.reuse, R12 ;  /* 0x000000060808723c */ /* 0x088fe2000004180c */
[----:B------:R-:W2:Y:S01]  /*245b0*/  LDL.LU.64 R14, [R1+0x2800] ;  /* 0x00280000010e7983 */ /* 0x000ea20000300a00 */
[----:B------:R-:W2:Y:S11]  /*245c0*/  LDL.LU.64 R12, [R1+0x27f8] ;  /* 0x0027f800010c7983 */ /* 0x000eb60000300a00 */
[----:B------:R-:W-:Y:S10]  /*245d0*/  @!UPT UIADD3 URZ, URZ, URZ, URZ ;  /* 0x0000003f3f3ff290 */ /* 0x000ff4000fffe03f */
[----:B------:R-:W-:Y:S01]  /*245e0*/  STL.64 [R1+0x140], R8 ;  /* 0x0001400801007387 */ /* 0x000fe20000100a00 */
[----:B------:R0:W-:Y:S03]  /*245f0*/  STL.64 [R1+0x148], R10 ;  /* 0x0001480a01007387 */ /* 0x0001e60000100a00 */
[----:B0-----:R-:W3:Y:S04]  /*24600*/  LDL R10, [R1+0x360] ;  /* 0x00036000010a7983 */ /* 0x001ee80000100800 */
[----:B------:R-:W5:Y:S01]  /*24610*/  LDL R11, [R1+0x7fc] ;  /* 0x0007fc00010b7983 */ /* 0x000f620000100800 */
[----:B--2---:R-:W-:Y:S03]  /*24620*/  HMMA.16816.F32.BF16 R12, R12, R6, R16 ;  /* 0x000000060c0c723c */ /* 0x004fe60000041810 */
[----:B------:R-:W2:Y:S01]  /*24630*/  LDL.LU.64 R18, [R1+0x27f0] ;  /* 0x0027f00001127983 */ /* 0x000ea20000300a00 */
[----:B------:R-:W2:Y:S11]  /*24640*/  LDL.LU.64 R16, [R1+0x27e8] ;  /* 0x0027e80001107983 */ /* 0x000eb60000300a00 */
[----:B------:R-:W-:Y:S08]  /*24650*/  @!UPT UIADD3 URZ, URZ, URZ, URZ ;  /* 0x0000003f3f3ff290 */ /* 0x000ff0000fffe03f */
[----:B------:R0:W-:Y:S01]  /*24660*/  STL.64 [R1+0x120], R12 ;  /* 0x0001200c01007387 */ /* 0x0001e20000100a00 */
[----:B------:R1:W-:Y:S03]  /*24670*/  STL.64 [R1+0x128], R14 ;  /* 0x0001280e01007387 */ /* 0x0003e60000100a00 */
[----:B0-----:R-:W2:Y:S01]  /*24680*/  LDL.LU R12, [R1+0xe0] ;  /* 0x0000e000010c7983 */ /* 0x001ea20000300800 */
[----:B------:R-:W2:Y:S02]  /*24690*/  LDL.LU R13, [R1+0xe4] ;  /* 0x0000e400010d7983 */ /* 0x000ea40000300800 */
[----:B-1----:R-:W2:Y:S02]  /*246a0*/  LDL.LU R14, [R1+0xe8] ;  /* 0x0000e800010e7983 */ /* 0x002ea40000300800 */
[----:B------:R-:W-:-:S07]  /*246b0*/  IMAD.MOV.U32 R15, RZ, RZ, R3 ;  /* 0x000000ffff0f7224 */ /* 0x000fce00078e0003 */
[-C--:B--2---:R-:W-:Y:S11]  /*246c0*/  HMMA.16816.F32.BF16 R16, R16, R6.reuse, R12 ;  /* 0x000000061010723c */ /* 0x084ff6000004180c */
[----:B------:R-:W-:Y:S11]  /*246d0*/  @!UPT UIADD3 URZ, URZ, URZ, URZ ;  /* 0x0000003f3f3ff290 */ /* 0x000ff6000fffe03f */
[----:B------:R-:W-:Y:S01]  /*246e0*/  @!UPT UIADD3 URZ, URZ, URZ, URZ ;  /* 0x0000003f3f3ff290 */ /* 0x000fe2000fffe03f */
[----:B------:R-:W-:Y:S01]  /*246f0*/  STL.64 [R1+0x100], R16 ;  /* 0x0001001001007387 */ /* 0x000fe20000100a00 */
[----:B------:R-:W-:Y:S02]  /*24700*/  STL [R1+0x108], R18 ;  /* 0x0001081201007387 */ /* 0x000fe40000100800 */
[----:B------:R-:W-:Y:S02]  /*24710*/  IMAD.MOV.U32 R3, RZ, RZ, R19 ;  /* 0x000000ffff037224 */ /* 0x000fe400078e0013 */
[----:B---3--:R-:W-:Y:S02]  /*24720*/  LDSM.16.MT88.4 R16, [R10+0x30000] ;  /* 0x030000000a10783b */ /* 0x008fe40000004200 */
[----:B-----5:R-:W0:Y:S02]  /*24730*/  LDSM.16.M88.4 R8, [R11+0x40300] ;  /* 0x040300000b08783b */ /* 0x020e240000000200 */
[----:B0-----:R0:W-:Y:S04]  /*24740*/  STL [R1+0x2714], R10 ;  /* 0x0027140a01007387 */ /* 0x0011e80000100800 */
[----:B0-----:R-:W2:Y:S01]  /*24750*/  LDL R10, [R1+0x360] ;  /* 0x00036000010a7983 */ /* 0x001ea20000100800 */
[----:B----4-:R-:W-:Y:S01]  /*24760*/  HMMA.16816.F32.BF16 R20, R20, R6, R24 ;  /* 0x000000061414723c */ /* 0x010fe20000041818 */
[----:B------:R-:W-:Y:S02]  /*24770*/  STL [R1+0x2710], R11 ;  /* 0x0027100b01007387 */ /* 0x000fe40000100800 */
[----:B--2---:R-:W0:Y:S04]  /*24780*/  LDSM.16.MT88.4 R12, [R10+0x30080] ;  /* 0x030080000a0c783b */ /* 0x004e280000004200 */
[----:B0-----:R-:W-:Y:S01]  /*24790*/  STL.64 [R1+0x27c8], R14 ;  /* 0x0027c80e01007387 */ /* 0x001fe20000100a00 */
[----:B------:R0:W-:Y:S03]  /*247a0*/  STL.64 [R1+0x27c0], R12 ;  /* 0x0027c00c01007387 */ /* 0x0001e60000100a00 */
[----:B0-----:R-:W2:Y:S01]  /*247b0*/  LDL.LU R12, [R1+0x110] ;  /* 0x00011000010c7983 */ /* 0x001ea20000300800 */
[----:B------:R-:W2:Y:S02]  /*247c0*/  LDL.LU R13, [R1+0x114] ;  /* 0x00011400010d7983 */ /* 0x000ea40000300800 */
[----:B------:R-:W2:Y:S01]  /*247d0*/  LDL.LU R14, [R1+0x118] ;  /* 0x00011800010e7983 */ /* 0x000ea20000300800 */
[----:B------:R-:W-:-:S02]  /*247e0*/  MOV R15, R2 ;  /* 0x00000002000f7202 */ /* 0x000fc40000000f00 */
[----:B------:R-:W3:Y:S01]  /*247f0*/  LDL.LU R2, [R1+0x27e0] ;  /* 0x0027e00001027983 */ /* 0x000ee20000300800 */
[----:B------:R-:W4:Y:S02]  /*24800*/  LDL.LU.64 R26, [R1+0x27d8] ;  /* 0x0027d800011a7983 */ /* 0x000f240000300a00 */
[----:B------:R-:W4:Y:S03]  /*24810*/  LDL.LU.64 R24, [R1+0x27d0] ;  /* 0x0027d00001187983 */ /* 0x000f260000300a00 */
[----:B------:R0:W-:Y:S01]  /*24820*/  STL.64 [R1], R20 ;  /* 0x0000001401007387 */ /* 0x0001e20000100a00 */
[----:B------:R1:W-:Y:S04]  /*24830*/  STL.64 [R1+0x8], R22 ;  /* 0x0000081601007387 */ /* 0x0003e80000100a00 */
[----:B0-----:R-:W4:Y:S01]  /*24840*/  LDL.LU R20, [R1+0xd0] ;  /* 0x0000d00001147983 */ /* 0x001f220000300800 */
[----:B------:R-:W4:Y:S02]  /*24850*/  LDL.LU R21, [R1+0xd4] ;  /* 0x0000d40001157983 */ /* 0x000f240000300800 */
[----:B-1----:R-:W4:Y:S02]  /*24860*/  LDL.LU R22, [R1+0xd8] ;  /* 0x0000d80001167983 */ /* 0x002f240000300800 */
[----:B---3--:R-:W-:-:S07]  /*24870*/  IMAD.MOV.U32 R23, RZ, RZ, R2 ;  /* 0x000000ffff177224 */ /* 0x008fce00078e0002 */
[----:B----4-:R-:W-:Y:S01]  /*24880*/  HMMA.16816.F32.BF16 R24, R24, R6, R20 ;  /* 0x000000061818723c */ /* 0x010fe20000041814 */
[----:B------:R-:W-:Y:S11]  /*24890*/  LDSM.16.MT88.4 R20, [R10+0x30180] ;  /* 0x030180000a14783b */ /* 0x000ff60000004200 */
[----:B------:R-:W-:Y:S11]  /*248a0*/  @!UPT UIADD3 URZ, URZ, URZ, URZ ;  /* 0x0000003f3f3ff290 */ /* 0x000ff6000fffe03f */
[----:B------:R-:W-:Y:S01]  /*248b0*/  STL.64 [R1+0xf0], R24 ;  /* 0x0000f01801007387 */ /* 0x000fe20000100a00 */
[----:B------:R-:W-:Y:S02]  /*248c0*/  STL [R1+0xf8], R26 ;  /* 0x0000f81a01007387 */ /* 0x000fe40000100800 */
[----:B------:R-:W-:Y:S02]  /*248d0*/  IMAD.MOV.U32 R2, RZ, RZ, R27 ;  /* 0x000000ffff027224 */ /* 0x000fe400078e001b */
[----:B------:R-:W0:Y:S04]  /*248e0*/  LDSM.16.MT88.4 R24, [R10+0x30100] ;  /* 0x030100000a18783b */ /* 0x000e280000004200 */
[----:B0-----:R-:W-:Y:S01]  /*248f0*/  STL.64 [R1+0x27b8], R26 ;  /* 0x0027b81a01007387 */ /* 0x001fe20000100a00 */
[----:B------:R0:W-:Y:S03]  /*24900*/  STL.64 [R1+0x27b0], R24 ;  /* 0x0027b01801007387 */ /* 0x0001e60000100a00 */
[----:B0-----:R-:W3:Y:S01]  /*24910*/  LDL.LU R24, [R1+0xc0] ;  /* 0x0000c00001187983 */ /* 0x001ee20000300800 */
[----:B------:R-:W3:Y:S02]  /*24920*/  LDL.LU R25, [R1+0xc4] ;  /* 0x0000c40001197983 */ /* 0x000ee40000300800 */
[----:B------:R-:W3:Y:S02]  /*24930*/  LDL.LU R26, [R1+0xc8] ;  /* 0x0000c800011a7983 */ /* 0x000ee40000300800 */
[----:B------:R-:W3:Y:S01]  /*24940*/  LDL.LU R27, [R1+0xcc] ;  /* 0x0000cc00011b7983 */ /* 0x000ee20000300800 */
[----:B------:R0:W-:Y:S02]  /*24950*/  STL.64 [R1+0x27a8], R22 ;  /* 0x0027a81601007387 */ /* 0x0001e40000100a00 */
[----:B0-----:R-:W-:-:S02]  /*24960*/  MOV R23, R4 ;  /* 0x0000000400177202 */ /* 0x001fc40000000f00 */
[----:B------:R-:W0:Y:S04]  /*24970*/  LDSM.16.MT88.4 R4, [R5+0x30000] ;  /* 0x030000000504783b */ /* 0x000e280000004200 */
[----:B------:R1:W-:Y:S01]  /*24980*/  STL.64 [R1+0x27a0], R20 ;  /* 0x0027a01401007387 */ /* 0x0003e20000100a00 */
[-C--:B--2---:R-:W-:Y:S03]  /*24990*/  HMMA.16816.F32.BF16 R16, R16, R8.reuse, R12 ;  /* 0x000000081010723c */ /* 0x084fe6000004180c */
[----:B-1----:R-:W2:Y:S01]  /*249a0*/  LDL.LU R20, [R1+0x80] ;  /* 0x0000800001147983 */ /* 0x002ea20000300800 */
[----:B------:R-:W2:Y:S02]  /*249b0*/  LDL.LU R21, [R1+0x84] ;  /* 0x0000840001157983 */ /* 0x000ea40000300800 */
[----:B------:R-:W2:Y:S01]  /*249c0*/  LDL.LU R22, [R1+0x88] ;  /* 0x0000880001167983 */ /* 0x000ea20000300800 */
[----:B0-----:R-:W-:Y:S01]  /*249d0*/  STL.64 [R1+0x2798], R6 ;  /* 0x0027980601007387 */ /* 0x001fe20000100a00 */
[----:B------:R0:W-:Y:S03]  /*249e0*/  STL.64 [R1+0x2790], R4 ;  /* 0x0027900401007387 */ /* 0x0001e60000100a00 */
[----:B0-----:R-:W4:Y:S01]  /*249f0*/  LDL.LU R4, [R1+0x30] ;  /* 0x0000300001047983 */ /* 0x001f220000300800 */
[----:B------:R-:W4:Y:S02]  /*24a00*/  LDL.LU R5, [R1+0x34] ;  /* 0x0000340001057983 */ /* 0x000f240000300800 */
[----:B------:R-:W4:Y:S02]  /*24a10*/  LDL.LU R6, [R1+0x38] ;  /* 0x0000380001067983 */ /* 0x000f240000300800 */
[----:B------:R-:W4:Y:S01]  /*24a20*/  LDL.LU R7, [R1+0x3c] ;  /* 0x00003c0001077983 */ /* 0x000f220000300800 */
[----:B------:R-:W3:Y:S01]  /*24a30*/  LDL.LU.64 R14, [R1+0x27c8] ;  /* 0x0027c800010e7983 */ /* 0x000ee20000300a00 */
[----:B------:R-:W3:Y:S05]  /*24a40*/  LDL.LU.64 R12, [R1+0x27c0] ;  /* 0x0027c000010c7983 */ /* 0x000eea0000300a00 */
[----:B------:R-:W-:Y:S02]  /*24a50*/  STL.64 [R1+0x130], R16 ;  /* 0x0001301001007387 */ /* 0x000fe40000100a00 */
[----:B------:R0:W-:Y:S02]  /*24a60*/  STL.64 [R1+0x138], R18 ;  /* 0x0001381201007387 */ /* 0x0001e40000100a00 */
[----:B0-----:R-:W5:Y:S01]  /*24a70*/  LDL R19, [R1+0x880] ;  /* 0x0008800001137983 */ /* 0x001f620000100800 */
[-C--:B---3--:R-:W-:Y:S03]  /*24a80*/  HMMA.16816.F32.BF16 R12, R12, R8.reuse, R24 ;  /* 0x000000080c0c723c */ /* 0x088fe60000041818 */
[----:B------:R-:W2:Y:S01]  /*24a90*/  LDL.LU.64 R26, [R1+0x27b8] ;  /* 0x0027b800011a7983 */ /* 0x000ea20000300a00 */
[----:B------:R-:W2:Y:S11]  /*24aa0*/  LDL.LU.64 R24, [R1+0x27b0] ;  /* 0x0027b00001187983 */ /* 0x000eb60000300a00 */
[----:B------:R-:W-:Y:S08]  /*24ab0*/  @!UPT UIADD3 URZ, URZ, URZ, URZ ;  /* 0x0000003f3f3ff290 */ /* 0x000ff0000fffe03f */
[----:B------:R-:W-:Y:S01]  /*24ac0*/  STL.64 [R1+0x110], R12 ;  /* 0x0001100c01007387 */ /* 0x000fe20000100a00 */
[----:B------:R-:W-:Y:S02]  /*24ad0*/  STL.64 [R1+0x118], R14 ;  /* 0x0001180e01007387 */ /* 0x000fe40000100a00 */
[----:B-----5:R-:W-:Y:S01]  /*24ae0*/  LDSM.16.MT88.4 R12, [R19+0x30080] ;  /* 0x03008000130c783b */ /* 0x020fe20000004200 */
[-C--:B--2---:R-:W-:Y:S01]  /*24af0*/  HMMA.16816.F32.BF16 R24, R24, R8.reuse, R20 ;  /* 0x000000081818723c */ /* 0x084fe20000041814 */
[----:B------:R-:W4:Y:S02]  /*24b00*/  LDL.LU.64 R22, [R1+0x27a8] ;  /* 0x0027a80001167983 */ /* 0x000f240000300a00 */
[----:B------:R-:W4:Y:S11]  /*24b10*/  LDL.LU.64 R20, [R1+0x27a0] ;  /* 0x0027a00001147983 */ /* 0x000f360000300a00 */
[----:B------:R-:W-:Y:S09]  /*24b20*/  @!UPT UIADD3 URZ, URZ, URZ, URZ ;  /* 0x0000003f3f3ff290 */ /* 0x000ff2000fffe03f */
        /* <DEDUP_REMOVED lines=11> */
[----:B------:R-:W-:Y:S02]  /*24be0*/  STL.64 [R1+0xd8], R22 ;  /* 0x0000d81601007387 */ /* 0x000fe40000100a00 */
[----:B------:R-:W-:Y:S01]  /*24bf0*/  LDSM.16.MT88.4 R20, [R19+0x30180] ;  /* 0x030180001314783b */ /* 0x000fe20000004200 */
[-C--:B--2---:R-:W-:Y:S01]  /*24c00*/  HMMA.16816.F32.BF16 R4, R4, R8.reuse, R24 ;  /* 0x000000080404723c */ /* 0x084fe20000041818 */
[----:B------:R-:W0:Y:S02]  /*24c10*/  LDSM.16.MT88.4 R24, [R19+0x30100] ;  /* 0x030100001318783b */ /* 0x000e240000004200 */
[----:B------:R-:W1:Y:S11]  /*24c20*/  LDSM.16.MT88.4 R16, [R0+0x30000] ;  /* 0x030000000010783b */ /* 0x000e760000004200 */
[----:B------:R-:W-:Y:S10]  /*24c30*/  @!UPT UIADD3 URZ, URZ, URZ, URZ ;  /* 0x0000003f3f3ff290 */ /* 0x000ff4000fffe03f */
[----:B------:R-:W-:Y:S01]  /*24c40*/  IMAD.MOV.U32 R10, RZ, RZ, R6 ;  /* 0x000000ffff0a7224 */ /* 0x000fe200078e0006 */
[----:B------:R-:W-:Y:S04]  /*24c50*/  STL.64 [R1+0xc0], R4 ;  /* 0x0000c00401007387 */ /* 0x000fe80000100a00 */
[----:B------:R2:W-:Y:S04]  /*24c60*/  STL [R1+0x2718], R10 ;  /* 0x0027180a01007387 */ /* 0x0005e80000100800 */
[----:B--2---:R-:W2:Y:S01]  /*24c70*/  LDL R10, [R1+0x360] ;  /* 0x00036000010a7983 */ /* 0x004ea20000100800 */
[----:B0-----:R-:W-:Y:S02]  /*24c80*/  STL.64 [R1+0x2788], R26 ;  /* 0x0027881a01007387 */ /* 0x001fe40000100a00 */
        /* <DEDUP_REMOVED lines=11> */
[----:B-1----:R-:W-:Y:S01]  /*24d40*/  STL.64 [R1+0x2768], R18 ;  /* 0x0027681201007387 */ /* 0x002fe20000100a00 */
[----:B------:R0:W-:Y:S03]  /*24d50*/  STL.64 [R1+0x2760], R16 ;  /* 0x0027601001007387 */ /* 0x0001e60000100a00 */
[----:B0-----:R-:W5:Y:S01]  /*24d60*/  LDL.LU R16, [R1+0x50] ;  /* 0x0000500001107983 */ /* 0x001f620000300800 */
[----:B------:R-:W5:Y:S02]  /*24d70*/  LDL.LU R17, [R1+0x54] ;  /* 0x0000540001117983 */ /* 0x000f640000300800 */
[----:B------:R-:W5:Y:S01]  /*24d80*/  LDL.LU R18, [R1+0x58] ;  /* 0x0000580001127983 */ /* 0x000f620000300800 */
[-C--:B---3--:R-:W-:Y:S01]  /*24d90*/  HMMA.16816.F32.BF16 R12, R12, R8.reuse, R24 ;  /* 0x000000080c0c723c */ /* 0x088fe20000041818 */
[----:B------:R-:W4:Y:S01]  /*24da0*/  LDL.LU.64 R26, [R1+0x2788] ;  /* 0x00278800011a7983 */ /* 0x000f220000300a00 */
[----:B------:R-:W4:Y:S11]  /*24db0*/  LDL.LU.64 R24, [R1+0x2780] ;  /* 0x0027800001187983 */ /* 0x000f360000300a00 */
[----:B------:R-:W-:Y:S10]  /*24dc0*/  @!UPT UIADD3 URZ, URZ, URZ, URZ ;  /* 0x0000003f3f3ff290 */ /* 0x000ff4000fffe03f */
[----:B------:R-:W-:Y:S01]  /*24dd0*/  STL.64 [R1+0xa0], R12 ;  /* 0x0000a00c01007387 */ /* 0x000fe20000100a00 */
[----:B------:R-:W-:Y:S01]  /*24de0*/  STL.64 [R1+0xa8], R14 ;  /* 0x0000a80e01007387 */ /* 0x000fe20000100a00 */
[----:B------:R-:W-:Y:S01]  /*24df0*/  MOV R19, R29 ;  /* 0x0000001d00137202 */ /* 0x000fe20000000f00 */
[----:B------:R-:W-:Y:S01]  /*24e00*/  IMAD.MOV.U32 R11, RZ, RZ, R7 ;  /* 0x000000ffff0b7224 */ /* 0x000fe200078e0007 */
[----:B------:R-:W-:Y:S04]  /*24e10*/  LDSM.16.MT88.4 R12, [R0+0x30100] ;  /* 0x03010000000c783b */ /* 0x000fe80000004200 */
[----:B------:R-:W0:Y:S01]  /*24e20*/  LDSM.16.MT88.4 R4, [R0+0x30080] ;  /* 0x030080000004783b */ /* 0x000e220000004200 */
[-C--:B----4-:R-:W-:Y:S03]  /*24e30*/  HMMA.16816.F32.BF16 R24, R24, R8.reuse, R20 ;  /* 0x000000081818723c */ /* 0x090fe60000041814 */
[----:B------:R-:W5:Y:S01]  /*24e40*/  LDL.LU.64 R22, [R1+0x2778] ;  /* 0x0027780001167983 */ /* 0x000f620000300a00 */
[----:B------:R-:W5:Y:S11]  /*24e50*/  LDL.LU.64 R20, [R1+0x2770] ;  /* 0x0027700001147983 */ /* 0x000f760000300a00 */
[----:B------:R-:W-:Y:S08]  /*24e60*/  @!UPT UIADD3 URZ, URZ, URZ, URZ ;  /* 0x0000003f3f3ff290 */ /* 0x000ff0000fffe03f */
[----:B------:R1:W-:Y:S01]  /*24e70*/  STL.64 [R1+0xb0], R24 ;  /* 0x0000b01801007387 */ /* 0x0003e20000100a00 */
[----:B------:R3:W-:Y:S02]  /*24e80*/  STL [R1+0xb8], R26 ;  /* 0x0000b81a01007387 */ /* 0x0007e40000100800 */
[----:B------:R-:W-:Y:S01]  /*24e90*/  IMAD.MOV.U32 R29, RZ, RZ, R27 ;  /* 0x000000ffff1d7224 */ /* 0x000fe200078e001b */
[----:B-1----:R-:W0:Y:S01]  /*24ea0*/  LDL.LU R24, [R1+0x10] ;  /* 0x0000100001187983 */ /* 0x002e220000300800 */
[----:B------:R-:W0:Y:S02]  /*24eb0*/  LDL.LU R25, [R1+0x14] ;  /* 0x0000140001197983 */ /* 0x000e240000300800 */
[----:B---3--:R-:W0:Y:S02]  /*24ec0*/  LDL.LU R26, [R1+0x18] ;  /* 0x00001800011a7983 */ /* 0x008e240000300800 */
[----:B------:R-:W0:Y:S01]  /*24ed0*/  LDL.LU R27, [R1+0x1c] ;  /* 0x00001c00011b7983 */ /* 0x000e220000300800 */
[-C--:B-----5:R-:W-:Y:S01]  /*24ee0*/  HMMA.16816.F32.BF16 R20, R20, R8.reuse, R16 ;  /* 0x000000081414723c */ /* 0x0a0fe20000041810 */
[----:B------:R-:W3:Y:S01]  /*24ef0*/  LDL.LU.64 R18, [R1+0x2768] ;  /* 0x0027680001127983 */ /* 0x000ee20000300a00 */
[----:B------:R-:W3:Y:S11]  /*24f00*/  LDL.LU.64 R16, [R1+0x2760] ;  /* 0x0027600001107983 */ /* 0x000ef60000300a00 */
[----:B------:R-:W-:Y:S10]  /*24f10*/  @!UPT UIADD3 URZ, URZ, URZ, URZ ;  /* 0x0000003f3f3ff290 */ /* 0x000ff4000fffe03f */
[----:B------:R1:W-:Y:S01]  /*24f20*/  STL.64 [R1+0x80], R20 ;  /* 0x0000801401007387 */ /* 0x0003e20000100a00 */
[----:B------:R4:W-:Y:S03]  /*24f30*/  STL.64 [R1+0x88], R22 ;  /* 0x0000881601007387 */ /* 0x0009e60000100a00 */
[----:B-1----:R-:W3:Y:S01]  /*24f40*/  LDL.LU R20, [R1+0x40] ;  /* 0x0000400001147983 */ /* 0x002ee20000300800 */
[----:B------:R-:W3:Y:S02]  /*24f50*/  LDL.LU R21, [R1+0x44] ;  /* 0x0000440001157983 */ /* 0x000ee40000300800 */
[----:B----4-:R-:W3:Y:S02]  /*24f60*/  LDL.LU R22, [R1+0x48] ;  /* 0x0000480001167983 */ /* 0x010ee40000300800 */
[----:B------:R-:W3:Y:S02]  /*24f70*/  LDL.LU R23, [R1+0x4c] ;  /* 0x00004c0001177983 */ /* 0x000ee40000300800 */
[-C--:B---3--:R-:W-:Y:S08]  /*24f80*/  HMMA.16816.F32.BF16 R20, R16, R8.reuse, R20 ;  /* 0x000000081014723c */ /* 0x088ff00000041814 */
[-C--:B0-----:R-:W-:Y:S01]  /*24f90*/  HMMA.16816.F32.BF16 R16, R4, R8.reuse, R24 ;  /* 0x000000080410723c */ /* 0x081fe20000041818 */
[----:B------:R-:W0:Y:S04]  /*24fa0*/  LDSM.16.MT88.4 R4, [R0+0x30180] ;  /* 0x030180000004783b */ /* 0x000e280000004200 */
[----:B------:R-:W-:Y:S10]  /*24fb0*/  LDSM.16.MT88.4 R24, [R28+0x30100] ;  /* 0x030100001c18783b */ /* 0x000ff40000004200 */
[----:B------:R-:W-:Y:S01]  /*24fc0*/  STL.64 [R1+0x90], R20 ;  /* 0x0000901401007387 */ /* 0x000fe20000100a00 */
[----:B------:R-:W-:Y:S02]  /*24fd0*/  STL.64 [R1+0x98], R22 ;  /* 0x0000981601007387 */ /* 0x000fe40000100a00 */
[----:B------:R-:W-:Y:S01]  /*24fe0*/  LDSM.16.MT88.4 R20, [R28+0x30080] ;  /* 0x030080001c14783b */ /* 0x000fe20000004200 */
[----:B0-----:R-:W-:Y:S04]  /*24ff0*/  STL.64 [R1+0x2758], R6 ;  /* 0x0027580601007387 */ /* 0x001fe80000100a00 */
[----:B------:R-:W-:Y:S02]  /*25000*/  STL.64 [R1+0x40], R16 ;  /* 0x0000401001007387 */ /* 0x000fe40000100a00 */
[----:B------:R-:W-:Y:S02]  /*25010*/  STL.64 [R1+0x48], R18 ;  /* 0x0000481201007387 */ /* 0x000fe40000100a00 */
[----:B------:R0:W-:Y:S01]  /*25020*/  STL.64 [R1+0x2750], R4 ;  /* 0x0027500401007387 */ /* 0x0001e20000100a00 */
[----:B------:R-:W1:Y:S04]  /*25030*/  LDSM.16.MT88.4 R16, [R28+0x30000] ;  /* 0x030000001c10783b */ /* 0x000e680000004200 */
        /* <DEDUP_REMOVED lines=21> */
[-C--:B---3--:R-:W-:Y:S01]  /*25190*/  HMMA.16816.F32.BF16 R12, R12, R8.reuse, R4 ;  /* 0x000000080c0c723c */ /* 0x088fe20000041804 */
[----:B------:R-:W4:Y:S01]  /*251a0*/  LDL.LU.64 R6, [R1+0x2758] ;  /* 0x0027580001067983 */ /* 0x000f220000300a00 */
[----:B------:R-:W4:Y:S11]  /*251b0*/  LDL.LU.64 R4, [R1+0x2750] ;  /* 0x0027500001047983 */ /* 0x000f360000300a00 */
[----:B------:R-:W-:Y:S10]  /*251c0*/  @!UPT UIADD3 URZ, URZ, URZ, URZ ;  /* 0x0000003f3f3ff290 */ /* 0x000ff4000fffe03f */
[----:B------:R-:W-:Y:S01]  /*251d0*/  STL.64 [R1+0x20], R12 ;  /* 0x0000200c01007387 */ /* 0x000fe20000100a00 */
[----:B------:R-:W-:Y:S01]  /*251e0*/  STL [R1+0x28], R14 ;  /* 0x0000280e01007387 */ /* 0x000fe20000100800 */
[-C--:B----4-:R-:W-:Y:S02]  /*251f0*/  HMMA.16816.F32.BF16 R4, R4, R8.reuse, R16 ;  /* 0x000000080404723c */ /* 0x090fe40000041810 */
[----:B------:R-:W5:Y:S01]  /*25200*/  LDL.LU.64 R18, [R1+0x2748] ;  /* 0x0027480001127983 */ /* 0x000f620000300a00 */
[----:B------:R-:W5:Y:S11]  /*25210*/  LDL.LU.64 R16, [R1+0x2740] ;  /* 0x0027400001107983 */ /* 0x000f760000300a00 */
[----:B------:R-:W-:Y:S09]  /*25220*/  @!UPT UIADD3 URZ, URZ, URZ, URZ ;  /* 0x0000003f3f3ff290 */ /* 0x000ff2000fffe03f */
[----:B------:R0:W-:Y:S01]  /*25230*/  STL.64 [R1+0x60], R4 ;  /* 0x0000600401007387 */ /* 0x0001e20000100a00 */
[----:B------:R1:W-:Y:S03]  /*25240*/  STL.64 [R1+0x68], R6 ;  /* 0x0000680601007387 */ /* 0x0003e60000100a00 */
[----:B0-----:R-:W3:Y:S01]  /*25250*/  LDL.LU R4, [R1] ;  /* 0x0000000001047983 */ /* 0x001ee20000300800 */
[----:B------:R-:W3:Y:S02]  /*25260*/  LDL.LU R5, [R1+0x4] ;  /* 0x0000040001057983 */ /* 0x000ee40000300800 */
[----:B-1----:R-:W3:Y:S02]  /*25270*/  LDL.LU R6, [R1+0x8] ;  /* 0x0000080001067983 */ /* 0x002ee40000300800 */
[----:B------:R-:W3:Y:S01]  /*25280*/  LDL.LU R7, [R1+0xc] ;  /* 0x00000c0001077983 */ /* 0x000ee20000300800 */
[----:B-----5:R-:W-:Y:S01]  /*25290*/  HMMA.16816.F32.BF16 R16, R16, R8, R20 ;  /* 0x000000081010723c */ /* 0x020fe20000041814 */
[----:B------:R-:W2:Y:S01]  /*252a0*/  LDL.LU.64 R22, [R1+0x2738] ;  /* 0x0027380001167983 */ /* 0x000ea20000300a00 */
[----:B------:R-:W2:Y:S11]  /*252b0*/  LDL.LU.64 R20, [R1+0x2730] ;  /* 0x0027300001147983 */ /* 0x000eb60000300a00 */
[----:B------:R-:W-:Y:S10]  /*252c0*/  @!UPT UIADD3 URZ, URZ, URZ, URZ ;  /* 0x0000003f3f3ff290 */ /* 0x000ff4000fffe03f */
[----:B------:R-:W-:Y:S01]  /*252d0*/  STL.64 [R1+0x50], R16 ;  /* 0x0000501001007387 */ /* 0x000fe20000100a00 */
[----:B------:R0:W-:Y:S03]  /*252e0*/  STL.64 [R1+0x58], R18 ;  /* 0x0000581201007387 */ /* 0x0001e60000100a00 */
[----:B0-----:R-:W4:Y:S01]  /*252f0*/  LDL R19, [R1+0x880] ;  /* 0x0008800001137983 */ /* 0x001f220000100800 */
[----:B------:R-:W-:-:S07]  /*25300*/  IMAD.MOV.U32 R27, RZ, RZ, R3 ;  /* 0x000000ffff1b7224 */ /* 0x000fce00078e0003 */
[-C--:B--2---:R-:W-:Y:S01]  /*25310*/  HMMA.16816.F32.BF16 R20, R20, R8.reuse, R24 ;  /* 0x000000081414723c */ /* 0x084fe20000041818 */
[----:B----4-:R0:W-:Y:S01]  /*25320*/  STL [R1+0x271c], R19 ;  /* 0x00271c1301007387 */ /* 0x0101e20000100800 */
[----:B------:R-:W2:Y:S02]  /*25330*/  LDL.LU R16, [R1+0xf0] ;  /* 0x0000f00001107983 */ /* 0x000ea40000300800 */
[----:B------:R-:W2:Y:S02]  /*25340*/  LDL.LU R17, [R1+0xf4] ;  /* 0x0000f40001117983 */ /* 0x000ea40000300800 */
[----:B------:R-:W2:Y:S01]  /*25350*/  LDL.LU R18, [R1+0xf8] ;  /* 0x0000f80001127983 */ /* 0x000ea20000300800 */
[----:B------:R-:W3:Y:S01]  /*25360*/  LDL.LU.64 R26, [R1+0x2728] ;  /* 0x00272800011a7983 */ /* 0x000ee20000300a00 */
[----:B------:R-:W3:Y:S01]  /*25370*/  LDL.LU.64 R24, [R1+0x2720] ;  /* 0x0027200001187983 */ /* 0x000ee20000300a00 */
[----:B------:R-:W-:Y:S02]  /*25380*/  MOV R3, R15 ;  /* 0x0000000f00037202 */ /* 0x000fe40000000f00 */
[----:B------:R-:W2:Y:S01]  /*25390*/  LDSM.16.MT88.4 R12, [R28+0x30180] ;  /* 0x030180001c0c783b */ /* 0x000ea20000004200 */
[----:B0-----:R-:W-:Y:S01]  /*253a0*/  IMAD.MOV.U32 R19, RZ, RZ, R2 ;  /* 0x000000ffff137224 */ /* 0x001fe200078e0002 */
[-C--:B---3--:R-:W-:Y:S02]  /*253b0*/  HMMA.16816.F32.BF16 R4, R24, R8.reuse, R4 ;  /* 0x000000081804723c */ /* 0x088fe40000041804 */
[----:B------:R-:W0:Y:S11]  /*253c0*/  LDSM.16.MT88.4 R24, [R10+0x32080] ;  /* 0x032080000a18783b */ /* 0x000e360000004200 */
[----:B------:R-:W-:Y:S10]  /*253d0*/  @!UPT UIADD3 URZ, URZ, URZ, URZ ;  /* 0x0000003f3f3ff290 */ /* 0x000ff4000fffe03f */
[----:B------:R-:W-:Y:S01]  /*253e0*/  STL.64 [R1+0x30], R4 ;  /* 0x0000300401007387 */ /* 0x000fe20000100a00 */
[----:B------:R-:W-:Y:S02]  /*253f0*/  STL.64 [R1+0x70], R20 ;  /* 0x0000701401007387 */ /* 0x000fe40000100a00 */
[----:B------:R-:W-:Y:S02]  /*25400*/  STL.64 [R1+0x78], R22 ;  /* 0x0000781601007387 */ /* 0x000fe40000100a00 */
[----:B------:R-:W1:Y:S04]  /*25410*/  LDSM.16.MT88.4 R20, [R10+0x32100] ;  /* 0x032100000a14783b */ /* 0x000e680000004200 */
[----:B------:R-:W-:Y:S01]  /*25420*/  STL [R1+0x38], R6 ;  /* 0x0000380601007387 */ /* 0x000fe20000100800 */
[----:B--2---:R-:W-:Y:S03]  /*25430*/  HMMA.16816.F32.BF16 R12, R12, R8, R16 ;  /* 0x000000080c0c723c */ /* 0x004fe60000041810 */
[----:B0-----:R-:W-:Y:S01]  /*25440*/  STL.64 [R1+0x2708], R26 ;  /* 0x0027081a01007387 */ /* 0x001fe20000100a00 */
[----:B------:R0:W-:Y:S03]  /*25450*/  STL.64 [R1+0x2700], R24 ;  /* 0x0027001801007387 */ /* 0x0001e60000100a00 */
        /* <DEDUP_REMOVED lines=10> */
[----:B------:R-:W4:Y:S01]  /*25500*/  LDL.LU R19, [R1+0x271c] ;  /* 0x00271c0001137983 */ /* 0x000f220000300800 */
[----:B------:R-:W-:Y:S01]  /*25510*/  MOV R9, R14 ;  /* 0x0000000e00097202 */ /* 0x000fe20000000f00 */
[----:B------:R-:W-:Y:S02]  /*25520*/  STL.64 [R1+0x10], R12 ;  /* 0x0000100c01007387 */ /* 0x000fe40000100a00 */
[----:B------:R-:W-:-:S02]  /*25530*/  IMAD.MOV.U32 R8, RZ, RZ, R15 ;  /* 0x000000ffff087224 */ /* 0x000fc400078e000f */
[----:B------:R-:W0:Y:S01]  /*25540*/  LDSM.16.MT88.4 R12, [R10+0x32180] ;  /* 0x032180000a0c783b */ /* 0x000e220000004200 */
[----:B------:R-:W-:Y:S02]  /*25550*/  IMAD.MOV.U32 R2, RZ, RZ, R7 ;  /* 0x000000ffff027224 */ /* 0x000fe400078e0007 */
[----:B------:R0:W-:Y:S04]  /*25560*/  LDSM.16.MT88.4 R4, [R10+0x32000] ;  /* 0x032000000a04783b */ /* 0x0001e80000004200 */
[----:B0-----:R-:W-:Y:S01]  /*25570*/  IMAD.MOV.U32 R10, RZ, RZ, R12 ;  /* 0x000000ffff0a7224 */ /* 0x001fe200078e000c */
[----:B------:R-:W-:Y:S01]  /*25580*/  MOV R18, R13 ;  /* 0x0000000d00127202 */ /* 0x000fe20000000f00 */
[----:B------:R-:W-:Y:S02]  /*25590*/  IMAD.MOV.U32 R17, RZ, RZ, R14 ;  /* 0x000000ffff117224 */ /* 0x000fe400078e000e */
[----:B------:R-:W-:-:S02]  /*255a0*/  IMAD.MOV.U32 R16, RZ, RZ, R15 ;  /* 0x000000ffff107224 */ /* 0x000fc400078e000f */
[----:B----4-:R-:W0:Y:S04]  /*255b0*/  LDSM.16.MT88.4 R12, [R19+0x32000] ;  /* 0x03200000130c783b */ /* 0x010e280000004200 */
[----:B0-----:R-:W-:Y:S01]  /*255c0*/  STL.64 [R1+0x26d8], R14 ;  /* 0x0026d80e01007387 */ /* 0x001fe20000100a00 */
[----:B------:R0:W-:Y:S02]  /*255d0*/  STL.64 [R1+0x26d0], R12 ;  /* 0x0026d00c01007387 */ /* 0x0001e40000100a00 */
[----:B0-----:R-:W-:Y:S02]  /*255e0*/  MOV R12, R10 ;  /* 0x0000000a000c7202 */ /* 0x001fe40000000f00 */
[----:B------:R-:W4:Y:S01]  /*255f0*/  LDL.LU R10, [R1+0x2718] ;  /* 0x00271800010a7983 */ /* 0x000f220000300800 */
[----:B------:R-:W-:-:S02]  /*25600*/  IMAD.MOV.U32 R13, RZ, RZ, R18 ;  /* 0x000000ffff0d7224 */ /* 0x000fc400078e0012 */
[----:B------:R-:W-:Y:S01]  /*25610*/  IMAD.MOV.U32 R14, RZ, RZ, R17 ;  /* 0x000000ffff0e7224 */ /* 0x000fe200078e0011 */
[----:B------:R-:W-:Y:S02]  /*25620*/  MOV R15, R16 ;  /* 0x00000010000f7202 */ /* 0x000fe40000000f00 */
[----:B------:R-:W0:Y:S04]  /*25630*/  LDSM.16.MT88.4 R16, [R19+0x32080] ;  /* 0x032080001310783b */ /* 0x000e280000004200 */
[----:B0-----:R-:W-:Y:S01]  /*25640*/  STL.64 [R1+0x26c8], R18 ;  /* 0x0026c81201007387 */ /* 0x001fe20000100a00 */
[----:B------:R0:W-:Y:S03]  /*25650*/  STL.64 [R1+0x26c0], R16 ;  /* 0x0026c01001007387 */ /* 0x0001e60000100a00 */
[----:B0-----:R-:W5:Y:S01]  /*25660*/  LDL.LU R16, [R1+0xc0] ;  /* 0x0000c00001107983 */ /* 0x001f620000300800 */
[----:B------:R-:W5:Y:S02]  /*25670*/  LDL.LU R17, [R1+0xc4] ;  /* 0x0000c40001117983 */ /* 0x000f640000300800 */
[----:B------:R-:W-:-:S02]  /*25680*/  IMAD.MOV.U32 R19, RZ, RZ, R11 ;  /* 0x000000ffff137224 */ /* 0x000fc400078e000b */
[----:B----4-:R-:W-:Y:S02]  /*25690*/  IMAD.MOV.U32 R18, RZ, RZ, R10 ;  /* 0x000000ffff127224 */ /* 0x010fe400078e000a */
[----:B------:R-:W2:Y:S01]  /*256a0*/  LDL.LU R10, [R1+0x2714] ;  /* 0x00271400010a7983 */ /* 0x000ea20000300800 */
[----:B------:R-:W2:Y:S02]  /*256b0*/  LDL.LU R11, [R1+0x2710] ;  /* 0x00271000010b7983 */ /* 0x000ea40000300800 */
[----:B------:R-:W-:Y:S01]  /*256c0*/  STL.64 [R1+0x26e8], R18 ;  /* 0x0026e81201007387 */ /* 0x000fe20000100a00 */
[----:B-----5:R0:W-:Y:S04]  /*256d0*/  STL.64 [R1+0x26e0], R16 ;  /* 0x0026e01001007387 */ /* 0x0201e80000100a00 */
        /* <DEDUP_REMOVED lines=12> */
[----:B-1----:R-:W2:Y:S02]  /*257a0*/  LDL.LU R6, [R1+0xe8] ;  /* 0x0000e80001067983 */ /* 0x002ea40000300800 */
[----:B------:R-:W2:Y:S01]  /*257b0*/  LDL.LU R7, [R1+0xec] ;  /* 0x0000ec0001077983 */ /* 0x000ea20000300800 */
[-C--:B---3--:R-:W-:Y:S01]  /*257c0*/  HMMA.16816.F32.BF16 R24, R24, R10.reuse, R20 ;  /* 0x0000000a1818723c */ /* 0x088fe20000041814 */
[----:B------:R-:W2:Y:S01]  /*257d0*/  LDL.LU.64 R22, [R1+0x26f8] ;  /* 0x0026f80001167983 */ /* 0x000ea20000300a00 */
[----:B------:R-:W2:Y:S11]  /*257e0*/  LDL.LU.64 R20, [R1+0x26f0] ;  /* 0x0026f00001147983 */ /* 0x000eb60000300a00 */
[----:B------:R-:W-:Y:S10]  /*257f0*/  @!UPT UIADD3 URZ, URZ, URZ, URZ ;  /* 0x0000003f3f3ff290 */ /* 0x000ff4000fffe03f */
[----:B------:R-:W-:Y:S01]  /*25800*/  STL.64 [R1+0x130], R24 ;  /* 0x0001301801007387 */ /* 0x000fe20000100a00 */
[----:B------:R0:W-:Y:S03]  /*25810*/  STL.64 [R1+0x138], R26 ;  /* 0x0001381a01007387 */ /* 0x0001e60000100a00 */
[----:B0-----:R-:W3:Y:S01]  /*25820*/  LDL R27, [R1+0x880] ;  /* 0x00088000011b7983 */ /* 0x001ee20000100800 */
[-C--:B----4-:R-:W-:Y:S08]  /*25830*/  HMMA.16816.F32.BF16 R12, R12, R10.reuse, R16 ;  /* 0x0000000a0c0c723c */ /* 0x090ff00000041810 */
[-C--:B--2---:R-:W-:Y:S01]  /*25840*/  HMMA.16816.F32.BF16 R4, R20, R10.reuse, R4 ;  /* 0x0000000a1404723c */ /* 0x084fe20000041804 */
[----:B------:R-:W2:Y:S11]  /*25850*/  LDL.LU R20, [R1+0xa0] ;  /* 0x0000a00001147983 */ /* 0x000eb60000300800 */
[----:B------:R-:W-:Y:S11]  /*25860*/  @!UPT UIADD3 URZ, URZ, URZ, URZ ;  /* 0x0000003f3f3ff290 */ /* 0x000ff6000fffe03f */
[----:B------:R-:W-:Y:S01]  /*25870*/  STL.64 [R1+0x100], R4 ;  /* 0x0001000401007387 */ /* 0x000fe20000100a00 */
[----:B------:R-:W-:Y:S02]  /*25880*/  STL.64 [R1+0x108], R6 ;  /* 0x0001080601007387 */ /* 0x000fe40000100a00 */
[----:B------:R-:W2:Y:S02]  /*25890*/  LDL.LU R21, [R1+0xa4] ;  /* 0x0000a40001157983 */ /* 0x000ea40000300800 */
[----:B------:R-:W2:Y:S01]  /*258a0*/  LDL.LU R22, [R1+0xa8] ;  /* 0x0000a80001167983 */ /* 0x000ea20000300800 */
[----:B------:R-:W2:Y:S04]  /*258b0*/  LDL.LU R23, [R1+0xac] ;  /* 0x0000ac0001177983 */ /* 0x000ea80000300800 */
[----:B---3--:R-:W-:Y:S02]  /*258c0*/  LDSM.16.MT88.4 R4, [R27+0x32100] ;  /* 0x032100001b04783b */ /* 0x008fe40000004200 */
[----:B------:R-:W0:Y:S02]  /*258d0*/  LDSM.16.MT88.4 R24, [R27+0x32180] ;  /* 0x032180001b18783b */ /* 0x000e240000004200 */
[----:B0-----:R-:W-:Y:S02]  /*258e0*/  STL.64 [R1+0x26b8], R26 ;  /* 0x0026b81a01007387 */ /* 0x001fe40000100a00 */
[----:B------:R0:W-:Y:S02]  /*258f0*/  STL.64 [R1+0x26b0], R24 ;  /* 0x0026b01801007387 */ /* 0x0001e40000100a00 */
[----:B0-----:R-:W3:Y:S01]  /*25900*/  LDL.LU R24, [R1+0xb0] ;  /* 0x0000b00001187983 */ /* 0x001ee20000300800 */
[----:B------:R-:W3:Y:S02]  /*25910*/  LDL.LU R25, [R1+0xb4] ;  /* 0x0000b40001197983 */ /* 0x000ee40000300800 */
[----:B------:R-:W3:Y:S02]  /*25920*/  LDL.LU R26, [R1+0xb8] ;  /* 0x0000b800011a7983 */ /* 0x000ee40000300800 */
[----:B------:R-:W4:Y:S01]  /*25930*/  LDL.LU.64 R18, [R1+0x26e8] ;  /* 0x0026e80001127983 */ /* 0x000f220000300a00 */
[----:B------:R-:W4:Y:S01]  /*25940*/  LDL.LU.64 R16, [R1+0x26e0] ;  /* 0x0026e00001107983 */ /* 0x000f220000300a00 */
[----:B------:R-:W-:Y:S02]  /*25950*/  STL.64 [R1+0xf0], R12 ;  /* 0x0000f00c01007387 */ /* 0x000fe40000100a00 */
[----:B------:R0:W-:Y:S02]  /*25960*/  STL.64 [R1+0xf8], R14 ;  /* 0x0000f80e01007387 */ /* 0x0001e40000100a00 */
[----:B0-----:R-:W4:Y:S01]  /*25970*/  LDL.LU.64 R14, [R1+0x26d8] ;  /* 0x0026d800010e7983 */ /* 0x001f220000300a00 */
[----:B------:R-:W4:Y:S02]  /*25980*/  LDL.LU.64 R12, [R1+0x26d0] ;  /* 0x0026d000010c7983 */ /* 0x000f240000300a00 */
[----:B----4-:R-:W-:Y:S01]  /*25990*/  HMMA.16816.F32.BF16 R12, R12, R10, R16 ;  /* 0x0000000a0c0c723c */ /* 0x010fe20000041810 */
[----:B------:R-:W2:Y:S01]  /*259a0*/  LDL.LU.64 R18, [R1+0x26c8] ;  /* 0x0026c80001127983 */ /* 0x000ea20000300a00 */
[----:B------:R-:W2:Y:S01]  /*259b0*/  LDL.LU.64 R16, [R1+0x26c0] ;  /* 0x0026c00001107983 */ /* 0x000ea20000300a00 */
[----:B------:R-:W-:-:S07]  /*259c0*/  MOV R27, R29 ;  /* 0x0000001d001b7202 */ /* 0x000fce0000000f00 */
[-C--:B---3--:R-:W-:Y:S08]  /*259d0*/  HMMA.16816.F32.BF16 R4, R4, R10.reuse, R24 ;  /* 0x0000000a0404723c */ /* 0x088ff00000041818 */
[-C--:B--2---:R-:W-:Y:S01]  /*259e0*/  HMMA.16816.F32.BF16 R16, R16, R10.reuse, R20 ;  /* 0x0000000a1010723c */ /* 0x084fe20000041814 */
[----:B------:R-:W-:Y:S11]  /*259f0*/  LDSM.16.MT88.4 R20, [R0+0x32100] ;  /* 0x032100000014783b */ /* 0x000ff60000004200 */
[----:B------:R-:W-:Y:S11]  /*25a00*/  @!UPT UIADD3 URZ, URZ, URZ, URZ ;  /* 0x0000003f3f3ff290 */ /* 0x000ff6000fffe03f */
[----:B------:R-:W-:Y:S01]  /*25a10*/  STL.64 [R1+0x110], R16 ;  /* 0x0001101001007387 */ /* 0x000fe20000100a00 */
[----:B------:R-:W-:Y:S02]  /*25a20*/  STL.64 [R1+0xe0], R12 ;  /* 0x0000e00c01007387 */ /* 0x000fe40000100a00 */
[----:B------:R-:W-:Y:S02]  /*25a30*/  STL.64 [R1+0xe8], R14 ;  /* 0x0000e80e01007387 */ /* 0x000fe40000100a00 */
[----:B------:R-:W-:Y:S02]  /*25a40*/  STL [R1+0x118], R18 ;  /* 0x0001181201007387 */ /* 0x000fe40000100800 */
[----:B------:R-:W-:Y:S01]  /*25a50*/  IMAD.MOV.U32 R29, RZ, RZ, R19 ;  /* 0x000000ffff1d7224 */ /* 0x000fe200078e0013 */
[----:B------:R-:W-:Y:S04]  /*25a60*/  LDSM.16.MT88.4 R12, [R0+0x32000] ;  /* 0x03200000000c783b */ /* 0x000fe80000004200 */
[----:B------:R-:W0:Y:S04]  /*25a70*/  LDSM.16.MT88.4 R16, [R0+0x32080] ;  /* 0x032080000010783b */ /* 0x000e280000004200 */
[----:B0-----:R-:W-:Y:S01]  /*25a80*/  STL.64 [R1+0x26a8], R18 ;  /* 0x0026a81201007387 */ /* 0x001fe20000100a00 */
[----:B------:R0:W-:Y:S03]  /*25a90*/  STL.64 [R1+0x26a0], R16 ;  /* 0x0026a01001007387 */ /* 0x0001e60000100a00 */
[----:B0-----:R-:W2:Y:S01]  /*25aa0*/  LDL.LU R16, [R1+0x90] ;  /* 0x0000900001107983 */ /* 0x001ea20000300800 */
[----:B------:R-:W2:Y:S02]  /*25ab0*/  LDL.LU R17, [R1+0x94] ;  /* 0x0000940001117983 */ /* 0x000ea40000300800 */
[----:B------:R-:W2:Y:S02]  /*25ac0*/  LDL.LU R18, [R1+0x98] ;  /* 0x0000980001127983 */ /* 0x000ea40000300800 */
[----:B------:R-:W2:Y:S01]  /*25ad0*/  LDL.LU R19, [R1+0x9c] ;  /* 0x00009c0001137983 */ /* 0x000ea20000300800 */
[----:B------:R-:W-:Y:S01]  /*25ae0*/  STL.64 [R1+0x2698], R22 ;  /* 0x0026981601007387 */ /* 0x000fe20000100a00 */
[----:B------:R0:W-:Y:S03]  /*25af0*/  STL.64 [R1+0x2690], R20 ;  /* 0x0026901401007387 */ /* 0x0001e60000100a00 */
[----:B0-----:R-:W3:Y:S01]  /*25b00*/  LDL.LU R20, [R1+0x40] ;  /* 0x0000400001147983 */ /* 0x001ee20000300800 */
[----:B------:R-:W3:Y:S02]  /*25b10*/  LDL.LU R21, [R1+0x44] ;  /* 0x0000440001157983 */ /* 0x000ee40000300800 */
[----:B------:R-:W3:Y:S02]  /*25b20*/  LDL.LU R22, [R1+0x48] ;  /* 0x0000480001167983 */ /* 0x000ee40000300800 */
[----:B------:R-:W3:Y:S01]  /*25b30*/  LDL.LU R23, [R1+0x4c] ;  /* 0x00004c0001177983 */ /* 0x000ee20000300800 */
[----:B------:R-:W4:Y:S01]  /*25b40*/  LDL.LU.64 R26, [R1+0x26b8] ;  /* 0x0026b800011a7983 */ /* 0x000f220000300a00 */
[----:B------:R-:W4:Y:S02]  /*25b50*/  LDL.LU.64 R24, [R1+0x26b0] ;  /* 0x0026b00001187983 */ /* 0x000f240000300a00 */
[----:B------:R0:W-:Y:S02]  /*25b60*/  STL.64 [R1+0x120], R4 ;  /* 0x0001200401007387 */ /* 0x0001e40000100a00 */
[----:B------:R1:W-:Y:S01]  /*25b70*/  STL.64 [R1+0x128], R6 ;  /* 0x0001280601007387 */ /* 0x0003e20000100a00 */
[----:B0-----:R-:W4:Y:S01]  /*25b80*/  LDL.LU R4, [R1+0x80] ;  /* 0x0000800001047983 */ /* 0x001f220000300800 */
[----:B------:R-:W4:Y:S02]  /*25b90*/  LDL.LU R5, [R1+0x84] ;  /* 0x0000840001057983 */ /* 0x000f240000300800 */
[----:B-1----:R-:W4:Y:S02]  /*25ba0*/  LDL.LU R6, [R1+0x88] ;  /* 0x0000880001067983 */ /* 0x002f240000300800 */
[----:B------:R-:W4:Y:S02]  /*25bb0*/  LDL.LU R7, [R1+0x8c] ;  /* 0x00008c0001077983 */ /* 0x000f240000300800 */
[-C--:B----4-:R-:W-:Y:S08]  /*25bc0*/  HMMA.16816.F32.BF16 R24, R24, R10.reuse, R4 ;  /* 0x0000000a1818723c */ /* 0x090ff00000041804 */
[-C--:B--2---:R-:W-:Y:S01]  /*25bd0*/  HMMA.16816.F32.BF16 R12, R12, R10.reuse, R16 ;  /* 0x0000000a0c0c723c */ /* 0x084fe20000041810 */
[----:B------:R-:W-:Y:S11]  /*25be0*/  LDSM.16.MT88.4 R4, [R0+0x32180] ;  /* 0x032180000004783b */ /* 0x000ff60000004200 */
[----:B------:R-:W-:Y:S03]  /*25bf0*/  @!UPT UIADD3 URZ, URZ, URZ, URZ ;  /* 0x0000003f3f3ff290 */ /* 0x000fe6000fffe03f */
[----:B------:R-:W-:Y:S01]  /*25c00*/  STL.64 [R1+0xd0], R24 ;  /* 0x0000d01801007387 */ /* 0x000fe20000100a00 */
[----:B------:R-:W-:Y:S02]  /*25c10*/  STL.64 [R1+0xd8], R26 ;  /* 0x0000d81a01007387 */ /* 0x000fe40000100a00 */
[----:B------:R-:W0:Y:S02]  /*25c20*/  LDSM.16.MT88.4 R24, [R28+0x32000] ;  /* 0x032000001c18783b */ /* 0x000e240000004200 */
[----:B0-----:R-:W-:Y:S02]  /*25c30*/  STL.64 [R1+0x2688], R26 ;  /* 0x0026881a01007387 */ /* 0x001fe40000100a00 */
[----:B------:R0:W-:Y:S02]  /*25c40*/  STL.64 [R1+0x2680], R24 ;  /* 0x0026801801007387 */ /* 0x0001e40000100a00 */
[----:B0-----:R-:W2:Y:S01]  /*25c50*/  LDL.LU R24, [R1+0x60] ;  /* 0x0000600001187983 */ /* 0x001ea20000300800 */
[----:B------:R-:W2:Y:S02]  /*25c60*/  LDL.LU R25, [R1+0x64] ;  /* 0x0000640001197983 */ /* 0x000ea40000300800 */
[----:B------:R-:W2:Y:S02]  /*25c70*/  LDL.LU R26, [R1+0x68] ;  /* 0x00006800011a7983 */ /* 0x000ea40000300800 */
[----:B------:R-:W2:Y:S01]  /*25c80*/  LDL.LU R27, [R1+0x6c] ;  /* 0x00006c00011b7983 */ /* 0x000ea20000300800 */
[----:B------:R-:W3:Y:S01]  /*25c90*/  LDL.LU.64 R18, [R1+0x26a8] ;  /* 0x0026a80001127983 */ /* 0x000ee20000300a00 */
[----:B------:R-:W3:Y:S02]  /*25ca0*/  LDL.LU.64 R16, [R1+0x26a0] ;  /* 0x0026a00001107983 */ /* 0x000ee40000300a00 */
[----:B------:R0:W-:Y:S02]  /*25cb0*/  STL.64 [R1+0xc0], R12 ;  /* 0x0000c00c01007387 */ /* 0x0001e40000100a00 */
[----:B------:R1:W-:Y:S01]  /*25cc0*/  STL.64 [R1+0xc8], R14 ;  /* 0x0000c80e01007387 */ /* 0x0003e20000100a00 */
[----:B0-----:R-:W4:Y:S01]  /*25cd0*/  LDL.LU R12, [R1+0x20] ;  /* 0x00002000010c7983 */ /* 0x001f220000300800 */
[----:B------:R-:W4:Y:S02]  /*25ce0*/  LDL.LU R13, [R1+0x24] ;  /* 0x00002400010d7983 */ /* 0x000f240000300800 */
[----:B-1----:R-:W4:Y:S01]  /*25cf0*/  LDL.LU R14, [R1+0x28] ;  /* 0x00002800010e7983 */ /* 0x002f220000300800 */
[----:B---3--:R-:W-:Y:S01]  /*25d00*/  HMMA.16816.F32.BF16 R16, R16, R10, R20 ;  /* 0x0000000a1010723c */ /* 0x008fe20000041814 */
[----:B------:R-:W4:Y:S01]  /*25d10*/  LDL.LU.64 R22, [R1+0x2698] ;  /* 0x0026980001167983 */ /* 0x000f220000300a00 */
[----:B------:R-:W4:Y:S02]  /*25d20*/  LDL.LU.64 R20, [R1+0x2690] ;  /* 0x0026900001147983 */ /* 0x000f240000300a00 */
[----:B------:R-:W-:-:S04]  /*25d30*/  IMAD.MOV.U32 R15, RZ, RZ, R3 ;  /* 0x000000ffff0f7224 */ /* 0x000fc800078e0003 */
[-C--:B--2---:R-:W-:Y:S08]  /*25d40*/  HMMA.16816.F32.BF16 R4, R4, R10.reuse, R24 ;  /* 0x0000000a0404723c */ /* 0x084ff00000041818 */
[-C--:B----4-:R-:W-:Y:S01]  /*25d50*/  HMMA.16816.F32.BF16 R12, R20, R10.reuse, R12 ;  /* 0x0000000a140c723c */ /* 0x090fe2000004180c */
[----:B------:R-:W-:Y:S11]  /*25d60*/  LDSM.16.MT88.4 R20, [R28+0x32180] ;  /* 0x032180001c14783b */ /* 0x000ff60000004200 */
[----:B------:R-:W-:Y:S11]  /*25d70*/  @!UPT UIADD3 URZ, URZ, URZ, URZ ;  /* 0x0000003f3f3ff290 */ /* 0x000ff6000fffe03f */
[----:B------:R-:W-:Y:S01]  /*25d80*/  STL.64 [R1+0x90], R12 ;  /* 0x0000900c01007387 */ /* 0x000fe20000100a00 */
[----:B------:R-:W-:Y:S02]  /*25d90*/  STL.64 [R1+0xb0], R16 ;  /* 0x0000b01001007387 */ /* 0x000fe40000100a00 */
[----:B------:R-:W-:Y:S02]  /*25da0*/  STL.64 [R1+0xb8], R18 ;  /* 0x0000b81201007387 */ /* 0x000fe40000100a00 */
[----:B------:R-:W-:Y:S01]  /*25db0*/  STL [R1+0x98], R14 ;  /* 0x0000980e01007387 */ /* 0x000fe20000100800 */
[----:B------:R-:W-:Y:S01]  /*25dc0*/  MOV R3, R15 ;  /* 0x0000000f00037202 */ /* 0x000fe20000000f00 */
        /* <DEDUP_REMOVED lines=19> */
[----:B------:R-:W2:Y:S01]  /*25f00*/  LDL.LU.64 R26, [R1+0x2688] ;  /* 0x00268800011a7983 */ /* 0x000ea20000300a00 */
[----:B------:R-:W2:Y:S01]  /*25f10*/  LDL.LU.64 R24, [R1+0x2680] ;  /* 0x0026800001187983 */ /* 0x000ea20000300a00 */
[----:B------:R-:W-:Y:S02]  /*25f20*/  STL.64 [R1+0xa0], R4 ;  /* 0x0000a00401007387 */ /* 0x000fe40000100a00 */
[----:B------:R0:W-:Y:S02]  /*25f30*/  STL.64 [R1+0xa8], R6 ;  /* 0x0000a80601007387 */ /* 0x0001e40000100a00 */
[----:B0-----:R-:W5:Y:S01]  /*25f40*/  LDL R7, [R1+0xe98] ;  /* 0x000e980001077983 */ /* 0x001f620000100800 */
[----:B--2---:R-:W-:Y:S01]  /*25f50*/  HMMA.16816.F32.BF16 R12, R24, R10, R12 ;  /* 0x0000000a180c723c */ /* 0x004fe2000004180c */
[----:B------:R-:W-:-:S02]  /*25f60*/  IMAD.MOV.U32 R23, RZ, RZ, R2 ;  /* 0x000000ffff177224 */ /* 0x000fc400078e0002 */
[----:B-----5:R-:W-:Y:S11]  /*25f70*/  LDSM.16.M88.4 R4, [R7+0x40300] ;  /* 0x040300000704783b */ /* 0x020ff60000000200 */
[----:B------:R-:W-:Y:S09]  /*25f80*/  @!UPT UIADD3 URZ, URZ, URZ, URZ ;  /* 0x0000003f3f3ff290 */ /* 0x000ff2000fffe03f */
[----:B------:R-:W-:Y:S01]  /*25f90*/  STL.64 [R1+0x80], R12 ;  /* 0x0000800c01007387 */ /* 0x000fe20000100a00 */
[----:B------:R-:W-:Y:S02]  /*25fa0*/  STL [R1+0x88], R14 ;  /* 0x0000880e01007387 */ /* 0x000fe40000100800 */
[----:B------:R-:W2:Y:S02]  /*25fb0*/  LDL R27, [R1+0x360] ;  /* 0x00036000011b7983 */ /* 0x000ea40000100800 */
[----:B------:R-:W-:-:S05]  /*25fc0*/  IMAD.MOV.U32 R2, RZ, RZ, R15 ;  /* 0x000000ffff027224 */ /* 0x000fca00078e000f */
[----:B------:R-:W-:Y:S04]  /*25fd0*/  STL [R1+0x25d8], R2 ;  /* 0x0025d80201007387 */ /* 0x000fe80000100800 */
[----:B--2---:R-:W0:Y:S02]  /*25fe0*/  LDSM.16.MT88.4 R12, [R27+0x34000] ;  /* 0x034000001b0c783b */ /* 0x004e240000004200 */
[----:B0-----:R-:W-:Y:S01]  /*25ff0*/  IMAD.MOV.U32 R24, RZ, RZ, R14 ;  /* 0x000000ffff187224 */ /* 0x001fe200078e000e */
[----:B------:R-:W-:Y:S02]  /*26000*/  MOV R2, R15 ;  /* 0x0000000f00027202 */ /* 0x000fe40000000f00 */
[----:B------:R-:W-:Y:S01]  /*26010*/  MOV R26, R12 ;  /* 0x0000000c001a7202 */ /* 0x000fe20000000f00 */
[----:B------:R-:W-:Y:S01]  /*26020*/  IMAD.MOV.U32 R25, RZ, RZ, R13 ;  /* 0x000000ffff197224 */ /* 0x000fe200078e000d */
[----:B------:R-:W3:Y:S01]  /*26030*/  LDL.LU.64 R14, [R1+0x2678] ;  /* 0x00267800010e7983 */ /* 0x000ee20000300a00 */
[----:B------:R-:W3:Y:S02]  /*26040*/  LDL.LU.64 R12, [R1+0x2670] ;  /* 0x00267000010c7983 */ /* 0x000ee40000300a00 */
[----:B------:R0:W-:Y:S02]  /*26050*/  STL [R1+0x25a4], R6 ;  /* 0x0025a40601007387 */ /* 0x0001e40000100800 */
[----:B0-----:R-:W2:Y:S01]  /*26060*/  LDL R6, [R1+0x880] ;  /* 0x0008800001067983 */ /* 0x001ea20000100800 */
[----:B------:R-:W-:Y:S01]  /*26070*/  STL [R1+0x25a0], R7 ;  /* 0x0025a00701007387 */ /* 0x000fe20000100800 */
[-C--:B---3--:R-:W-:Y:S02]  /*26080*/  HMMA.16816.F32.BF16 R12, R12, R10.reuse, R16 ;  /* 0x0000000a0c0c723c */ /* 0x088fe40000041810 */
[----:B------:R-:W4:Y:S01]  /*26090*/  LDL.LU.64 R18, [R1+0x2668] ;  /* 0x0026680001127983 */ /* 0x000f220000300a00 */
[----:B------:R-:W4:Y:S11]  /*260a0*/  LDL.LU.64 R16, [R1+0x2660] ;  /* 0x0026600001107983 */ /* 0x000f360000300a00 */
[----:B------:R-:W-:Y:S09]  /*260b0*/  @!UPT UIADD3 URZ, URZ, URZ, URZ ;  /* 0x0000003f3f3ff290 */ /* 0x000ff2000fffe03f */
[----:B------:R-:W-:Y:S01]  /*260c0*/  STL.64 [R1+0x70], R12 ;  /* 0x0000700c01007387 */ /* 0x000fe20000100a00 */
[----:B------:R-:W-:Y:S01]  /*260d0*/  STL.64 [R1+0x78], R14 ;  /* 0x0000780e01007387 */ /* 0x000fe20000100a00 */
[----:B----4-:R-:W-:Y:S02]  /*260e0*/  HMMA.16816.F32.BF16 R16, R16, R10, R20 ;  /* 0x0000000a1010723c */ /* 0x010fe40000041814 */
[----:B------:R-:W3:Y:S01]  /*260f0*/  LDL.LU.64 R22, [R1+0x2658] ;  /* 0x0026580001167983 */ /* 0x000ee20000300a00 */
[----:B------:R-:W3:Y:S11]  /*26100*/  LDL.LU.64 R20, [R1+0x2650] ;  /* 0x0026500001147983 */ /* 0x000ef60000300a00 */
[----:B------:R-:W-:Y:S09]  /*26110*/  @!UPT UIADD3 URZ, URZ, URZ, URZ ;  /* 0x0000003f3f3ff290 */ /* 0x000ff2000fffe03f */
[----:B------:R0:W-:Y:S01]  /*26120*/  STL.64 [R1+0x60], R16 ;  /* 0x0000601001007387 */ /* 0x0001e20000100a00 */
[----:B------:R1:W-:Y:S03]  /*26130*/  STL [R1+0x68], R18 ;  /* 0x0000681201007387 */ /* 0x0003e60000100800 */
[----:B0-----:R-:W3:Y:S01]  /*26140*/  LDL.LU R16, [R1+0x10] ;  /* 0x0000100001107983 */ /* 0x001ee20000300800 */
[----:B------:R-:W3:Y:S02]  /*26150*/  LDL.LU R17, [R1+0x14] ;  /* 0x0000140001117983 */ /* 0x000ee40000300800 */
[----:B------:R-:W-:Y:S02]  /*26160*/  IMAD.MOV.U32 R15, RZ, RZ, R2 ;  /* 0x000000ffff0f7224 */ /* 0x000fe400078e0002 */
[----:B------:R-:W-:Y:S01]  /*26170*/  IMAD.MOV.U32 R2, RZ, RZ, R19 ;  /* 0x000000ffff027224 */ /* 0x000fe200078e0013 */
[----:B-1----:R-:W-:Y:S01]  /*26180*/  MOV R18, R9 ;  /* 0x0000000900127202 */ /* 0x002fe20000000f00 */
[----:B------:R-:W-:-:S07]  /*26190*/  IMAD.MOV.U32 R19, RZ, RZ, R8 ;  /* 0x000000ffff137224 */ /* 0x000fce00078e0008 */
[----:B---3--:R-:W-:Y:S01]  /*261a0*/  HMMA.16816.F32.BF16 R16, R20, R10, R16 ;  /* 0x0000000a1410723c */ /* 0x008fe20000041810 */
[----:B------:R-:W0:Y:S04]  /*261b0*/  LDSM.16.MT88.4 R8, [R27+0x34080] ;  /* 0x034080001b08783b */ /* 0x000e280000004200 */
[----:B------:R-:W-:Y:S04]  /*261c0*/  LDSM.16.MT88.4 R20, [R27+0x34180] ;  /* 0x034180001b14783b */ /* 0x000fe80000004200 */
[----:B0-----:R-:W-:Y:S11]  /*261d0*/  STL.64 [R1+0x2648], R10 ;  /* 0x0026480a01007387 */ /* 0x001ff60000100a00 */
[----:B------:R-:W-:Y:S03]  /*261e0*/  @!UPT UIADD3 URZ, URZ, URZ, URZ ;  /* 0x0000003f3f3ff290 */ /* 0x000fe6000fffe03f */
[----:B------:R-:W-:Y:S02]  /*261f0*/  STL.64 [R1+0x10], R16 ;  /* 0x0000101001007387 */ /* 0x000fe40000100a00 */
[----:B------:R-:W-:Y:S02]  /*26200*/  STL.64 [R1+0x18], R18 ;  /* 0x0000181201007387 */ /* 0x000fe40000100a00 */
[----:B------:R0:W-:Y:S01]  /*26210*/  STL.64 [R1+0x2640], R8 ;  /* 0x0026400801007387 */ /* 0x0001e20000100a00 */
[----:B------:R-:W1:Y:S04]  /*26220*/  LDSM.16.MT88.4 R16, [R27+0x34100] ;  /* 0x034100001b10783b */ /* 0x000e680000004200 */
[----:B0-----:R-:W3:Y:S01]  /*26230*/  LDL.LU R8, [R1+0x140] ;  /* 0x0001400001087983 */ /* 0x001ee20000300800 */
[----:B------:R-:W3:Y:S02]  /*26240*/  LDL.LU R9, [R1+0x144] ;  /* 0x0001440001097983 */ /* 0x000ee40000300800 */
[----:B------:R-:W3:Y:S02]  /*26250*/  LDL.LU R10, [R1+0x148] ;  /* 0x00014800010a7983 */ /* 0x000ee40000300800 */
[----:B------:R-:W3:Y:S02]  /*26260*/  LDL.LU R11, [R1+0x14c] ;  /* 0x00014c00010b7983 */ /* 0x000ee40000300800 */
[----:B------:R-:W-:-:S02]  /*26270*/  IMAD.MOV.U32 R12, RZ, RZ, R26 ;  /* 0x000000ffff0c7224 */ /* 0x000fc400078e001a */
[----:B------:R-:W-:Y:S01]  /*26280*/  IMAD.MOV.U32 R13, RZ, RZ, R25 ;  /* 0x000000ffff0d7224 */ /* 0x000fe200078e0019 */
[----:B------:R-:W-:Y:S02]  /*26290*/  MOV R14, R24 ;  /* 0x00000018000e7202 */ /* 0x000fe40000000f00 */
[----:B--2---:R-:W0:Y:S04]  /*262a0*/  LDSM.16.MT88.4 R24, [R6+0x34000] ;  /* 0x034000000618783b */ /* 0x004e280000004200 */
[----:B-1----:R-:W-:Y:S01]  /*262b0*/  STL.64 [R1+0x2638], R18 ;  /* 0x0026381201007387 */ /* 0x002fe20000100a00 */
[----:B------:R1:W-:Y:S03]  /*262c0*/  STL.64 [R1+0x2630], R16 ;  /* 0x0026301001007387 */ /* 0x0003e60000100a00 */
[----:B-1----:R-:W2:Y:S01]  /*262d0*/  LDL.LU R16, [R1+0x130] ;  /* 0x0001300001107983 */ /* 0x002ea20000300800 */
[----:B------:R-:W2:Y:S02]  /*262e0*/  LDL.LU R17, [R1+0x134] ;  /* 0x0001340001117983 */ /* 0x000ea40000300800 */
[----:B------:R-:W2:Y:S02]  /*262f0*/  LDL.LU R18, [R1+0x138] ;  /* 0x0001380001127983 */ /* 0x000ea40000300800 */
[----:B------:R-:W2:Y:S01]  /*26300*/  LDL.LU R19, [R1+0x13c] ;  /* 0x00013c0001137983 */ /* 0x000ea20000300800 */
[----:B------:R-:W-:Y:S01]  /*26310*/  STL.64 [R1+0x2628], R22 ;  /* 0x0026281601007387 */ /* 0x000fe20000100a00 */
[----:B------:R1:W-:Y:S03]  /*26320*/  STL.64 [R1+0x2620], R20 ;  /* 0x0026201401007387 */ /* 0x0003e60000100a00 */
[----:B-1----:R-:W4:Y:S01]  /*26330*/  LDL.LU R20, [R1+0x100] ;  /* 0x0001000001147983 */ /* 0x002f220000300800 */
[----:B------:R-:W4:Y:S02]  /*26340*/  LDL.LU R21, [R1+0x104] ;  /* 0x0001040001157983 */ /* 0x000f240000300800 */
[----:B------:R-:W4:Y:S02]  /*26350*/  LDL.LU R22, [R1+0x108] ;  /* 0x0001080001167983 */ /* 0x000f240000300800 */
[----:B------:R-:W4:Y:S01]  /*26360*/  LDL.LU R23, [R1+0x10c] ;  /* 0x00010c0001177983 */ /* 0x000f220000300800 */
[----:B0-----:R-:W-:Y:S01]  /*26370*/  STL.64 [R1+0x2618], R26 ;  /* 0x0026181a01007387 */ /* 0x001fe20000100a00 */
[----:B------:R0:W-:Y:S03]  /*26380*/  STL.64 [R1+0x2610], R24 ;  /* 0x0026101801007387 */ /* 0x0001e60000100a00 */
[----:B0-----:R-:W5:Y:S01]  /*26390*/  LDL.LU R24, [R1+0xf0] ;  /* 0x0000f00001187983 */ /* 0x001f620000300800 */
[----:B------:R-:W5:Y:S02]  /*263a0*/  LDL.LU R25, [R1+0xf4] ;  /* 0x0000f40001197983 */ /* 0x000f640000300800 */
[----:B------:R-:W5:Y:S02]  /*263b0*/  LDL.LU R26, [R1+0xf8] ;  /* 0x0000f800011a7983 */ /* 0x000f640000300800 */
[----:B------:R-:W5:Y:S01]  /*263c0*/  LDL.LU R27, [R1+0xfc] ;  /* 0x0000fc00011b7983 */ /* 0x000f620000300800 */
[-C--:B---3--:R-:W-:Y:S01]  /*263d0*/  HMMA.16816.F32.BF16 R12, R12, R4.reuse, R8 ;  /* 0x000000040c0c723c */ /* 0x088fe20000041808 */
[----:B------:R-:W2:Y:S01]  /*263e0*/  LDL.LU.64 R10, [R1+0x2648] ;  /* 0x00264800010a7983 */ /* 0x000ea20000300a00 */
[----:B------:R-:W2:Y:S11]  /*263f0*/  LDL.LU.64 R8, [R1+0x2640] ;  /* 0x0026400001087983 */ /* 0x000eb60000300a00 */
[----:B------:R-:W-:Y:S10]  /*26400*/  @!UPT UIADD3 URZ, URZ, URZ, URZ ;  /* 0x0000003f3f3ff290 */ /* 0x000ff4000fffe03f */
[----:B------:R-:W-:Y:S01]  /*26410*/  STL.64 [R1+0x50], R12 ;  /* 0x0000500c01007387 */ /* 0x000fe20000100a00 */
[----:B------:R-:W-:Y:S02]  /*26420*/  STL.64 [R1+0x58], R14 ;  /* 0x0000580e01007387 */ /* 0x000fe40000100a00 */
[----:B------:R0:W-:Y:S01]  /*26430*/  LDSM.16.MT88.4 R12, [R6+0x34080] ;  /* 0x03408000060c783b */ /* 0x0001e20000004200 */
[-C--:B--2---:R-:W-:Y:S01]  /*26440*/  HMMA.16816.F32.BF16 R8, R8, R4.reuse, R16 ;  /* 0x000000040808723c */ /* 0x084fe20000041810 */
[----:B------:R-:W4:Y:S02]  /*26450*/  LDL.LU.64 R18, [R1+0x2638] ;  /* 0x0026380001127983 */ /* 0x000f240000300a00 */
[----:B------:R-:W4:Y:S11]  /*26460*/  LDL.LU.64 R16, [R1+0x2630] ;  /* 0x0026300001107983 */ /* 0x000f360000300a00 */
[----:B------:R-:W-:Y:S09]  /*26470*/  @!UPT UIADD3 URZ, URZ, URZ, URZ ;  /* 0x0000003f3f3ff290 */ /* 0x000ff2000fffe03f */
[----:B------:R1:W-:Y:S01]  /*26480*/  STL.64 [R1+0x40], R8 ;  /* 0x0000400801007387 */ /* 0x0003e20000100a00 */
[----:B0-----:R-:W-:Y:S01]  /*26490*/  IMAD.MOV.U32 R6, RZ, RZ, R10 ;  /* 0x000000ffff067224 */ /* 0x001fe200078e000a */
[----:B------:R-:W-:Y:S02]  /*264a0*/  MOV R7, R11 ;  /* 0x0000000b00077202 */ /* 0x000fe40000000f00 */
[----:B-1----:R-:W2:Y:S01]  /*264b0*/  LDL.LU R8, [R1+0xe0] ;  /* 0x0000e00001087983 */ /* 0x002ea20000300800 */
[----:B------:R-:W2:Y:S02]  /*264c0*/  LDL.LU R9, [R1+0xe4] ;  /* 0x0000e40001097983 */ /* 0x000ea40000300800 */
[----:B------:R-:W2:Y:S02]  /*264d0*/  LDL.LU R10, [R1+0xe8] ;  /* 0x0000e800010a7983 */ /* 0x000ea40000300800 */
[----:B------:R-:W2:Y:S01]  /*264e0*/  LDL.LU R11, [R1+0xec] ;  /* 0x0000ec00010b7983 */ /* 0x000ea20000300800 */
        /* <DEDUP_REMOVED lines=9> */
[----:B------:R-:W-:Y:S01]  /*26580*/  IMAD.MOV.U32 R19, RZ, RZ, R29 ;  /* 0x000000ffff137224 */ /* 0x000fe200078e001d */
[-C--:B-----5:R-:W-:Y:S01]  /*26590*/  HMMA.16816.F32.BF16 R20, R20, R4.reuse, R24 ;  /* 0x000000041414723c */ /* 0x0a0fe20000041818 */
[----:B------:R-:W2:Y:S01]  /*265a0*/  LDL.LU.64 R26, [R1+0x2618] ;  /* 0x00261800011a7983 */ /* 0x000ea20000300a00 */
[----:B------:R-:W2:Y:S11]  /*265b0*/  LDL.LU.64 R24, [R1+0x2610] ;  /* 0x0026100001187983 */ /* 0x000eb60000300a00 */
[----:B------:R-:W-:Y:S10]  /*265c0*/  @!UPT UIADD3 URZ, URZ, URZ, URZ ;  /* 0x0000003f3f3ff290 */ /* 0x000ff4000fffe03f */
[----:B------:R-:W-:Y:S01]  /*265d0*/  STL.64 [R1+0x20], R20 ;  /* 0x0000201401007387 */ /* 0x000fe20000100a00 */
[----:B------:R-:W-:Y:S02]  /*265e0*/  STL [R1+0x28], R22 ;  /* 0x0000281601007387 */ /* 0x000fe40000100800 */
[----:B------:R-:W-:Y:S02]  /*265f0*/  IMAD.MOV.U32 R29, RZ, RZ, R23 ;  /* 0x000000ffff1d7224 */ /* 0x000fe400078e0017 */
[----:B------:R-:W4:Y:S01]  /*26600*/  LDL R23, [R1+0x880] ;  /* 0x0008800001177983 */ /* 0x000f220000100800 */
[-C--:B--2---:R-:W-:Y:S03]  /*26610*/  HMMA.16816.F32.BF16 R24, R24, R4.reuse, R8 ;  /* 0x000000041818723c */ /* 0x084fe60000041808 */
[----:B----4-:R-:W-:Y:S02]  /*26620*/  LDSM.16.MT88.4 R8, [R23+0x34100] ;  /* 0x034100001708783b */ /* 0x010fe40000004200 */
[----:B------:R-:W0:Y:S11]  /*26630*/  LDSM.16.MT88.4 R20, [R23+0x34180] ;  /* 0x034180001714783b */ /* 0x000e360000004200 */
[----:B------:R-:W-:Y:S07]  /*26640*/  @!UPT UIADD3 URZ, URZ, URZ, URZ ;  /* 0x0000003f3f3ff290 */ /* 0x000fee000fffe03f */
[----:B------:R-:W-:Y:S01]  /*26650*/  STL.64 [R1], R24 ;  /* 0x0000001801007387 */ /* 0x000fe20000100a00 */
[----:B------:R-:W-:Y:S02]  /*26660*/  STL.64 [R1+0x8], R26 ;  /* 0x0000081a01007387 */ /* 0x000fe40000100a00 */
[----:B------:R-:W1:Y:S01]  /*26670*/  LDSM.16.MT88.4 R24, [R0+0x34000] ;  /* 0x034000000018783b */ /* 0x000e620000004200 */
[----:B0-----:R-:W-:Y:S03]  /*26680*/  STL.64 [R1+0x2608], R22 ;  /* 0x0026081601007387 */ /* 0x001fe60000100a00 */
[----:B------:R0:W-:Y:S02]  /*26690*/  STL.64 [R1+0x2600], R20 ;  /* 0x0026001401007387 */ /* 0x0001e40000100a00 */
[----:B0-----:R-:W2:Y:S01]  /*266a0*/  LDL.LU R20, [R1+0x120] ;  /* 0x0001200001147983 */ /* 0x001ea20000300800 */
[----:B------:R-:W2:Y:S02]  /*266b0*/  LDL.LU R21, [R1+0x124] ;  /* 0x0001240001157983 */ /* 0x000ea40000300800 */
[----:B------:R-:W2:Y:S02]  /*266c0*/  LDL.LU R22, [R1+0x128] ;  /* 0x0001280001167983 */ /* 0x000ea40000300800 */
[----:B------:R-:W2:Y:S01]  /*266d0*/  LDL.LU R23, [R1+0x12c] ;  /* 0x00012c0001177983 */ /* 0x000ea20000300800 */
[-C--:B---3--:R-:W-:Y:S01]  /*266e0*/  HMMA.16816.F32.BF16 R16, R12, R4.reuse, R16 ;  /* 0x000000040c10723c */ /* 0x088fe20000041810 */
[----:B-1----:R-:W-:Y:S01]  /*266f0*/  STL.64 [R1+0x25f8], R26 ;  /* 0x0025f81a01007387 */ /* 0x002fe20000100a00 */
[----:B------:R0:W-:Y:S03]  /*26700*/  STL.64 [R1+0x25f0], R24 ;  /* 0x0025f01801007387 */ /* 0x0001e60000100a00 */
[----:B------:R-:W-:Y:S04]  /*26710*/  LDSM.16.MT88.4 R12, [R0+0x34080] ;  /* 0x03408000000c783b */ /* 0x000fe80000004200 */
[----:B0-----:R-:W3:Y:S01]  /*26720*/  LDL.LU R24, [R1+0xd0] ;  /* 0x0000d00001187983 */ /* 0x001ee20000300800 */
[----:B------:R-:W3:Y:S02]  /*26730*/  LDL.LU R25, [R1+0xd4] ;  /* 0x0000d40001197983 */ /* 0x000ee40000300800 */
[----:B------:R-:W3:Y:S02]  /*26740*/  LDL.LU R26, [R1+0xd8] ;  /* 0x0000d800011a7983 */ /* 0x000ee40000300800 */
[----:B------:R-:W3:Y:S09]  /*26750*/  LDL.LU R27, [R1+0xdc] ;  /* 0x0000dc00011b7983 */ /* 0x000ef20000300800 */
        /* <DEDUP_REMOVED lines=21> */
[----:B------:R-:W2:Y:S06]  /*268b0*/  LDL.LU.64 R24, [R1+0x25f0] ;  /* 0x0025f00001187983 */ /* 0x000eac0000300a00 */
[-C--:B----4-:R-:W-:Y:S11]  /*268c0*/  HMMA.16816.F32.BF16 R12, R12, R4.reuse, R16 ;  /* 0x000000040c0c723c */ /* 0x090ff60000041810 */
[----:B------:R-:W-:Y:S04]  /*268d0*/  @!UPT UIADD3 URZ, URZ, URZ, URZ ;  /* 0x0000003f3f3ff290 */ /* 0x000fe8000fffe03f */
[----:B------:R0:W-:Y:S01]  /*268e0*/  STL.64 [R1+0x130], R20 ;  /* 0x0001301401007387 */ /* 0x0001e20000100a00 */
[----:B------:R1:W-:Y:S03]  /*268f0*/  STL.64 [R1+0x138], R22 ;  /* 0x0001381601007387 */ /* 0x0003e60000100a00 */
[----:B0-----:R-:W3:Y:S01]  /*26900*/  LDL.LU R20, [R1+0x90] ;  /* 0x0000900001147983 */ /* 0x001ee20000300800 */
[----:B-1----:R-:W-:Y:S01]  /*26910*/  MOV R23, R3 ;  /* 0x0000000300177202 */ /* 0x002fe20000000f00 */
[----:B------:R-:W3:Y:S02]  /*26920*/  LDL.LU R21, [R1+0x94] ;  /* 0x0000940001157983 */ /* 0x000ee40000300800 */
[----:B------:R-:W3:Y:S01]  /*26930*/  LDL.LU R22, [R1+0x98] ;  /* 0x0000980001167983 */ /* 0x000ee20000300800 */
[-C--:B--2---:R-:W-:Y:S01]  /*26940*/  HMMA.16816.F32.BF16 R8, R24, R4.reuse, R8 ;  /* 0x000000041808723c */ /* 0x084fe20000041808 */
[----:B------:R-:W0:Y:S11]  /*26950*/  LDSM.16.MT88.4 R24, [R28+0x34000] ;  /* 0x034000001c18783b */ /* 0x000e360000004200 */
[----:B------:R-:W-:Y:S11]  /*26960*/  @!UPT UIADD3 URZ, URZ, URZ, URZ ;  /* 0x0000003f3f3ff290 */ /* 0x000ff6000fffe03f */
[----:B------:R-:W-:Y:S01]  /*26970*/  @!UPT UIADD3 URZ, URZ, URZ, URZ ;  /* 0x0000003f3f3ff290 */ /* 0x000fe2000fffe03f */
[----:B------:R-:W-:Y:S01]  /*26980*/  IMAD.MOV.U32 R3, RZ, RZ, R11 ;  /* 0x000000ffff037224 */ /* 0x000fe200078e000b */
[----:B------:R-:W-:Y:S01]  /*26990*/  STL.64 [R1+0x120], R8 ;  /* 0x0001200801007387 */ /* 0x000fe20000100a00 */
[----:B------:R-:W-:Y:S02]  /*269a0*/  STL [R1+0x128], R10 ;  /* 0x0001280a01007387 */ /* 0x000fe40000100800 */
[----:B------:R-:W1:Y:S01]  /*269b0*/  LDSM.16.MT88.4 R8, [R0+0x34180] ;  /* 0x034180000008783b */ /* 0x000e620000004200 */
[----:B------:R-:W-:Y:S04]  /*269c0*/  STL [R1+0x2558], R3 ;  /* 0x0025580301007387 */ /* 0x000fe80000100800 */
[----:B0-----:R-:W-:Y:S01]  /*269d0*/  STL.64 [R1+0x25d0], R26 ;  /* 0x0025d01a01007387 */ /* 0x001fe20000100a00 */
[----:B------:R0:W-:Y:S03]  /*269e0*/  STL.64 [R1+0x25c8], R24 ;  /* 0x0025c81801007387 */ /* 0x0001e60000100a00 */
[----:B0-----:R-:W1:Y:S01]  /*269f0*/  LDL.LU R24, [R1+0xa0] ;  /* 0x0000a00001187983 */ /* 0x001e620000300800 */
[----:B------:R-:W1:Y:S02]  /*26a00*/  LDL.LU R25, [R1+0xa4] ;  /* 0x0000a40001197983 */ /* 0x000e640000300800 */
[----:B------:R-:W1:Y:S02]  /*26a10*/  LDL.LU R26, [R1+0xa8] ;  /* 0x0000a800011a7983 */ /* 0x000e640000300800 */
[----:B------:R-:W1:Y:S01]  /*26a20*/  LDL.LU R27, [R1+0xac] ;  /* 0x0000ac00011b7983 */ /* 0x000e620000300800 */
[----:B------:R-:W3:Y:S01]  /*26a30*/  LDL.LU.64 R18, [R1+0x25e8] ;  /* 0x0025e80001127983 */ /* 0x000ee20000300a00 */
[----:B------:R-:W3:Y:S02]  /*26a40*/  LDL.LU.64 R16, [R1+0x25e0] ;  /* 0x0025e00001107983 */ /* 0x000ee40000300a00 */
[-C--:B---3--:R-:W-:Y:S01]  /*26a50*/  HMMA.16816.F32.BF16 R16, R16, R4.reuse, R20 ;  /* 0x000000041010723c */ /* 0x088fe20000041814 */
[----:B------:R-:W-:Y:S11]  /*26a60*/  LDSM.16.MT88.4 R20, [R28+0x34180] ;  /* 0x034180001c14783b */ /* 0x000ff60000004200 */
[----:B------:R-:W-:Y:S11]  /*26a70*/  @!UPT UIADD3 URZ, URZ, URZ, URZ ;  /* 0x0000003f3f3ff290 */ /* 0x000ff6000fffe03f */
[----:B------:R-:W-:Y:S01]  /*26a80*/  STL.64 [R1+0x140], R16 ;  /* 0x0001401001007387 */ /* 0x000fe20000100a00 */
[----:B------:R-:W-:Y:S02]  /*26a90*/  STL.64 [R1+0xf0], R12 ;  /* 0x0000f00c01007387 */ /* 0x000fe40000100a00 */
[----:B------:R-:W-:Y:S02]  /*26aa0*/  STL.64 [R1+0xf8], R14 ;  /* 0x0000f80e01007387 */ /* 0x000fe40000100a00 */
[----:B------:R-:W-:Y:S02]  /*26ab0*/  STL [R1+0x148], R18 ;  /* 0x0001481201007387 */ /* 0x000fe40000100800 */
[----:B------:R-:W-:Y:S01]  /*26ac0*/  IMAD.MOV.U32 R3, RZ, RZ, R19 ;  /* 0x000000ffff037224 */ /* 0x000fe200078e0013 */
[----:B-1----:R-:W-:Y:S01]  /*26ad0*/  HMMA.16816.F32.BF16 R8, R8, R4, R24 ;  /* 0x000000040808723c */ /* 0x002fe20000041818 */
[----:B------:R-:W0:Y:S04]  /*26ae0*/  LDSM.16.MT88.4 R16, [R28+0x34100] ;  /* 0x034100001c10783b */ /* 0x000e280000004200 */
[----:B------:R-:W1:Y:S04]  /*26af0*/  LDSM.16.MT88.4 R12, [R28+0x34080] ;  /* 0x034080001c0c783b */ /* 0x000e680000004200 */
[----:B0-----:R-:W-:Y:S01]  /*26b00*/  STL.64 [R1+0x25c0], R18 ;  /* 0x0025c01201007387 */ /* 0x001fe20000100a00 */
[----:B------:R0:W-:Y:S03]  /*26b10*/  STL.64 [R1+0x25b8], R16 ;  /* 0x0025b81001007387 */ /* 0x0001e60000100a00 */
[----:B0-----:R-:W1:Y:S01]  /*26b20*/  LDL.LU R16, [R1+0x70] ;  /* 0x0000700001107983 */ /* 0x001e620000300800 */
[----:B------:R-:W1:Y:S02]  /*26b30*/  LDL.LU R17, [R1+0x74] ;  /* 0x0000740001117983 */ /* 0x000e640000300800 */
[----:B------:R-:W1:Y:S02]  /*26b40*/  LDL.LU R18, [R1+0x78] ;  /* 0x0000780001127983 */ /* 0x000e640000300800 */
[----:B------:R-:W1:Y:S01]  /*26b50*/  LDL.LU R19, [R1+0x7c] ;  /* 0x00007c0001137983 */ /* 0x000e620000300800 */
[----:B------:R-:W-:Y:S01]  /*26b60*/  STL.64 [R1+0x25b0], R22 ;  /* 0x0025b01601007387 */ /* 0x000fe20000100a00 */
[----:B------:R0:W-:Y:S03]  /*26b70*/  STL.64 [R1+0x25a8], R20 ;  /* 0x0025a81401007387 */ /* 0x0001e60000100a00 */
[----:B0-----:R-:W2:Y:S01]  /*26b80*/  LDL.LU R20, [R1+0x60] ;  /* 0x0000600001147983 */ /* 0x001ea20000300800 */
[----:B------:R-:W2:Y:S02]  /*26b90*/  LDL.LU R21, [R1+0x64] ;  /* 0x0000640001157983 */ /* 0x000ea40000300800 */
[----:B------:R-:W2:Y:S01]  /*26ba0*/  LDL.LU R22, [R1+0x68] ;  /* 0x0000680001167983 */ /* 0x000ea20000300800 */
[----:B------:R-:W-:-:S02]  /*26bb0*/  MOV R23, R2 ;  /* 0x0000000200177202 */ /* 0x000fc40000000f00 */
[----:B------:R-:W3:Y:S01]  /*26bc0*/  LDL.LU R2, [R1+0x25d8] ;  /* 0x0025d80001027983 */ /* 0x000ee20000300800 */
[----:B------:R-:W4:Y:S02]  /*26bd0*/  LDL.LU.64 R26, [R1+0x25d0] ;  /* 0x0025d000011a7983 */ /* 0x000f240000300a00 */
[----:B------:R-:W4:Y:S02]  /*26be0*/  LDL.LU.64 R24, [R1+0x25c8] ;  /* 0x0025c80001187983 */ /* 0x000f240000300a00 */
[----:B------:R0:W-:Y:S01]  /*26bf0*/  STL.64 [R1+0x100], R8 ;  /* 0x0001000801007387 */ /* 0x0001e20000100a00 */
[----:B------:R5:W-:Y:S04]  /*26c00*/  STL.64 [R1+0x108], R10 ;  /* 0x0001080a01007387 */ /* 0x000be80000100a00 */
[----:B0-----:R-:W4:Y:S01]  /*26c10*/  LDL.LU R8, [R1+0x80] ;  /* 0x0000800001087983 */ /* 0x001f220000300800 */
[----:B------:R-:W4:Y:S02]  /*26c20*/  LDL.LU R9, [R1+0x84] ;  /* 0x0000840001097983 */ /* 0x000f240000300800 */
[----:B-----5:R-:W4:Y:S02]  /*26c30*/  LDL.LU R10, [R1+0x88] ;  /* 0x00008800010a7983 */ /* 0x020f240000300800 */
[----:B---3--:R-:W-:-:S07]  /*26c40*/  IMAD.MOV.U32 R11, RZ, RZ, R2 ;  /* 0x000000ffff0b7224 */ /* 0x008fce00078e0002 */
[-C--:B----4-:R-:W-:Y:S01]  /*26c50*/  HMMA.16816.F32.BF16 R8, R24, R4.reuse, R8 ;  /* 0x000000041808723c */ /* 0x090fe20000041808 */
[----:B------:R-:W3:Y:S07]  /*26c60*/  LDL R27, [R1+0x360] ;  /* 0x00036000011b7983 */ /* 0x000eee0000100800 */
[-C--:B-1----:R-:W-:Y:S11]  /*26c70*/  HMMA.16816.F32.BF16 R12, R12, R4.reuse, R16 ;  /* 0x000000040c0c723c */ /* 0x082ff60000041810 */
[----:B------:R-:W-:Y:S04]  /*26c80*/  @!UPT UIADD3 URZ, URZ, URZ, URZ ;  /* 0x0000003f3f3ff290 */ /* 0x000fe8000fffe03f */
[----:B------:R-:W-:Y:S01]  /*26c90*/  STL.64 [R1+0x160], R8 ;  /* 0x0001600801007387 */ /* 0x000fe20000100a00 */
[----:B------:R-:W-:Y:S02]  /*26ca0*/  STL.64 [R1+0x168], R10 ;  /* 0x0001680a01007387 */ /* 0x000fe40000100a00 */
[----:B------:R-:W2:Y:S02]  /*26cb0*/  LDL.LU.64 R18, [R1+0x25c0] ;  /* 0x0025c00001127983 */ /* 0x000ea40000300a00 */
[----:B------:R-:W2:Y:S03]  /*26cc0*/  LDL.LU.64 R16, [R1+0x25b8] ;  /* 0x0025b80001107983 */ /* 0x000ea60000300a00 */
[----:B------:R0:W-:Y:S01]  /*26cd0*/  STL.64 [R1+0xe0], R12 ;  /* 0x0000e00c01007387 */ /* 0x0001e20000100a00 */
[----:B------:R1:W-:Y:S02]  /*26ce0*/  STL [R1+0xe8], R14 ;  /* 0x0000e80e01007387 */ /* 0x0003e40000100800 */
[----:B------:R-:W-:Y:S01]  /*26cf0*/  IMAD.MOV.U32 R2, RZ, RZ, R15 ;  /* 0x000000ffff027224 */ /* 0x000fe200078e000f */
[----:B0-----:R-:W4:Y:S01]  /*26d00*/  LDL.LU R12, [R1+0x10] ;  /* 0x00001000010c7983 */ /* 0x001f220000300800 */
[----:B------:R-:W4:Y:S02]  /*26d10*/  LDL.LU R13, [R1+0x14] ;  /* 0x00001400010d7983 */ /* 0x000f240000300800 */
[----:B-1----:R-:W4:Y:S02]  /*26d20*/  LDL.LU R14, [R1+0x18] ;  /* 0x00001800010e7983 */ /* 0x002f240000300800 */
[----:B------:R-:W4:Y:S01]  /*26d30*/  LDL.LU R15, [R1+0x1c] ;  /* 0x00001c00010f7983 */ /* 0x000f220000300800 */
[----:B------:R-:W-:Y:S04]  /*26d40*/  STL [R1+0x2530], R2 ;  /* 0x0025300201007387 */ /* 0x000fe80000100800 */
[----:B---3--:R-:W-:Y:S01]  /*26d50*/  LDSM.16.MT88.4 R8, [R27+0x36000] ;  /* 0x036000001b08783b */ /* 0x008fe20000004200 */
[-C--:B--2---:R-:W-:Y:S03]  /*26d60*/  HMMA.16816.F32.BF16 R16, R16, R4.reuse, R20 ;  /* 0x000000041010723c */ /* 0x084fe60000041814 */
[----:B------:R-:W4:Y:S01]  /*26d70*/  LDL.LU.64 R22, [R1+0x25b0] ;  /* 0x0025b00001167983 */ /* 0x000f220000300a00 */
[----:B------:R-:W4:Y:S11]  /*26d80*/  LDL.LU.64 R20, [R1+0x25a8] ;  /* 0x0025a80001147983 */ /* 0x000f360000300a00 */
[----:B------:R-:W-:Y:S08]  /*26d90*/  @!UPT UIADD3 URZ, URZ, URZ, URZ ;  /* 0x0000003f3f3ff290 */ /* 0x000ff0000fffe03f */
[----:B------:R-:W-:Y:S01]  /*26da0*/  STL.64 [R1+0xd0], R16 ;  /* 0x0000d01001007387 */ /* 0x000fe20000100a00 */
[----:B------:R4:W-:Y:S02]  /*26db0*/  STL.64 [R1+0xd8], R18 ;  /* 0x0000d81201007387 */ /* 0x0009e40000100a00 */
[----:B----4-:R-:W-:Y:S01]  /*26dc0*/  HMMA.16816.F32.BF16 R16, R20, R4, R12 ;  /* 0x000000041410723c */ /* 0x010fe2000004180c */
[----:B------:R-:W0:Y:S04]  /*26dd0*/  LDSM.16.MT88.4 R12, [R27+0x36080] ;  /* 0x036080001b0c783b */ /* 0x000e280000004200 */
[----:B------:R-:W2:Y:S04]  /*26de0*/  LDL R5, [R1+0x880] ;  /* 0x0008800001057983 */ /* 0x000ea80000100800 */
[----:B------:R-:W-:Y:S11]  /*26df0*/  LDSM.16.MT88.4 R20, [R27+0x36180] ;  /* 0x036180001b14783b */ /* 0x000ff60000004200 */
[----:B------:R-:W-:Y:S03]  /*26e00*/  @!UPT UIADD3 URZ, URZ, URZ, URZ ;  /* 0x0000003f3f3ff290 */ /* 0x000fe6000fffe03f */
[----:B------:R-:W-:Y:S01]  /*26e10*/  STL.64 [R1+0xc0], R16 ;  /* 0x0000c01001007387 */ /* 0x000fe20000100a00 */
[----:B------:R-:W-:Y:S02]  /*26e20*/  STL.64 [R1+0xc8], R18 ;  /* 0x0000c81201007387 */ /* 0x000fe40000100a00 */
[----:B------:R-:W1:Y:S01]  /*26e30*/  LDSM.16.MT88.4 R16, [R27+0x36100] ;  /* 0x036100001b10783b */ /* 0x000e620000004200 */
[----:B0-----:R-:W-:Y:S03]  /*26e40*/  STL.64 [R1+0x2598], R14 ;  /* 0x0025980e01007387 */ /* 0x001fe60000100a00 */
[----:B------:R0:W-:Y:S02]  /*26e50*/  STL.64 [R1+0x2590], R12 ;  /* 0x0025900c01007387 */ /* 0x0001e40000100a00 */
[----:B0-----:R-:W3:Y:S01]  /*26e60*/  LDL.LU R12, [R1+0x50] ;  /* 0x00005000010c7983 */ /* 0x001ee20000300800 */
[----:B------:R-:W3:Y:S02]  /*26e70*/  LDL.LU R13, [R1+0x54] ;  /* 0x00005400010d7983 */ /* 0x000ee40000300800 */
[----:B------:R-:W3:Y:S02]  /*26e80*/  LDL.LU R14, [R1+0x58] ;  /* 0x00005800010e7983 */ /* 0x000ee40000300800 */
[----:B------:R-:W3:Y:S01]  /*26e90*/  LDL.LU R15, [R1+0x5c] ;  /* 0x00005c00010f7983 */ /* 0x000ee20000300800 */
[----:B-1----:R0:W-:Y:S01]  /*26ea0*/  STL.64 [R1+0x2588], R18 ;  /* 0x0025881201007387 */ /* 0x0021e20000100a00 */
[----:B------:R1:W-:Y:S01]  /*26eb0*/  STL.64 [R1+0x2580], R16 ;  /* 0x0025801001007387 */ /* 0x0003e20000100a00 */
[----:B0-----:R-:W-:-:S02]  /*26ec0*/  MOV R18, R6 ;  /* 0x0000000600127202 */ /* 0x001fc40000000f00 */
[----:B-1----:R-:W4:Y:S01]  /*26ed0*/  LDL.LU R16, [R1+0x40] ;  /* 0x0000400001107983 */ /* 0x002f220000300800 */
[----:B------:R-:W4:Y:S02]  /*26ee0*/  LDL.LU R17, [R1+0x44] ;  /* 0x0000440001117983 */ /* 0x000f240000300800 */
[----:B------:R-:W3:Y:S02]  /*26ef0*/  LDL.LU R6, [R1+0x25a4] ;  /* 0x0025a40001067983 */ /* 0x000ee40000300800 */
[----:B------:R-:W-:Y:S02]  /*26f00*/  IMAD.MOV.U32 R19, RZ, RZ, R7 ;  /* 0x000000ffff137224 */ /* 0x000fe400078e0007 */
[----:B------:R-:W3:Y:S01]  /*26f10*/  LDL.LU R7, [R1+0x25a0] ;  /* 0x0025a00001077983 */ /* 0x000ee20000300800 */
[----:B------:R-:W-:Y:S02]  /*26f20*/  STL.64 [R1+0x2578], R22 ;  /* 0x0025781601007387 */ /* 0x000fe40000100a00 */
[----:B------:R0:W-:Y:S02]  /*26f30*/  STL.64 [R1+0x2570], R20 ;  /* 0x0025701401007387 */ /* 0x0001e40000100a00 */
[----:B0-----:R-:W5:Y:S01]  /*26f40*/  LDL.LU R20, [R1+0x30] ;  /* 0x0000300001147983 */ /* 0x001f620000300800 */
[----:B------:R-:W5:Y:S02]  /*26f50*/  LDL.LU R21, [R1+0x34] ;  /* 0x0000340001157983 */ /* 0x000f640000300800 */
[----:B------:R-:W5:Y:S02]  /*26f60*/  LDL.LU R22, [R1+0x38] ;  /* 0x0000380001167983 */ /* 0x000f640000300800 */
[----:B------:R-:W5:Y:S01]  /*26f70*/  LDL.LU R23, [R1+0x3c] ;  /* 0x00003c0001177983 */ /* 0x000f620000300800 */
[----:B--2---:R-:W0:Y:S01]  /*26f80*/  LDSM.16.MT88.4 R24, [R5+0x36000] ;  /* 0x036000000518783b */ /* 0x004e220000004200 */
[-C--:B---3--:R-:W-:Y:S03]  /*26f90*/  HMMA.16816.F32.BF16 R8, R8, R6.reuse, R12 ;  /* 0x000000060808723c */ /* 0x088fe6000004180c */
[----:B------:R-:W4:Y:S01]  /*26fa0*/  LDL.LU.64 R14, [R1+0x2598] ;  /* 0x00259800010e7983 */ /* 0x000f220000300a00 */
[----:B------:R-:W4:Y:S11]  /*26fb0*/  LDL.LU.64 R12, [R1+0x2590] ;  /* 0x00259000010c7983 */ /* 0x000f360000300a00 */
[----:B------:R-:W-:Y:S08]  /*26fc0*/  @!UPT UIADD3 URZ, URZ, URZ, URZ ;  /* 0x0000003f3f3ff290 */ /* 0x000ff0000fffe03f */
[----:B------:R-:W-:Y:S01]  /*26fd0*/  STL.64 [R1+0xa0], R8 ;  /* 0x0000a00801007387 */ /* 0x000fe20000100a00 */
[----:B------:R-:W-:Y:S02]  /*26fe0*/  STL.64 [R1+0xa8], R10 ;  /* 0x0000a80a01007387 */ /* 0x000fe40000100a00 */
[----:B------:R-:W-:Y:S01]  /*26ff0*/  LDSM.16.MT88.4 R8, [R5+0x36080] ;  /* 0x036080000508783b */ /* 0x000fe20000004200 */
[-C--:B----4-:R-:W-:Y:S01]  /*27000*/  HMMA.16816.F32.BF16 R12, R12, R6.reuse, R16 ;  /* 0x000000060c0c723c */ /* 0x090fe20000041810 */
[----:B------:R-:W5:Y:S02]  /*27010*/  LDL.LU.64 R18, [R1+0x2588] ;  /* 0x0025880001127983 */ /* 0x000f640000300a00 */
[----:B------:R-:W5:Y:S11]  /*27020*/  LDL.LU.64 R16, [R1+0x2580] ;  /* 0x0025800001107983 */ /* 0x000f760000300a00 */
[----:B------:R-:W-:Y:S09]  /*27030*/  @!UPT UIADD3 URZ, URZ, URZ, URZ ;  /* 0x0000003f3f3ff290 */ /* 0x000ff2000fffe03f */
[----:B------:R1:W-:Y:S01]  /*27040*/  STL.64 [R1+0xb0], R12 ;  /* 0x0000b00c01007387 */ /* 0x0003e20000100a00 */
[----:B------:R2:W-:Y:S03]  /*27050*/  STL.64 [R1+0xb8], R14 ;  /* 0x0000b80e01007387 */ /* 0x0005e60000100a00 */
[----:B-1----:R-:W0:Y:S01]  /*27060*/  LDL.LU R12, [R1] ;  /* 0x00000000010c7983 */ /* 0x002e220000300800 */
[----:B------:R-:W0:Y:S02]  /*27070*/  LDL.LU R13, [R1+0x4] ;  /* 0x00000400010d7983 */ /* 0x000e240000300800 */
[----:B--2---:R-:W0:Y:S02]  /*27080*/  LDL.LU R14, [R1+0x8] ;  /* 0x00000800010e7983 */ /* 0x004e240000300800 */
[----:B------:R-:W0:Y:S01]  /*27090*/  LDL.LU R15, [R1+0xc] ;  /* 0x00000c00010f7983 */ /* 0x000e220000300800 */
[-C--:B-----5:R-:W-:Y:S01]  /*270a0*/  HMMA.16816.F32.BF16 R16, R16, R6.reuse, R20 ;  /* 0x000000061010723c */ /* 0x0a0fe20000041814 */
[----:B------:R-:W2:Y:S01]  /*270b0*/  LDL.LU.64 R22, [R1+0x2578] ;  /* 0x0025780001167983 */ /* 0x000ea20000300a00 */
[----:B------:R-:W2:Y:S11]  /*270c0*/  LDL.LU.64 R20, [R1+0x2570] ;  /* 0x0025700001147983 */ /* 0x000eb60000300a00 */
[----:B------:R-:W-:Y:S10]  /*270d0*/  @!UPT UIADD3 URZ, URZ, URZ, URZ ;  /* 0x0000003f3f3ff290 */ /* 0x000ff4000fffe03f */
[----:B------:R1:W-:Y:S01]  /*270e0*/  STL.64 [R1+0x90], R16 ;  /* 0x0000901001007387 */ /* 0x0003e20000100a00 */
[----:B------:R3:W-:Y:S03]  /*270f0*/  STL.64 [R1+0x98], R18 ;  /* 0x0000981201007387 */ /* 0x0007e60000100a00 */
[----:B-1----:R-:W2:Y:S01]  /*27100*/  LDL.LU R16, [R1+0x20] ;  /* 0x0000200001107983 */ /* 0x002ea20000300800 */
[----:B------:R-:W2:Y:S02]  /*27110*/  LDL.LU R17, [R1+0x24] ;  /* 0x0000240001117983 */ /* 0x000ea40000300800 */
[----:B---3--:R-:W2:Y:S01]  /*27120*/  LDL.LU R18, [R1+0x28] ;  /* 0x0000280001127983 */ /* 0x008ea20000300800 */
[-C--:B0-----:R-:W-:Y:S01]  /*27130*/  HMMA.16816.F32.BF16 R12, R24, R6.reuse, R12 ;  /* 0x00000006180c723c */ /* 0x081fe2000004180c */
[----:B------:R-:W-:Y:S01]  /*27140*/  IMAD.MOV.U32 R19, RZ, RZ, R29 ;  /* 0x000000ffff137224 */ /* 0x000fe200078e001d */
[----:B------:R-:W0:Y:S11]  /*27150*/  LDSM.16.MT88.4 R24, [R5+0x36100] ;  /* 0x036100000518783b */ /* 0x000e360000004200 */
[----:B------:R-:W-:Y:S11]  /*27160*/  @!UPT UIADD3 URZ, URZ, URZ, URZ ;  /* 0x0000003f3f3ff290 */ /* 0x000ff6000fffe03f */
[----:B------:R-:W-:Y:S01]  /*27170*/  IMAD.MOV.U32 R29, RZ, RZ, R15 ;  /* 0x000000ffff1d7224 */ /* 0x000fe200078e000f */
[-C--:B--2---:R-:W-:Y:S01]  /*27180*/  HMMA.16816.F32.BF16 R20, R20, R6.reuse, R16 ;  /* 0x000000061414723c */ /* 0x084fe20000041810 */
[----:B------:R-:W-:Y:S11]  /*27190*/  LDSM.16.MT88.4 R16, [R0+0x36000] ;  /* 0x036000000010783b */ /* 0x000ff60000004200 */
[----:B------:R-:W-:Y:S11]  /*271a0*/  @!UPT UIADD3 URZ, URZ, URZ, URZ ;  /* 0x0000003f3f3ff290 */ /* 0x000ff6000fffe03f */
[----:B------:R-:W-:Y:S01]  /*271b0*/  @!UPT UIADD3 URZ, URZ, URZ, URZ ;  /* 0x0000003f3f3ff290 */ /* 0x000fe2000fffe03f */
[----:B------:R-:W-:Y:S01]  /*271c0*/  MOV R4, R23 ;  /* 0x0000001700047202 */ /* 0x000fe20000000f00 */
[----:B------:R-:W-:Y:S01]  /*271d0*/  STL.64 [R1+0x70], R20 ;  /* 0x0000701401007387 */ /* 0x000fe20000100a00 */
[----:B------:R-:W-:Y:S02]  /*271e0*/  STL [R1+0x78], R22 ;  /* 0x0000781601007387 */ /* 0x000fe40000100800 */
[----:B------:R-:W1:Y:S01]  /*271f0*/  LDSM.16.MT88.4 R20, [R5+0x36180] ;  /* 0x036180000514783b */ /* 0x000e620000004200 */
[----:B------:R-:W-:Y:S03]  /*27200*/  STL [R1+0x24f0], R4 ;  /* 0x0024f00401007387 */ /* 0x000fe60000100800 */
[----:B------:R-:W-:Y:S02]  /*27210*/  STL.64 [R1+0x40], R12 ;  /* 0x0000400c01007387 */ /* 0x000fe40000100a00 */
[----:B------:R-:W-:Y:S02]  /*27220*/  STL [R1+0x48], R14 ;  /* 0x0000480e01007387 */ /* 0x000fe40000100800 */
[----:B------:R-:W-:Y:S01]  /*27230*/  STL [R1+0x24f4], R29 ;  /* 0x0024f41d01007387 */ /* 0x000fe20000100800 */
[----:B0-----:R-:W-:Y:S01]  /*27240*/  STL.64 [R1+0x2568], R26 ;  /* 0x0025681a01007387 */ /* 0x001fe20000100a00 */
[----:B------:R0:W-:Y:S03]  /*27250*/  STL.64 [R1+0x2560], R24 ;  /* 0x0025601801007387 */ /* 0x0001e60000100a00 */
[----:B------:R-:W-:Y:S04]  /*27260*/  LDSM.16.MT88.4 R12, [R0+0x36080] ;  /* 0x03608000000c783b */ /* 0x000fe80000004200 */
        /* <DEDUP_REMOVED lines=10> */
[----:B------:R-:W-:Y:S01]  /*27310*/  STL [R1+0x24f8], R5 ;  /* 0x0024f80501007387 */ /* 0x000fe20000100800 */
[----:B------:R-:W-:Y:S02]  /*27320*/  STL.64 [R1+0x2540], R18 ;  /* 0x0025401201007387 */ /* 0x000fe40000100a00 */
[----:B------:R0:W-:Y:S02]  /*27330*/  STL.64 [R1+0x2538], R16 ;  /* 0x0025381001007387 */ /* 0x0001e40000100a00 */
[----:B0-----:R-:W4:Y:S01]  /*27340*/  LDL.LU R16, [R1+0x130] ;  /* 0x0001300001107983 */ /* 0x001f220000300800 */
[----:B------:R-:W4:Y:S02]  /*27350*/  LDL.LU R17, [R1+0x134] ;  /* 0x0001340001117983 */ /* 0x000f240000300800 */
[----:B------:R-:W4:Y:S02]  /*27360*/  LDL.LU R18, [R1+0x138] ;  /* 0x0001380001127983 */ /* 0x000f240000300800 */
[----:B------:R-:W4:Y:S01]  /*27370*/  LDL.LU R19, [R1+0x13c] ;  /* 0x00013c0001137983 */ /* 0x000f220000300800 */
[----:B--2---:R-:W-:Y:S01]  /*27380*/  HMMA.16816.F32.BF16 R8, R8, R6, R24 ;  /* 0x000000060808723c */ /* 0x004fe20000041818 */
[----:B------:R-:W3:Y:S01]  /*27390*/  LDL.LU.64 R26, [R1+0x2568] ;  /* 0x00256800011a7983 */ /* 0x000ee20000300a00 */
[----:B------:R-:W3:Y:S02]  /*273a0*/  LDL.LU.64 R24, [R1+0x2560] ;  /* 0x0025600001187983 */ /* 0x000ee40000300a00 */
[----:B------:R-:W2:Y:S11]  /*273b0*/  LDL R4, [R1+0x360] ;  /* 0x0003600001047983 */ /* 0x000eb60000100800 */
[----:B------:R-:W-:Y:S08]  /*273c0*/  @!UPT UIADD3 URZ, URZ, URZ, URZ ;  /* 0x0000003f3f3ff290 */ /* 0x000ff0000fffe03f */
[----:B------:R-:W-:Y:S01]  /*273d0*/  STL.64 [R1+0x20], R8 ;  /* 0x0000200801007387 */ /* 0x000fe20000100a00 */
[----:B------:R-:W-:Y:S02]  /*273e0*/  STL.64 [R1+0x28], R10 ;  /* 0x0000280a01007387 */ /* 0x000fe40000100a00 */
[----:B------:R-:W0:Y:S04]  /*273f0*/  LDSM.16.MT88.4 R8, [R0+0x36100] ;  /* 0x036100000008783b */ /* 0x000e280000004200 */
[----:B0-----:R-:W-:Y:S01]  /*27400*/  IMAD.MOV.U32 R2, RZ, RZ, R9 ;  /* 0x000000ffff027224 */ /* 0x001fe200078e0009 */
[----:B------:R-:W-:Y:S01]  /*27410*/  MOV R29, R10 ;  /* 0x0000000a001d7202 */ /* 0x000fe20000000f00 */
[----:B------:R-:W-:Y:S01]  /*27420*/  STL [R1], R8 ;  /* 0x0000000801007387 */ /* 0x000fe20000100800 */
[----:B------:R-:W-:-:S02]  /*27430*/  IMAD.MOV.U32 R5, RZ, RZ, R11 ;  /* 0x000000ffff057224 */ /* 0x000fc400078e000b */
[----:B------:R-:W0:Y:S02]  /*27440*/  LDSM.16.MT88.4 R8, [R0+0x36180] ;  /* 0x036180000008783b */ /* 0x000e240000004200 */
[----:B0-----:R-:W-:Y:S02]  /*27450*/  STL.64 [R1+0x2528], R10 ;  /* 0x0025280a01007387 */ /* 0x001fe40000100a00 */
[----:B------:R0:W-:Y:S02]  /*27460*/  STL.64 [R1+0x2520], R8 ;  /* 0x0025200801007387 */ /* 0x0001e40000100a00 */
[----:B0-----:R-:W5:Y:S01]  /*27470*/  LDL.LU R8, [R1+0x140] ;  /* 0x0001400001087983 */ /* 0x001f620000300800 */
[----:B------:R-:W5:Y:S02]  /*27480*/  LDL.LU R9, [R1+0x144] ;  /* 0x0001440001097983 */ /* 0x000f640000300800 */
[----:B------:R-:W5:Y:S02]  /*27490*/  LDL.LU R10, [R1+0x148] ;  /* 0x00014800010a7983 */ /* 0x000f640000300800 */
[----:B------:R-:W-:-:S02]  /*274a0*/  IMAD.MOV.U32 R11, RZ, RZ, R3 ;  /* 0x000000ffff0b7224 */ /* 0x000fc400078e0003 */
[----:B------:R-:W2:Y:S01]  /*274b0*/  LDL.LU R3, [R1+0x2558] ;  /* 0x0025580001037983 */ /* 0x000ea20000300800 */
[----:B------:R-:W-:Y:S01]  /*274c0*/  STL [R1+0x24fc], R0 ;  /* 0x0024fc0001007387 */ /* 0x000fe20000100800 */
[-C--:B---3--:R-:W-:Y:S02]  /*274d0*/  HMMA.16816.F32.BF16 R24, R24, R6.reuse, R20 ;  /* 0x000000061818723c */ /* 0x088fe40000041814 */
[----:B------:R-:W4:Y:S01]  /*274e0*/  LDL.LU.64 R22, [R1+0x2550] ;  /* 0x0025500001167983 */ /* 0x000f220000300a00 */
[----:B------:R-:W4:Y:S11]  /*274f0*/  LDL.LU.64 R20, [R1+0x2548] ;  /* 0x0025480001147983 */ /* 0x000f360000300a00 */
[----:B------:R-:W-:Y:S09]  /*27500*/  @!UPT UIADD3 URZ, URZ, URZ, URZ ;  /* 0x0000003f3f3ff290 */ /* 0x000ff2000fffe03f */
[----:B------:R0:W-:Y:S01]  /*27510*/  STL.64 [R1+0x80], R24 ;  /* 0x0000801801007387 */ /* 0x0001e20000100a00 */
[----:B------:R1:W-:Y:S03]  /*27520*/  STL.64 [R1+0x88], R26 ;  /* 0x0000881a01007387 */ /* 0x0003e60000100a00 */
[----:B0-----:R-:W3:Y:S01]  /*27530*/  LDL.LU R24, [R1+0xf0] ;  /* 0x0000f00001187983 */ /* 0x001ee20000300800 */
[----:B------:R-:W3:Y:S02]  /*27540*/  LDL.LU R25, [R1+0xf4] ;  /* 0x0000f40001197983 */ /* 0x000ee40000300800 */
[----:B-1----:R-:W3:Y:S02]  /*27550*/  LDL.LU R26, [R1+0xf8] ;  /* 0x0000f800011a7983 */ /* 0x002ee40000300800 */
[----:B------:R-:W3:Y:S01]  /*27560*/  LDL.LU R27, [R1+0xfc] ;  /* 0x0000fc00011b7983 */ /* 0x000ee20000300800 */
[----:B----4-:R-:W-:Y:S01]  /*27570*/  HMMA.16816.F32.BF16 R20, R20, R6, R16 ;  /* 0x000000061414723c */ /* 0x010fe20000041810 */
[----:B------:R-:W4:Y:S01]  /*27580*/  LDL.LU.64 R18, [R1+0x2540] ;  /* 0x0025400001127983 */ /* 0x000f220000300a00 */
[----:B------:R-:W4:Y:S11]  /*27590*/  LDL.LU.64 R16, [R1+0x2538] ;  /* 0x0025380001107983 */ /* 0x000f360000300a00 */
[----:B------:R-:W-:Y:S10]  /*275a0*/  @!UPT UIADD3 URZ, URZ, URZ, URZ ;  /* 0x0000003f3f3ff290 */ /* 0x000ff4000fffe03f */
[----:B------:R0:W-:Y:S01]  /*275b0*/  STL.64 [R1+0x60], R20 ;  /* 0x0000601401007387 */ /* 0x0001e20000100a00 */
[----:B------:R1:W-:Y:S03]  /*275c0*/  STL.64 [R1+0x68], R22 ;  /* 0x0000681601007387 */ /* 0x0003e60000100a00 */
[----:B0-----:R-:W4:Y:S01]  /*275d0*/  LDL.LU R20, [R1+0x120] ;  /* 0x0001200001147983 */ /* 0x001f220000300800 */
[----:B------:R-:W4:Y:S02]  /*275e0*/  LDL.LU R21, [R1+0x124] ;  /* 0x0001240001157983 */ /* 0x000f240000300800 */
[----:B-1----:R-:W4:Y:S01]  /*275f0*/  LDL.LU R22, [R1+0x128] ;  /* 0x0001280001167983 */ /* 0x002f220000300800 */
[----:B--2---:R-:W-:-:S07]  /*27600*/  MOV R23, R3 ;  /* 0x0000000300177202 */ /* 0x004fce0000000f00 */
[-C--:B----4-:R-:W-:Y:S01]  /*27610*/  HMMA.16816.F32.BF16 R16, R16, R6.reuse, R20 ;  /* 0x000000061010723c */ /* 0x090fe20000041814 */
[----:B------:R-:W-:Y:S11]  /*27620*/  LDSM.16.MT88.4 R20, [R28+0x36080] ;  /* 0x036080001c14783b */ /* 0x000ff60000004200 */
[----:B------:R-:W-:Y:S11]  /*27630*/  @!UPT UIADD3 URZ, URZ, URZ, URZ ;  /* 0x0000003f3f3ff290 */ /* 0x000ff6000fffe03f */
[----:B------:R-:W-:Y:S01]  /*27640*/  STL.64 [R1+0x50], R16 ;  /* 0x0000501001007387 */ /* 0x000fe20000100a00 */
[----:B------:R3:W-:Y:S02]  /*27650*/  STL [R1+0x58], R18 ;  /* 0x0000581201007387 */ /* 0x0007e40000100800 */
[----:B------:R-:W-:Y:S02]  /*27660*/  IMAD.MOV.U32 R3, RZ, RZ, R19 ;  /* 0x000000ffff037224 */ /* 0x000fe400078e0013 */
[----:B---3--:R-:W-:Y:S01]  /*27670*/  HMMA.16816.F32.BF16 R16, R12, R6, R24 ;  /* 0x000000060c10723c */ /* 0x008fe20000041818 */
[----:B------:R-:W0:Y:S04]  /*27680*/  LDSM.16.MT88.4 R24, [R28+0x36000] ;  /* 0x036000001c18783b */ /* 0x000e280000004200 */
[----:B------:R-:W2:Y:S11]  /*27690*/  LDL.LU R12, [R1+0x100] ;  /* 0x00010000010c7983 */ /* 0x000eb60000300800 */
[----:B------:R-:W-:Y:S07]  /*276a0*/  @!UPT UIADD3 URZ, URZ, URZ, URZ ;  /* 0x0000003f3f3ff290 */ /* 0x000fee000fffe03f */
[----:B------:R-:W-:Y:S01]  /*276b0*/  STL.64 [R1+0x30], R16 ;  /* 0x0000301001007387 */ /* 0x000fe20000100a00 */
[----:B------:R-:W-:Y:S02]  /*276c0*/  STL.64 [R1+0x38], R18 ;  /* 0x0000381201007387 */ /* 0x000fe40000100a00 */
[----:B------:R-:W2:Y:S02]  /*276d0*/  LDL.LU R13, [R1+0x104] ;  /* 0x00010400010d7983 */ /* 0x000ea40000300800 */
[----:B------:R-:W2:Y:S01]  /*276e0*/  LDL.LU R14, [R1+0x108] ;  /* 0x00010800010e7983 */ /* 0x000ea20000300800 */
[----:B------:R-:W2:Y:S04]  /*276f0*/  LDL.LU R15, [R1+0x10c] ;  /* 0x00010c00010f7983 */ /* 0x000ea80000300800 */
[----:B------:R-:W1:Y:S04]  /*27700*/  LDSM.16.MT88.4 R16, [R28+0x36100] ;  /* 0x036100001c10783b */ /* 0x000e680000004200 */
[----:B0-----:R-:W-:Y:S01]  /*27710*/  STL.64 [R1+0x2518], R26 ;  /* 0x0025181a01007387 */ /* 0x001fe20000100a00 */
[----:B------:R0:W-:Y:S03]  /*27720*/  STL.64 [R1+0x2510], R24 ;  /* 0x0025101801007387 */ /* 0x0001e60000100a00 */
[----:B0-----:R-:W5:Y:S01]  /*27730*/  LDL.LU R24, [R1] ;  /* 0x0000000001187983 */ /* 0x001f620000300800 */
[----:B------:R-:W-:-:S02]  /*27740*/  IMAD.MOV.U32 R25, RZ, RZ, R2 ;  /* 0x000000ffff197224 */ /* 0x000fc400078e0002 */
[----:B------:R-:W3:Y:S02]  /*27750*/  LDL.LU R2, [R1+0x2530] ;  /* 0x0025300001027983 */ /* 0x000ee40000300800 */
[----:B------:R-:W-:Y:S01]  /*27760*/  STL.64 [R1+0x2508], R22 ;  /* 0x0025081601007387 */ /* 0x000fe20000100a00 */
[----:B------:R0:W-:Y:S01]  /*27770*/  STL.64 [R1+0x2500], R20 ;  /* 0x0025001401007387 */ /* 0x0001e20000100a00 */
[----:B------:R-:W-:Y:S01]  /*27780*/  MOV R26, R29 ;  /* 0x0000001d001a7202 */ /* 0x000fe20000000f00 */
[----:B------:R-:W-:Y:S02]  /*27790*/  IMAD.MOV.U32 R27, RZ, RZ, R5 ;  /* 0x000000ffff1b7224 */ /* 0x000fe400078e0005 */
[----:B0-----:R-:W4:Y:S01]  /*277a0*/  LDL.LU R20, [R1+0x160] ;  /* 0x0001600001147983 */ /* 0x001f220000300800 */
[----:B------:R-:W4:Y:S02]  /*277b0*/  LDL.LU R21, [R1+0x164] ;  /* 0x0001640001157983 */ /* 0x000f240000300800 */
[----:B------:R-:W4:Y:S02]  /*277c0*/  LDL.LU R22, [R1+0x168] ;  /* 0x0001680001167983 */ /* 0x000f240000300800 */
[----:B------:R-:W4:Y:S01]  /*277d0*/  LDL.LU R23, [R1+0x16c] ;  /* 0x00016c0001177983 */ /* 0x000f220000300800 */
[----:B-1----:R-:W-:Y:S01]  /*277e0*/  STL.64 [R1+0x24e8], R18 ;  /* 0x0024e81201007387 */ /* 0x002fe20000100a00 */
[----:B------:R0:W-:Y:S03]  /*277f0*/  STL.64 [R1+0x24e0], R16 ;  /* 0x0024e01001007387 */ /* 0x0001e60000100a00 */
[----:B0-----:R-:W2:Y:S01]  /*27800*/  LDL.LU R16, [R1+0xe0] ;  /* 0x0000e00001107983 */ /* 0x001ea20000300800 */
[----:B------:R-:W2:Y:S02]  /*27810*/  LDL.LU R17, [R1+0xe4] ;  /* 0x0000e40001117983 */ /* 0x000ea40000300800 */
[----:B------:R-:W2:Y:S01]  /*27820*/  LDL.LU R18, [R1+0xe8] ;  /* 0x0000e80001127983 */ /* 0x000ea20000300800 */
[-C--:B-----5:R-:W-:Y:S01]  /*27830*/  HMMA.16816.F32.BF16 R24, R24, R6.reuse, R8 ;  /* 0x000000061818723c */ /* 0x0a0fe20000041808 */
[----:B------:R-:W2:Y:S01]  /*27840*/  LDL.LU.64 R10, [R1+0x2528] ;  /* 0x00252800010a7983 */ /* 0x000ea20000300a00 */
[----:B------:R-:W2:Y:S02]  /*27850*/  LDL.LU.64 R8, [R1+0x2520] ;  /* 0x0025200001087983 */ /* 0x000ea40000300a00 */
[----:B---3--:R-:W-:Y:S11]  /*27860*/  IMAD.MOV.U32 R19, RZ, RZ, R2 ;  /* 0x000000ffff137224 */ /* 0x008ff600078e0002 */
[----:B------:R-:W-:Y:S08]  /*27870*/  @!UPT UIADD3 URZ, URZ, URZ, URZ ;  /* 0x0000003f3f3ff290 */ /* 0x000ff0000fffe03f */
[----:B------:R-:W-:Y:S01]  /*27880*/  STL.64 [R1+0x10], R24 ;  /* 0x0000101801007387 */ /* 0x000fe20000100a00 */
[----:B------:R2:W-:Y:S01]  /*27890*/  STL [R1+0x18], R26 ;  /* 0x0000181a01007387 */ /* 0x0005e20000100800 */
[----:B------:R-:W-:Y:S02]  /*278a0*/  MOV R2, R27 ;  /* 0x0000001b00027202 */ /* 0x000fe40000000f00 */
[-C--:B--2---:R-:W-:Y:S01]  /*278b0*/  HMMA.16816.F32.BF16 R24, R8, R6.reuse, R12 ;  /* 0x000000060818723c */ /* 0x084fe2000004180c */
[----:B------:R-:W2:Y:S04]  /*278c0*/  LDL R11, [R1+0x7fc] ;  /* 0x0007fc00010b7983 */ /* 0x000ea80000100800 */
[----:B------:R-:W-:Y:S11]  /*278d0*/  LDSM.16.MT88.4 R12, [R28+0x36180] ;  /* 0x036180001c0c783b */ /* 0x000ff60000004200 */
[----:B------:R-:W-:Y:S07]  /*278e0*/  @!UPT UIADD3 URZ, URZ, URZ, URZ ;  /* 0x0000003f3f3ff290 */ /* 0x000fee000fffe03f */
[----:B------:R-:W-:Y:S01]  /*278f0*/  STL.64 [R1+0x130], R24 ;  /* 0x0001301801007387 */ /* 0x000fe20000100a00 */
[----:B------:R-:W-:Y:S02]  /*27900*/  STL.64 [R1+0x138], R26 ;  /* 0x0001381a01007387 */ /* 0x000fe40000100a00 */
[----:B------:R-:W0:Y:S02]  /*27910*/  LDSM.16.MT88.4 R24, [R4+0x38000] ;  /* 0x038000000418783b */ /* 0x000e240000004200 */
[----:B0-----:R-:W-:Y:S02]  /*27920*/  MOV R29, R26 ;  /* 0x0000001a001d7202 */ /* 0x001fe40000000f00 */
[----:B------:R-:W-:Y:S02]  /*27930*/  IMAD.MOV.U32 R4, RZ, RZ, R27 ;  /* 0x000000ffff047224 */ /* 0x000fe400078e001b */
[----:B------:R-:W-:Y:S02]  /*27940*/  IMAD.MOV.U32 R0, RZ, RZ, R24 ;  /* 0x000000ffff007224 */ /* 0x000fe400078e0018 */
[----:B------:R-:W-:Y:S01]  /*27950*/  IMAD.MOV.U32 R5, RZ, RZ, R25 ;  /* 0x000000ffff057224 */ /* 0x000fe200078e0019 */
[----:B------:R-:W4:Y:S01]  /*27960*/  LDL.LU.64 R26, [R1+0x2518] ;  /* 0x00251800011a7983 */ /* 0x000f220000300a00 */
[----:B------:R-:W4:Y:S03]  /*27970*/  LDL.LU.64 R24, [R1+0x2510] ;  /* 0x0025100001187983 */ /* 0x000f260000300a00 */
[----:B--2---:R-:W0:Y:S04]  /*27980*/  LDSM.16.M88.4 R8, [R11+0x40380] ;  /* 0x040380000b08783b */ /* 0x004e280000000200 */
[----:B0-----:R0:W-:Y:S04]  /*27990*/  STL [R1+0x242c], R10 ;  /* 0x00242c0a01007387 */ /* 0x0011e80000100800 */
[----:B0-----:R-:W2:Y:S01]  /*279a0*/  LDL R10, [R1+0x360] ;  /* 0x00036000010a7983 */ /* 0x001ea20000100800 */
[----:B------:R-:W-:Y:S01]  /*279b0*/  STL [R1+0x2428], R11 ;  /* 0x0024280b01007387 */ /* 0x000fe20000100800 */
[-C--:B----4-:R-:W-:Y:S02]  /*279c0*/  HMMA.16816.F32.BF16 R24, R24, R6.reuse, R20 ;  /* 0x000000061818723c */ /* 0x090fe40000041814 */
[----:B------:R-:W3:Y:S01]  /*279d0*/  LDL.LU.64 R22, [R1+0x2508] ;  /* 0x0025080001167983 */ /* 0x000ee20000300a00 */
[----:B------:R-:W3:Y:S11]  /*279e0*/  LDL.LU.64 R20, [R1+0x2500] ;  /* 0x0025000001147983 */ /* 0x000ef60000300a00 */
[----:B------:R-:W-:Y:S09]  /*279f0*/  @!UPT UIADD3 URZ, URZ, URZ, URZ ;  /* 0x0000003f3f3ff290 */ /* 0x000ff2000fffe03f */
[----:B------:R0:W-:Y:S01]  /*27a00*/  STL.64 [R1+0x160], R24 ;  /* 0x0001601801007387 */ /* 0x0001e20000100a00 */
[----:B------:R1:W-:Y:S02]  /*27a10*/  STL.64 [R1+0x168], R26 ;  /* 0x0001681a01007387 */ /* 0x0003e40000100a00 */
[----:B0-----:R-:W-:Y:S02]  /*27a20*/  IMAD.MOV.U32 R24, RZ, RZ, R0 ;  /* 0x000000ffff187224 */ /* 0x001fe400078e0000 */
[----:B-1----:R-:W-:Y:S02]  /*27a30*/  IMAD.MOV.U32 R26, RZ, RZ, R29 ;  /* 0x000000ffff1a7224 */ /* 0x002fe400078e001d */
[----:B------:R-:W-:Y:S01]  /*27a40*/  IMAD.MOV.U32 R27, RZ, RZ, R4 ;  /* 0x000000ffff1b7224 */ /* 0x000fe200078e0004 */
[----:B------:R-:W4:Y:S01]  /*27a50*/  LDL.LU R0, [R1+0x24fc] ;  /* 0x0024fc0001007983 */ /* 0x000f220000300800 */
[----:B------:R-:W-:Y:S02]  /*27a60*/  MOV R25, R5 ;  /* 0x0000000500197202 */ /* 0x000fe40000000f00 */
[----:B------:R-:W5:Y:S02]  /*27a70*/  LDL.LU R5, [R1+0x24f8] ;  /* 0x0024f80001057983 */ /* 0x000f640000300800 */
[----:B------:R-:W2:Y:S01]  /*27a80*/  LDL.LU R29, [R1+0x24f4] ;  /* 0x0024f400011d7983 */ /* 0x000ea20000300800 */
[----:B------:R-:W2:Y:S01]  /*27a90*/  LDL.LU R4, [R1+0x24f0] ;  /* 0x0024f00001047983 */ /* 0x000ea20000300800 */
[----:B------:R-:W-:Y:S02]  /*27aa0*/  STL.64 [R1+0x24d8], R26 ;  /* 0x0024d81a01007387 */ /* 0x000fe40000100a00 */
[----:B------:R0:W-:Y:S02]  /*27ab0*/  STL.64 [R1+0x24d0], R24 ;  /* 0x0024d01801007387 */ /* 0x0001e40000100a00 */
[----:B0-----:R-:W2:Y:S01]  /*27ac0*/  LDL.LU R24, [R1+0xc0] ;  /* 0x0000c00001187983 */ /* 0x001ea20000300800 */
[----:B------:R-:W2:Y:S02]  /*27ad0*/  LDL.LU R25, [R1+0xc4] ;  /* 0x0000c40001197983 */ /* 0x000ea40000300800 */
[----:B------:R-:W2:Y:S02]  /*27ae0*/  LDL.LU R26, [R1+0xc8] ;  /* 0x0000c800011a7983 */ /* 0x000ea40000300800 */
[----:B------:R-:W2:Y:S01]  /*27af0*/  LDL.LU R27, [R1+0xcc] ;  /* 0x0000cc00011b7983 */ /* 0x000ea20000300800 */
[-C--:B---3--:R-:W-:Y:S01]  /*27b00*/  HMMA.16816.F32.BF16 R20, R20, R6.reuse, R16 ;  /* 0x000000061414723c */ /* 0x088fe20000041810 */
[----:B------:R-:W3:Y:S01]  /*27b10*/  LDL.LU.64 R18, [R1+0x24e8] ;  /* 0x0024e80001127983 */ /* 0x000ee20000300a00 */
[----:B------:R-:W3:Y:S11]  /*27b20*/  LDL.LU.64 R16, [R1+0x24e0] ;  /* 0x0024e00001107983 */ /* 0x000ef60000300a00 */
[----:B------:R-:W-:Y:S10]  /*27b30*/  @!UPT UIADD3 URZ, URZ, URZ, URZ ;  /* 0x0000003f3f3ff290 */ /* 0x000ff4000fffe03f */
[----:B------:R0:W-:Y:S01]  /*27b40*/  STL.64 [R1+0x140], R20 ;  /* 0x0001401401007387 */ /* 0x0001e20000100a00 */
[----:B------:R1:W-:Y:S03]  /*27b50*/  STL.64 [R1+0x148], R22 ;  /* 0x0001481601007387 */ /* 0x0003e60000100a00 */
[----:B0-----:R-:W3:Y:S01]  /*27b60*/  LDL.LU R20, [R1+0xd0] ;  /* 0x0000d00001147983 */ /* 0x001ee20000300800 */
[----:B------:R-:W3:Y:S02]  /*27b70*/  LDL.LU R21, [R1+0xd4] ;  /* 0x0000d40001157983 */ /* 0x000ee40000300800 */
[----:B-1----:R-:W3:Y:S02]  /*27b80*/  LDL.LU R22, [R1+0xd8] ;  /* 0x0000d80001167983 */ /* 0x002ee40000300800 */
[----:B------:R-:W3:Y:S01]  /*27b90*/  LDL.LU R23, [R1+0xdc] ;  /* 0x0000dc0001177983 */ /* 0x000ee20000300800 */
[-C--:B--2---:R-:W-:Y:S08]  /*27ba0*/  HMMA.16816.F32.BF16 R12, R12, R6.reuse, R24 ;  /* 0x000000060c0c723c */ /* 0x084ff00000041818 */
[----:B---3--:R-:W-:Y:S01]  /*27bb0*/  HMMA.16816.F32.BF16 R16, R16, R6, R20 ;  /* 0x000000061010723c */ /* 0x008fe20000041814 */
[----:B------:R-:W-:Y:S11]  /*27bc0*/  LDSM.16.MT88.4 R20, [R10+0x38080] ;  /* 0x038080000a14783b */ /* 0x000ff60000004200 */
[----:B------:R-:W-:Y:S11]  /*27bd0*/  @!UPT UIADD3 URZ, URZ, URZ, URZ ;  /* 0x0000003f3f3ff290 */ /* 0x000ff6000fffe03f */
        /* <DEDUP_REMOVED lines=13> */
[----:B0-----:R-:W3:Y:S01]  /*27cb0*/  LDL.LU R12, [R1+0xa0] ;  /* 0x0000a000010c7983 */ /* 0x001ee20000300800 */
[----:B------:R-:W3:Y:S02]  /*27cc0*/  LDL.LU R13, [R1+0xa4] ;  /* 0x0000a400010d7983 */ /* 0x000ee40000300800 */
[----:B-1----:R-:W3:Y:S02]  /*27cd0*/  LDL.LU R14, [R1+0xa8] ;  /* 0x0000a800010e7983 */ /* 0x002ee40000300800 */
[----:B------:R-:W3:Y:S02]  /*27ce0*/  LDL.LU R15, [R1+0xac] ;  /* 0x0000ac00010f7983 */ /* 0x000ee40000300800 */
[----:B---3--:R-:W-:Y:S01]  /*27cf0*/  HMMA.16816.F32.BF16 R12, R24, R8, R12 ;  /* 0x00000008180c723c */ /* 0x008fe2000004180c */
[----:B------:R-:W0:Y:S04]  /*27d00*/  LDSM.16.MT88.4 R24, [R10+0x38180] ;  /* 0x038180000a18783b */ /* 0x000e280000004200 */
[----:B0-----:R-:W-:Y:S11]  /*27d10*/  STL.64 [R1+0x24b8], R26 ;  /* 0x0024b81a01007387 */ /* 0x001ff60000100a00 */
[----:B------:R-:W-:Y:S07]  /*27d20*/  @!UPT UIADD3 URZ, URZ, URZ, URZ ;  /* 0x0000003f3f3ff290 */ /* 0x000fee000fffe03f */
[----:B------:R-:W-:Y:S02]  /*27d30*/  STL.64 [R1+0x120], R12 ;  /* 0x0001200c01007387 */ /* 0x000fe40000100a00 */
[----:B------:R-:W-:Y:S02]  /*27d40*/  STL.64 [R1+0x128], R14 ;  /* 0x0001280e01007387 */ /* 0x000fe40000100a00 */
[----:B-----5:R-:W0:Y:S04]  /*27d50*/  LDSM.16.MT88.4 R12, [R5+0x38000] ;  /* 0x03800000050c783b */ /* 0x020e280000004200 */
[----:B------:R1:W-:Y:S04]  /*27d60*/  STL.64 [R1+0x24b0], R24 ;  /* 0x0024b01801007387 */ /* 0x0003e80000100a00 */
[----:B-1----:R-:W3:Y:S01]  /*27d70*/  LDL.LU R24, [R1+0x90] ;  /* 0x0000900001187983 */ /* 0x002ee20000300800 */
[----:B------:R-:W3:Y:S02]  /*27d80*/  LDL.LU R25, [R1+0x94] ;  /* 0x0000940001197983 */ /* 0x000ee40000300800 */
[----:B------:R-:W3:Y:S02]  /*27d90*/  LDL.LU R26, [R1+0x98] ;  /* 0x00009800011a7983 */ /* 0x000ee40000300800 */
[----:B------:R-:W3:Y:S01]  /*27da0*/  LDL.LU R27, [R1+0x9c] ;  /* 0x00009c00011b7983 */ /* 0x000ee20000300800 */
[----:B0-----:R0:W-:Y:S02]  /*27db0*/  STL.64 [R1+0x24a8], R14 ;  /* 0x0024a80e01007387 */ /* 0x0011e40000100a00 */
[----:B0-----:R-:W-:-:S02]  /*27dc0*/  MOV R15, R4 ;  /* 0x00000004000f7202 */ /* 0x001fc40000000f00 */
[----:B------:R-:W0:Y:S04]  /*27dd0*/  LDSM.16.MT88.4 R4, [R5+0x38080] ;  /* 0x038080000504783b */ /* 0x000e280000004200 */
[----:B------:R1:W-:Y:S01]  /*27de0*/  STL.64 [R1+0x24a0], R12 ;  /* 0x0024a00c01007387 */ /* 0x0003e20000100a00 */
[----:B--2---:R-:W-:Y:S03]  /*27df0*/  HMMA.16816.F32.BF16 R20, R20, R8, R16 ;  /* 0x000000081414723c */ /* 0x004fe60000041810 */
[----:B-1----:R-:W2:Y:S01]  /*27e00*/  LDL.LU R12, [R1+0x70] ;  /* 0x00007000010c7983 */ /* 0x002ea20000300800 */
[----:B------:R-:W2:Y:S02]  /*27e10*/  LDL.LU R13, [R1+0x74] ;  /* 0x00007400010d7983 */ /* 0x000ea40000300800 */
[----:B------:R-:W2:Y:S01]  /*27e20*/  LDL.LU R14, [R1+0x78] ;  /* 0x00007800010e7983 */ /* 0x000ea20000300800 */
[----:B0-----:R-:W-:Y:S01]  /*27e30*/  STL.64 [R1+0x2498], R6 ;  /* 0x0024980601007387 */ /* 0x001fe20000100a00 */
[----:B------:R0:W-:Y:S03]  /*27e40*/  STL.64 [R1+0x2490], R4 ;  /* 0x0024900401007387 */ /* 0x0001e60000100a00 */
[----:B0-----:R-:W5:Y:S01]  /*27e50*/  LDL.LU R4, [R1+0x40] ;  /* 0x0000400001047983 */ /* 0x001f620000300800 */
[----:B------:R-:W5:Y:S02]  /*27e60*/  LDL.LU R5, [R1+0x44] ;  /* 0x0000440001057983 */ /* 0x000f640000300800 */
[----:B------:R-:W5:Y:S02]  /*27e70*/  LDL.LU R6, [R1+0x48] ;  /* 0x0000480001067983 */ /* 0x000f640000300800 */
[----:B------:R-:W3:Y:S01]  /*27e80*/  LDL.LU.64 R18, [R1+0x24c8] ;  /* 0x0024c80001127983 */ /* 0x000ee20000300a00 */
[----:B------:R-:W3:Y:S06]  /*27e90*/  LDL.LU.64 R16, [R1+0x24c0] ;  /* 0x0024c00001107983 */ /* 0x000eec0000300a00 */
[----:B------:R-:W-:Y:S01]  /*27ea0*/  STL.64 [R1+0x150], R20 ;  /* 0x0001501401007387 */ /* 0x000fe20000100a00 */
[----:B------:R-:W-:-:S02]  /*27eb0*/  MOV R11, R23 ;  /* 0x00000017000b7202 */ /* 0x000fc40000000f00 */
[----:B------:R-:W2:Y:S01]  /*27ec0*/  LDL R23, [R1+0x880] ;  /* 0x0008800001177983 */ /* 0x000ea20000100800 */
[-C--:B---3--:R-:W-:Y:S03]  /*27ed0*/  HMMA.16816.F32.BF16 R16, R16, R8.reuse, R24 ;  /* 0x000000081010723c */ /* 0x088fe60000041818 */
[----:B------:R-:W2:Y:S01]  /*27ee0*/  LDL.LU.64 R26, [R1+0x24b8] ;  /* 0x0024b800011a7983 */ /* 0x000ea20000300a00 */
[----:B------:R-:W2:Y:S11]  /*27ef0*/  LDL.LU.64 R24, [R1+0x24b0] ;  /* 0x0024b00001187983 */ /* 0x000eb60000300a00 */
[----:B------:R-:W-:Y:S08]  /*27f00*/  @!UPT UIADD3 URZ, URZ, URZ, URZ ;  /* 0x0000003f3f3ff290 */ /* 0x000ff0000fffe03f */
[----:B------:R-:W-:Y:S01]  /*27f10*/  STL.64 [R1+0x100], R16 ;  /* 0x0001001001007387 */ /* 0x000fe20000100a00 */
[----:B------:R-:W-:Y:S01]  /*27f20*/  STL [R1+0x108], R18 ;  /* 0x0001081201007387 */ /* 0x000fe20000100800 */
[-C--:B--2---:R-:W-:Y:S02]  /*27f30*/  HMMA.16816.F32.BF16 R24, R24, R8.reuse, R12 ;  /* 0x000000081818723c */ /* 0x084fe4000004180c */
[----:B------:R-:W5:Y:S01]  /*27f40*/  LDL.LU.64 R14, [R1+0x24a8] ;  /* 0x0024a800010e7983 */ /* 0x000f620000300a00 */
[----:B------:R-:W5:Y:S02]  /*27f50*/  LDL.LU.64 R12, [R1+0x24a0] ;  /* 0x0024a000010c7983 */ /* 0x000f640000300a00 */
[----:B------:R-:W-:Y:S11]  /*27f60*/  IMAD.MOV.U32 R7, RZ, RZ, R29 ;  /* 0x000000ffff077224 */ /* 0x000ff600078e001d */
[----:B------:R-:W-:Y:S07]  /*27f70*/  @!UPT UIADD3 URZ, URZ, URZ, URZ ;  /* 0x0000003f3f3ff290 */ /* 0x000fee000fffe03f */
[----:B------:R0:W-:Y:S01]  /*27f80*/  STL.64 [R1+0xe0], R24 ;  /* 0x0000e01801007387 */ /* 0x0001e20000100a00 */
[----:B------:R1:W-:Y:S03]  /*27f90*/  STL.64 [R1+0xe8], R26 ;  /* 0x0000e81a01007387 */ /* 0x0003e60000100a00 */
[----:B0-----:R-:W2:Y:S01]  /*27fa0*/  LDL.LU R24, [R1+0x20] ;  /* 0x0000200001187983 */ /* 0x001ea20000300800 */
[----:B------:R-:W2:Y:S02]  /*27fb0*/  LDL.LU R25, [R1+0x24] ;  /* 0x0000240001197983 */ /* 0x000ea40000300800 */
[----:B-1----:R-:W2:Y:S02]  /*27fc0*/  LDL.LU R26, [R1+0x28] ;  /* 0x00002800011a7983 */ /* 0x002ea40000300800 */
[----:B------:R-:W2:Y:S01]  /*27fd0*/  LDL.LU R27, [R1+0x2c] ;  /* 0x00002c00011b7983 */ /* 0x000ea20000300800 */
[-C--:B-----5:R-:W-:Y:S01]  /*27fe0*/  HMMA.16816.F32.BF16 R12, R12, R8.reuse, R4 ;  /* 0x000000080c0c723c */ /* 0x0a0fe20000041804 */
[----:B------:R-:W2:Y:S01]  /*27ff0*/  LDL.LU.64 R6, [R1+0x2498] ;  /* 0x0024980001067983 */ /* 0x000ea20000300a00 */
[----:B------:R-:W2:Y:S11]  /*28000*/  LDL.LU.64 R4, [R1+0x2490] ;  /* 0x0024900001047983 */ /* 0x000eb60000300a00 */
[----:B------:R-:W-:Y:S10]  /*28010*/  @!UPT UIADD3 URZ, URZ, URZ, URZ ;  /* 0x0000003f3f3ff290 */ /* 0x000ff4000fffe03f */
[----:B------:R-:W-:Y:S01]  /*28020*/  STL.64 [R1+0xd0], R12 ;  /* 0x0000d00c01007387 */ /* 0x000fe20000100a00 */
[----:B------:R-:W-:Y:S02]  /*28030*/  STL.64 [R1+0xd8], R14 ;  /* 0x0000d80e01007387 */ /* 0x000fe40000100a00 */
[----:B------:R-:W-:Y:S02]  /*28040*/  IMAD.MOV.U32 R29, RZ, RZ, R19 ;  /* 0x000000ffff1d7224 */ /* 0x000fe400078e0013 */
[----:B------:R-:W-:Y:S01]  /*28050*/  IMAD.MOV.U32 R10, RZ, RZ, R22 ;  /* 0x000000ffff0a7224 */ /* 0x000fe200078e0016 */
[----:B------:R-:W-:Y:S04]  /*28060*/  LDSM.16.MT88.4 R16, [R23+0x38100] ;  /* 0x038100001710783b */ /* 0x000fe80000004200 */
[----:B----4-:R-:W-:Y:S01]  /*28070*/  LDSM.16.MT88.4 R12, [R0+0x38080] ;  /* 0x03808000000c783b */ /* 0x010fe20000004200 */
[-C--:B--2---:R-:W-:Y:S03]  /*28080*/  HMMA.16816.F32.BF16 R4, R4, R8.reuse, R24 ;  /* 0x000000080404723c */ /* 0x084fe60000041818 */
[----:B------:R-:W0:Y:S02]  /*28090*/  LDSM.16.MT88.4 R24, [R23+0x38180] ;  /* 0x038180001718783b */ /* 0x000e240000004200 */
[----:B------:R-:W1:Y:S02]  /*280a0*/  LDSM.16.MT88.4 R20, [R0+0x38000] ;  /* 0x038000000014783b */ /* 0x000e640000004200 */
[----:B0-----:R-:W-:Y:S11]  /*280b0*/  STL.64 [R1+0x2488], R26 ;  /* 0x0024881a01007387 */ /* 0x001ff60000100a00 */
[----:B------:R-:W-:Y:S05]  /*280c0*/  @!UPT UIADD3 URZ, URZ, URZ, URZ ;  /* 0x0000003f3f3ff290 */ /* 0x000fea000fffe03f */
[----:B------:R-:W-:Y:S02]  /*280d0*/  STL.64 [R1+0xc0], R4 ;  /* 0x0000c00401007387 */ /* 0x000fe40000100a00 */
[----:B------:R-:W-:Y:S02]  /*280e0*/  STL.64 [R1+0xc8], R6 ;  /* 0x0000c80601007387 */ /* 0x000fe40000100a00 */
[----:B------:R0:W-:Y:S01]  /*280f0*/  STL.64 [R1+0x2480], R24 ;  /* 0x0024801801007387 */ /* 0x0001e20000100a00 */
        /* <DEDUP_REMOVED lines=21> */
[----:B------:R-:W-:Y:S02]  /*28250*/  STL.64 [R1+0x98], R18 ;  /* 0x0000981201007387 */ /* 0x000fe40000100a00 */
[----:B------:R-:W-:Y:S02]  /*28260*/  IMAD.MOV.U32 R15, RZ, RZ, R3 ;  /* 0x000000ffff0f7224 */ /* 0x000fe400078e0003 */
[----:B------:R-:W-:Y:S01]  /*28270*/  LDSM.16.MT88.4 R16, [R0+0x38180] ;  /* 0x038180000010783b */ /* 0x000fe20000004200 */
[-C--:B----4-:R-:W-:Y:S01]  /*28280*/  HMMA.16816.F32.BF16 R24, R24, R8.reuse, R20 ;  /* 0x000000081818723c */ /* 0x090fe20000041814 */
[----:B------:R-:W5:Y:S02]  /*28290*/  LDL.LU.64 R22, [R1+0x2478] ;  /* 0x0024780001167983 */ /* 0x000f640000300a00 */
[----:B------:R-:W5:Y:S11]  /*282a0*/  LDL.LU.64 R20, [R1+0x2470] ;  /* 0x0024700001147983 */ /* 0x000f760000300a00 */
[----:B------:R-:W-:Y:S09]  /*282b0*/  @!UPT UIADD3 URZ, URZ, URZ, URZ ;  /* 0x0000003f3f3ff290 */ /* 0x000ff2000fffe03f */
[----:B------:R0:W-:Y:S01]  /*282c0*/  STL.64 [R1+0xb0], R24 ;  /* 0x0000b01801007387 */ /* 0x0001e20000100a00 */
[----:B------:R1:W-:Y:S01]  /*282d0*/  STL [R1+0xb8], R26 ;  /* 0x0000b81a01007387 */ /* 0x0003e20000100800 */
[----:B------:R-:W-:Y:S02]  /*282e0*/  MOV R3, R27 ;  /* 0x0000001b00037202 */ /* 0x000fe40000000f00 */
[----:B0-----:R-:W2:Y:S01]  /*282f0*/  LDL.LU R24, [R1+0x10] ;  /* 0x0000100001187983 */ /* 0x001ea20000300800 */
[----:B------:R-:W2:Y:S02]  /*28300*/  LDL.LU R25, [R1+0x14] ;  /* 0x0000140001197983 */ /* 0x000ea40000300800 */
[----:B-1----:R-:W2:Y:S02]  /*28310*/  LDL.LU R26, [R1+0x18] ;  /* 0x00001800011a7983 */ /* 0x002ea40000300800 */
[----:B------:R0:W-:Y:S02]  /*28320*/  STL [R1+0x23e8], R3 ;  /* 0x0023e80301007387 */ /* 0x0001e40000100800 */
[----:B------:R-:W-:Y:S01]  /*28330*/  IMAD.MOV.U32 R27, RZ, RZ, R2 ;  /* 0x000000ffff1b7224 */ /* 0x000fe200078e0002 */
[----:B0-----:R-:W3:Y:S01]  /*28340*/  LDL R3, [R1+0x360] ;  /* 0x0003600001037983 */ /* 0x001ee20000100800 */
[-C--:B-----5:R-:W-:Y:S03]  /*28350*/  HMMA.16816.F32.BF16 R20, R20, R8.reuse, R12 ;  /* 0x000000081414723c */ /* 0x0a0fe6000004180c */
[----:B------:R-:W4:Y:S01]  /*28360*/  LDL.LU.64 R14, [R1+0x2468] ;  /* 0x00246800010e7983 */ /* 0x000f220000300a00 */
[----:B------:R-:W4:Y:S11]  /*28370*/  LDL.LU.64 R12, [R1+0x2460] ;  /* 0x00246000010c7983 */ /* 0x000f360000300a00 */
[----:B------:R-:W-:Y:S08]  /*28380*/  @!UPT UIADD3 URZ, URZ, URZ, URZ ;  /* 0x0000003f3f3ff290 */ /* 0x000ff0000fffe03f */
[----:B------:R0:W-:Y:S01]  /*28390*/  STL.64 [R1+0xa0], R20 ;  /* 0x0000a01401007387 */ /* 0x0001e20000100a00 */
[----:B------:R1:W-:Y:S02]  /*283a0*/  STL [R1+0xa8], R22 ;  /* 0x0000a81601007387 */ /* 0x0003e40000100800 */
[----:B------:R-:W-:Y:S01]  /*283b0*/  IMAD.MOV.U32 R2, RZ, RZ, R23 ;  /* 0x000000ffff027224 */ /* 0x000fe200078e0017 */
[----:B0-----:R-:W4:Y:S01]  /*283c0*/  LDL.LU R20, [R1+0x30] ;  /* 0x0000300001147983 */ /* 0x001f220000300800 */
[----:B------:R-:W4:Y:S02]  /*283d0*/  LDL.LU R21, [R1+0x34] ;  /* 0x0000340001157983 */ /* 0x000f240000300800 */
[----:B-1----:R-:W4:Y:S02]  /*283e0*/  LDL.LU R22, [R1+0x38] ;  /* 0x0000380001167983 */ /* 0x002f240000300800 */
[----:B------:R-:W4:Y:S01]  /*283f0*/  LDL.LU R23, [R1+0x3c] ;  /* 0x00003c0001177983 */ /* 0x000f220000300800 */
[-C--:B--2---:R-:W-:Y:S01]  /*28400*/  HMMA.16816.F32.BF16 R4, R4, R8.reuse, R24 ;  /* 0x000000080404723c */ /* 0x084fe20000041818 */
[----:B------:R-:W0:Y:S04]  /*28410*/  LDSM.16.MT88.4 R24, [R28+0x38000] ;  /* 0x038000001c18783b */ /* 0x000e280000004200 */
[----:B------:R-:W-:Y:S03]  /*28420*/  STL [R1+0x23d0], R2 ;  /* 0x0023d00201007387 */ /* 0x000fe60000100800 */
[-C--:B----4-:R-:W-:Y:S01]  /*28430*/  HMMA.16816.F32.BF16 R12, R12, R8.reuse, R20 ;  /* 0x000000080c0c723c */ /* 0x090fe20000041814 */
[----:B------:R-:W1:Y:S11]  /*28440*/  LDSM.16.MT88.4 R20, [R28+0x38080] ;  /* 0x038080001c14783b */ /* 0x000e760000004200 */
[----:B------:R-:W-:Y:S11]  /*28450*/  @!UPT UIADD3 URZ, URZ, URZ, URZ ;  /* 0x0000003f3f3ff290 */ /* 0x000ff6000fffe03f */
[----:B------:R-:W-:Y:S01]  /*28460*/  STL.64 [R1+0x80], R12 ;  /* 0x0000800c01007387 */ /* 0x000fe20000100a00 */
[----:B------:R-:W-:Y:S02]  /*28470*/  STL.64 [R1+0x88], R14 ;  /* 0x0000880e01007387 */ /* 0x000fe40000100a00 */
[----:B0-----:R-:W-:Y:S02]  /*28480*/  STL.64 [R1+0x2458], R26 ;  /* 0x0024581a01007387 */ /* 0x001fe40000100a00 */
[----:B------:R-:W-:Y:S01]  /*28490*/  STL.64 [R1+0x50], R4 ;  /* 0x0000500401007387 */ /* 0x000fe20000100a00 */
[----:B------:R-:W-:Y:S01]  /*284a0*/  STL.64 [R1+0x58], R6 ;  /* 0x0000580601007387 */ /* 0x000fe20000100a00 */
[----:B------:R0:W-:Y:S03]  /*284b0*/  STL.64 [R1+0x2450], R24 ;  /* 0x0024501801007387 */ /* 0x0001e60000100a00 */
[----:B------:R-:W2:Y:S01]  /*284c0*/  LDSM.16.MT88.4 R12, [R28+0x38100] ;  /* 0x038100001c0c783b */ /* 0x000ea20000004200 */
[----:B------:R-:W-:Y:S03]  /*284d0*/  LDSM.16.MT88.4 R4, [R28+0x38180] ;  /* 0x038180001c04783b */ /* 0x000fe60000004200 */
        /* <DEDUP_REMOVED lines=8> */
[----:B------:R-:W5:Y:S02]  /*28560*/  LDL.LU R22, [R1+0x168] ;  /* 0x0001680001167983 */ /* 0x000f640000300800 */
[----:B------:R-:W5:Y:S01]  /*28570*/  LDL.LU R23, [R1+0x16c] ;  /* 0x00016c0001177983 */ /* 0x000f620000300800 */
[----:B--2---:R-:W-:Y:S01]  /*28580*/  STL.64 [R1+0x2438], R14 ;  /* 0x0024380e01007387 */ /* 0x004fe20000100a00 */
[----:B------:R0:W-:Y:S03]  /*28590*/  STL.64 [R1+0x2430], R12 ;  /* 0x0024300c01007387 */ /* 0x0001e60000100a00 */
[----:B0-----:R-:W2:Y:S01]  /*285a0*/  LDL.LU R12, [R1+0x140] ;  /* 0x00014000010c7983 */ /* 0x001ea20000300800 */
[----:B------:R-:W2:Y:S02]  /*285b0*/  LDL.LU R13, [R1+0x144] ;  /* 0x00014400010d7983 */ /* 0x000ea40000300800 */
[----:B------:R-:W2:Y:S02]  /*285c0*/  LDL.LU R14, [R1+0x148] ;  /* 0x00014800010e7983 */ /* 0x000ea40000300800 */
[----:B------:R-:W2:Y:S01]  /*285d0*/  LDL.LU R15, [R1+0x14c] ;  /* 0x00014c00010f7983 */ /* 0x000ea20000300800 */
[----:B------:R-:W-:Y:S01]  /*285e0*/  STL [R1+0x23ec], R28 ;  /* 0x0023ec1c01007387 */ /* 0x000fe20000100800 */
[-C--:B----4-:R-:W-:Y:S03]  /*285f0*/  HMMA.16816.F32.BF16 R16, R16, R8.reuse, R24 ;  /* 0x000000081010723c */ /* 0x090fe60000041818 */
[----:B---3--:R-:W0:Y:S11]  /*28600*/  LDSM.16.MT88.4 R24, [R3+0x3a000] ;  /* 0x03a000000318783b */ /* 0x008e360000004200 */
[----:B------:R-:W-:Y:S10]  /*28610*/  @!UPT UIADD3 URZ, URZ, URZ, URZ ;  /* 0x0000003f3f3ff290 */ /* 0x000ff4000fffe03f */
[----:B------:R-:W-:Y:S01]  /*28620*/  MOV R2, R19 ;  /* 0x0000001300027202 */ /* 0x000fe20000000f00 */
[----:B------:R0:W-:Y:S01]  /*28630*/  STL.64 [R1+0x30], R16 ;  /* 0x0000301001007387 */ /* 0x0001e20000100a00 */
[----:B------:R-:W-:Y:S03]  /*28640*/  STL [R1+0x38], R18 ;  /* 0x0000381201007387 */ /* 0x000fe60000100800 */
[----:B------:R1:W-:Y:S01]  /*28650*/  STL [R1+0x23f0], R2 ;  /* 0x0023f00201007387 */ /* 0x0003e20000100800 */
[----:B0-----:R-:W-:Y:S01]  /*28660*/  MOV R16, R26 ;  /* 0x0000001a00107202 */ /* 0x001fe20000000f00 */
[----:B-1----:R-:W-:Y:S02]  /*28670*/  IMAD.MOV.U32 R2, RZ, RZ, R27 ;  /* 0x000000ffff027224 */ /* 0x002fe400078e001b */
[----:B------:R-:W-:Y:S02]  /*28680*/  IMAD.MOV.U32 R18, RZ, RZ, R24 ;  /* 0x000000ffff127224 */ /* 0x000fe400078e0018 */
[----:B------:R-:W-:Y:S01]  /*28690*/  IMAD.MOV.U32 R17, RZ, RZ, R25 ;  /* 0x000000ffff117224 */ /* 0x000fe200078e0019 */
[----:B------:R-:W5:Y:S01]  /*286a0*/  LDL.LU.64 R26, [R1+0x2458] ;  /* 0x00245800011a7983 */ /* 0x000f620000300a00 */
[----:B------:R-:W5:Y:S02]  /*286b0*/  LDL.LU.64 R24, [R1+0x2450] ;  /* 0x0024500001187983 */ /* 0x000f640000300a00 */
[-C--:B-----5:R-:W-:Y:S01]  /*286c0*/  HMMA.16816.F32.BF16 R24, R24, R8.reuse, R20 ;  /* 0x000000081818723c */ /* 0x0a0fe20000041814 */
[----:B------:R-:W2:Y:S01]  /*286d0*/  LDL.LU.64 R22, [R1+0x2448] ;  /* 0x0024480001167983 */ /* 0x000ea20000300a00 */
[----:B------:R-:W2:Y:S11]  /*286e0*/  LDL.LU.64 R20, [R1+0x2440] ;  /* 0x0024400001147983 */ /* 0x000eb60000300a00 */
[----:B------:R-:W-:Y:S10]  /*286f0*/  @!UPT UIADD3 URZ, URZ, URZ, URZ ;  /* 0x0000003f3f3ff290 */ /* 0x000ff4000fffe03f */
        /* <DEDUP_REMOVED lines=15> */
[----:B------:R-:W2:Y:S02]  /*287f0*/  LDL.LU R23, [R1+0x11c] ;  /* 0x00011c0001177983 */ /* 0x000ea40000300800 */
[-C--:B--2---:R-:W-:Y:S08]  /*28800*/  HMMA.16816.F32.BF16 R20, R12, R8.reuse, R20 ;  /* 0x000000080c14723c */ /* 0x084ff00000041814 */
[----:B---3--:R-:W-:Y:S01]  /*28810*/  HMMA.16816.F32.BF16 R12, R4, R8, R24 ;  /* 0x00000008040c723c */ /* 0x008fe20000041818 */
[----:B------:R-:W0:Y:S11]  /*28820*/  LDSM.16.MT88.4 R24, [R3+0x3a080] ;  /* 0x03a080000318783b */ /* 0x000e360000004200 */
[----:B------:R-:W-:Y:S03]  /*28830*/  @!UPT UIADD3 URZ, URZ, URZ, URZ ;  /* 0x0000003f3f3ff290 */ /* 0x000fe6000fffe03f */
[----:B------:R-:W-:Y:S01]  /*28840*/  STL.64 [R1+0x60], R20 ;  /* 0x0000601401007387 */ /* 0x000fe20000100a00 */
[----:B------:R-:W-:Y:S02]  /*28850*/  STL.64 [R1+0x68], R22 ;  /* 0x0000681601007387 */ /* 0x000fe40000100a00 */
[----:B------:R-:W1:Y:S05]  /*28860*/  LDSM.16.MT88.4 R20, [R3+0x3a100] ;  /* 0x03a100000314783b */ /* 0x000e6a0000004200 */
[----:B------:R-:W-:Y:S01]  /*28870*/  STL.64 [R1+0x40], R12 ;  /* 0x0000400c01007387 */ /* 0x000fe20000100a00 */
[----:B------:R-:W-:Y:S01]  /*28880*/  STL.64 [R1+0x48], R14 ;  /* 0x0000480e01007387 */ /* 0x000fe20000100a00 */
[----:B------:R-:W2:Y:S03]  /*28890*/  LDL R9, [R1+0x880] ;  /* 0x0008800001097983 */ /* 0x000ea60000100800 */
[----:B0-----:R-:W-:Y:S01]  /*288a0*/  STL.64 [R1+0x2420], R26 ;  /* 0x0024201a01007387 */ /* 0x001fe20000100a00 */
[----:B------:R0:W-:Y:S03]  /*288b0*/  STL.64 [R1+0x2418], R24 ;  /* 0x0024181801007387 */ /* 0x0001e60000100a00 */
        /* <DEDUP_REMOVED lines=12> */
[----:B------:R-:W-:Y:S01]  /*28980*/  IMAD.MOV.U32 R4, RZ, RZ, R18 ;  /* 0x000000ffff047224 */ /* 0x000fe200078e0012 */
[----:B------:R-:W-:Y:S01]  /*28990*/  MOV R5, R17 ;  /* 0x0000001100057202 */ /* 0x000fe20000000f00 */
[----:B------:R-:W-:-:S02]  /*289a0*/  IMAD.MOV.U32 R6, RZ, RZ, R16 ;  /* 0x000000ffff067224 */ /* 0x000fc400078e0010 */
[----:B------:R-:W0:Y:S01]  /*289b0*/  LDSM.16.MT88.4 R16, [R3+0x3a180] ;  /* 0x03a180000310783b */ /* 0x000e220000004200 */
[----:B------:R-:W-:-:S03]  /*289c0*/  IMAD.MOV.U32 R7, RZ, RZ, R2 ;  /* 0x000000ffff077224 */ /* 0x000fc600078e0002 */
[----:B0-----:R-:W-:Y:S01]  /*289d0*/  STL.64 [R1+0x2400], R18 ;  /* 0x0024001201007387 */ /* 0x001fe20000100a00 */
[----:B------:R0:W-:Y:S03]  /*289e0*/  STL.64 [R1+0x23f8], R16 ;  /* 0x0023f81001007387 */ /* 0x0001e60000100a00 */
[----:B0-----:R-:W5:Y:S01]  /*289f0*/  LDL.LU R16, [R1+0x100] ;  /* 0x0001000001107983 */ /* 0x001f620000300800 */
[----:B------:R-:W5:Y:S02]  /*28a00*/  LDL.LU R17, [R1+0x104] ;  /* 0x0001040001117983 */ /* 0x000f640000300800 */
[----:B------:R-:W5:Y:S02]  /*28a10*/  LDL.LU R18, [R1+0x108] ;  /* 0x0001080001127983 */ /* 0x000f640000300800 */
[----:B------:R-:W-:Y:S01]  /*28a20*/  IMAD.MOV.U32 R19, RZ, RZ, R29 ;  /* 0x000000ffff137224 */ /* 0x000fe200078e001d */
[----:B--2---:R-:W-:Y:S01]  /*28a30*/  LDSM.16.MT88.4 R12, [R9+0x3a000] ;  /* 0x03a00000090c783b */ /* 0x004fe20000004200 */
[----:B---3--:R-:W-:Y:S03]  /*28a40*/  HMMA.16816.F32.BF16 R4, R4, R10, R24 ;  /* 0x0000000a0404723c */ /* 0x008fe60000041818 */
[----:B------:R-:W4:Y:S01]  /*28a50*/  LDL.LU.64 R26, [R1+0x2420] ;  /* 0x00242000011a7983 */ /* 0x000f220000300a00 */
[----:B------:R-:W4:Y:S11]  /*28a60*/  LDL.LU.64 R24, [R1+0x2418] ;  /* 0x0024180001187983 */ /* 0x000f360000300a00 */
[----:B------:R-:W-:Y:S08]  /*28a70*/  @!UPT UIADD3 URZ, URZ, URZ, URZ ;  /* 0x0000003f3f3ff290 */ /* 0x000ff0000fffe03f */
[----:B------:R-:W-:Y:S01]  /*28a80*/  STL.64 [R1+0x20], R4 ;  /* 0x0000200401007387 */ /* 0x000fe20000100a00 */
[----:B------:R-:W-:Y:S01]  /*28a90*/  STL [R1+0x28], R6 ;  /* 0x0000280601007387 */ /* 0x000fe20000100800 */
[----:B------:R-:W-:Y:S02]  /*28aa0*/  MOV R29, R7 ;  /* 0x00000007001d7202 */ /* 0x000fe40000000f00 */
[----:B------:R-:W0:Y:S02]  /*28ab0*/  LDSM.16.MT88.4 R4, [R9+0x3a080] ;  /* 0x03a080000904783b */ /* 0x000e240000004200 */
[----:B0-----:R-:W-:Y:S02]  /*28ac0*/  IMAD.MOV.U32 R2, RZ, RZ, R5 ;  /* 0x000000ffff027224 */ /* 0x001fe400078e0005 */
[----:B------:R-:W-:Y:S01]  /*28ad0*/  IMAD.MOV.U32 R28, RZ, RZ, R6 ;  /* 0x000000ffff1c7224 */ /* 0x000fe200078e0006 */
[----:B------:R-:W-:Y:S01]  /*28ae0*/  STL [R1], R4 ;  /* 0x0000000401007387 */ /* 0x000fe20000100800 */
[----:B------:R-:W-:-:S02]  /*28af0*/  MOV R3, R7 ;  /* 0x0000000700037202 */ /* 0x000fc40000000f00 */
[----:B------:R-:W0:Y:S02]  /*28b00*/  LDSM.16.MT88.4 R4, [R9+0x3a100] ;  /* 0x03a100000904783b */ /* 0x000e240000004200 */
[----:B0-----:R-:W-:Y:S02]  /*28b10*/  STL.64 [R1+0x23e0], R6 ;  /* 0x0023e00601007387 */ /* 0x001fe40000100a00 */
[----:B------:R0:W-:Y:S02]  /*28b20*/  STL.64 [R1+0x23d8], R4 ;  /* 0x0023d80401007387 */ /* 0x0001e40000100a00 */
[----:B0-----:R-:W2:Y:S01]  /*28b30*/  LDL.LU R4, [R1+0xc0] ;  /* 0x0000c00001047983 */ /* 0x001ea20000300800 */
        /* <DEDUP_REMOVED lines=13> */
[-C--:B-----5:R-:W-:Y:S01]  /*28c10*/  HMMA.16816.F32.BF16 R20, R20, R10.reuse, R16 ;  /* 0x0000000a1414723c */ /* 0x0a0fe20000041810 */
[----:B------:R-:W4:Y:S01]  /*28c20*/  LDL.LU.64 R18, [R1+0x2400] ;  /* 0x0024000001127983 */ /* 0x000f220000300a00 */
[----:B------:R-:W4:Y:S11]  /*28c30*/  LDL.LU.64 R16, [R1+0x23f8] ;  /* 0x0023f80001107983 */ /* 0x000f360000300a00 */
[----:B------:R-:W-:Y:S10]  /*28c40*/  @!UPT UIADD3 URZ, URZ, URZ, URZ ;  /* 0x0000003f3f3ff290 */ /* 0x000ff4000fffe03f */
[----:B------:R0:W-:Y:S01]  /*28c50*/  STL.64 [R1+0x140], R20 ;  /* 0x0001401401007387 */ /* 0x0001e20000100a00 */
[----:B------:R1:W-:Y:S03]  /*28c60*/  STL.64 [R1+0x148], R22 ;  /* 0x0001481601007387 */ /* 0x0003e60000100a00 */
[----:B0-----:R-:W4:Y:S01]  /*28c70*/  LDL.LU R20, [R1+0xe0] ;  /* 0x0000e00001147983 */ /* 0x001f220000300800 */
[----:B------:R-:W4:Y:S02]  /*28c80*/  LDL.LU R21, [R1+0xe4] ;  /* 0x0000e40001157983 */ /* 0x000f240000300800 */
[----:B-1----:R-:W4:Y:S02]  /*28c90*/  LDL.LU R22, [R1+0xe8] ;  /* 0x0000e80001167983 */ /* 0x002f240000300800 */
[----:B------:R-:W4:Y:S01]  /*28ca0*/  LDL.LU R23, [R1+0xec] ;  /* 0x0000ec0001177983 */ /* 0x000f220000300800 */
[-C--:B---3--:R-:W-:Y:S01]  /*28cb0*/  HMMA.16816.F32.BF16 R12, R12, R10.reuse, R24 ;  /* 0x0000000a0c0c723c */ /* 0x088fe20000041818 */
[----:B------:R-:W0:Y:S07]  /*28cc0*/  LDSM.16.MT88.4 R24, [R0+0x3a000] ;  /* 0x03a000000018783b */ /* 0x000e2e0000004200 */
[----:B----4-:R-:W-:Y:S01]  /*28cd0*/  HMMA.16816.F32.BF16 R20, R16, R10, R20 ;  /* 0x0000000a1014723c */ /* 0x010fe20000041814 */
[----:B------:R-:W3:Y:S11]  /*28ce0*/  LDL.LU R16, [R1+0x90] ;  /* 0x0000900001107983 */ /* 0x000ef60000300800 */
[----:B------:R-:W-:Y:S11]  /*28cf0*/  @!UPT UIADD3 URZ, URZ, URZ, URZ ;  /* 0x0000003f3f3ff290 */ /* 0x000ff6000fffe03f */
[----:B------:R-:W-:Y:S01]  /*28d00*/  STL.64 [R1+0x110], R20 ;  /* 0x0001101401007387 */ /* 0x000fe20000100a00 */
[----:B------:R-:W-:Y:S02]  /*28d10*/  STL.64 [R1+0x118], R22 ;  /* 0x0001181601007387 */ /* 0x000fe40000100a00 */
[----:B------:R-:W3:Y:S02]  /*28d20*/  LDL.LU R17, [R1+0x94] ;  /* 0x0000940001117983 */ /* 0x000ee40000300800 */
[----:B------:R-:W3:Y:S01]  /*28d30*/  LDL.LU R18, [R1+0x98] ;  /* 0x0000980001127983 */ /* 0x000ee20000300800 */
[----:B------:R-:W3:Y:S01]  /*28d40*/  LDL.LU R19, [R1+0x9c] ;  /* 0x00009c0001137983 */ /* 0x000ee20000300800 */
[----:B------:R1:W-:Y:S02]  /*28d50*/  STL.64 [R1+0x100], R12 ;  /* 0x0001000c01007387 */ /* 0x0003e40000100a00 */
[----:B------:R4:W-:Y:S02]  /*28d60*/  STL [R1+0x108], R14 ;  /* 0x0001080e01007387 */ /* 0x0009e40000100800 */
[----:B------:R-:W-:Y:S01]  /*28d70*/  IMAD.MOV.U32 R8, RZ, RZ, R15 ;  /* 0x000000ffff087224 */ /* 0x000fe200078e000f */
[----:B------:R-:W-:Y:S04]  /*28d80*/  LDSM.16.MT88.4 R20, [R9+0x3a180] ;  /* 0x03a180000914783b */ /* 0x000fe80000004200 */
[----:B-1----:R-:W2:Y:S01]  /*28d90*/  LDL.LU R12, [R1] ;  /* 0x00000000010c7983 */ /* 0x002ea20000300800 */
[----:B------:R-:W-:-:S02]  /*28da0*/  IMAD.MOV.U32 R13, RZ, RZ, R2 ;  /* 0x000000ffff0d7224 */ /* 0x000fc400078e0002 */
[----:B------:R-:W5:Y:S01]  /*28db0*/  LDL.LU R2, [R1+0x23f0] ;  /* 0x0023f00001027983 */ /* 0x000f620000300800 */
[----:B----4-:R-:W-:Y:S01]  /*28dc0*/  MOV R14, R28 ;  /* 0x0000001c000e7202 */ /* 0x010fe20000000f00 */
[----:B------:R-:W-:Y:S01]  /*28dd0*/  IMAD.MOV.U32 R15, RZ, RZ, R3 ;  /* 0x000000ffff0f7224 */ /* 0x000fe200078e0003 */
[----:B------:R-:W4:Y:S01]  /*28de0*/  LDL.LU R28, [R1+0x23ec] ;  /* 0x0023ec00011c7983 */ /* 0x000f220000300800 */
[----:B------:R-:W3:Y:S02]  /*28df0*/  LDL.LU R3, [R1+0x23e8] ;  /* 0x0023e80001037983 */ /* 0x000ee40000300800 */
[----:B0-----:R-:W-:Y:S02]  /*28e00*/  STL.64 [R1+0x23c8], R26 ;  /* 0x0023c81a01007387 */ /* 0x001fe40000100a00 */
[----:B------:R0:W-:Y:S02]  /*28e10*/  STL.64 [R1+0x23c0], R24 ;  /* 0x0023c01801007387 */ /* 0x0001e40000100a00 */
[----:B0-----:R-:W4:Y:S01]  /*28e20*/  LDL.LU R24, [R1+0xb0] ;  /* 0x0000b00001187983 */ /* 0x001f220000300800 */
[----:B------:R-:W4:Y:S02]  /*28e30*/  LDL.LU R25, [R1+0xb4] ;  /* 0x0000b40001197983 */ /* 0x000f240000300800 */
[----:B------:R-:W4:Y:S01]  /*28e40*/  LDL.LU R26, [R1+0xb8] ;  /* 0x0000b800011a7983 */ /* 0x000f220000300800 */
[-C--:B--2---:R-:W-:Y:S01]  /*28e50*/  HMMA.16816.F32.BF16 R12, R12, R10.reuse, R4 ;  /* 0x0000000a0c0c723c */ /* 0x084fe20000041804 */
[----:B------:R-:W2:Y:S01]  /*28e60*/  LDL.LU.64 R6, [R1+0x23e0] ;  /* 0x0023e00001067983 */ /* 0x000ea20000300a00 */
[----:B------:R-:W2:Y:S02]  /*28e70*/  LDL.LU.64 R4, [R1+0x23d8] ;  /* 0x0023d80001047983 */ /* 0x000ea40000300a00 */
[----:B---3--:R-:W-:Y:S11]  /*28e80*/  IMAD.MOV.U32 R27, RZ, RZ, R3 ;  /* 0x000000ffff1b7224 */ /* 0x008ff600078e0003 */
[----:B------:R-:W-:Y:S08]  /*28e90*/  @!UPT UIADD3 URZ, URZ, URZ, URZ ;  /* 0x0000003f3f3ff290 */ /* 0x000ff0000fffe03f */
[----:B------:R-:W-:Y:S01]  /*28ea0*/  STL.64 [R1+0xe0], R12 ;  /* 0x0000e00c01007387 */ /* 0x000fe20000100a00 */
[----:B------:R-:W-:Y:S01]  /*28eb0*/  STL [R1+0xe8], R14 ;  /* 0x0000e80e01007387 */ /* 0x000fe20000100800 */
[----:B------:R-:W-:Y:S02]  /*28ec0*/  MOV R3, R15 ;  /* 0x0000000f00037202 */ /* 0x000fe40000000f00 */
[----:B------:R-:W0:Y:S01]  /*28ed0*/  LDSM.16.MT88.4 R12, [R0+0x3a080] ;  /* 0x03a08000000c783b */ /* 0x000e220000004200 */
[----:B--2---:R-:W-:Y:S07]  /*28ee0*/  HMMA.16816.F32.BF16 R16, R4, R10, R16 ;  /* 0x0000000a0410723c */ /* 0x004fee0000041810 */
[----:B0-----:R-:W-:-:S02]  /*28ef0*/  IMAD.MOV.U32 R7, RZ, RZ, R12 ;  /* 0x000000ffff077224 */ /* 0x001fc400078e000c */
[----:B------:R-:W-:Y:S01]  /*28f00*/  IMAD.MOV.U32 R6, RZ, RZ, R13 ;  /* 0x000000ffff067224 */ /* 0x000fe200078e000d */
[----:B------:R-:W-:Y:S01]  /*28f10*/  MOV R5, R14 ;  /* 0x0000000e00057202 */ /* 0x000fe20000000f00 */
[----:B------:R-:W-:Y:S02]  /*28f20*/  IMAD.MOV.U32 R4, RZ, RZ, R15 ;  /* 0x000000ffff047224 */ /* 0x000fe400078e000f */
[----:B------:R-:W-:Y:S10]  /*28f30*/  LDSM.16.MT88.4 R12, [R0+0x3a180] ;  /* 0x03a18000000c783b */ /* 0x000ff40000004200 */
[----:B------:R-:W-:Y:S01]  /*28f40*/  STL.64 [R1+0x130], R16 ;  /* 0x0001301001007387 */ /* 0x000fe20000100a00 */
[----:B------:R-:W-:Y:S02]  /*28f50*/  STL.64 [R1+0x138], R18 ;  /* 0x0001381201007387 */ /* 0x000fe40000100a00 */
[----:B------:R-:W0:Y:S02]  /*28f60*/  LDSM.16.MT88.4 R16, [R0+0x3a100] ;  /* 0x03a100000010783b */ /* 0x000e240000004200 */
[----:B0-----:R-:W-:Y:S02]  /*28f70*/  STL.64 [R1+0x23a8], R18 ;  /* 0x0023a81201007387 */ /* 0x001fe40000100a00 */
[----:B------:R-:W-:Y:S02]  /*28f80*/  STL.64 [R1+0x23a0], R16 ;  /* 0x0023a01001007387 */ /* 0x000fe40000100a00 */
[----:B------:R-:W-:Y:S02]  /*28f90*/  STL.64 [R1+0x2398], R14 ;  /* 0x0023980e01007387 */ /* 0x000fe40000100a00 */
[----:B------:R0:W-:Y:S02]  /*28fa0*/  STL.64 [R1+0x2390], R12 ;  /* 0x0023900c01007387 */ /* 0x0001e40000100a00 */
[----:B0-----:R-:W2:Y:S01]  /*28fb0*/  LDL.LU R12, [R1+0x50] ;  /* 0x00005000010c7983 */ /* 0x001ea20000300800 */
[----:B------:R-:W2:Y:S02]  /*28fc0*/  LDL.LU R13, [R1+0x54] ;  /* 0x00005400010d7983 */ /* 0x000ea40000300800 */
[----:B------:R-:W3:Y:S02]  /*28fd0*/  LDL.LU R14, [R1+0x58] ;  /* 0x00005800010e7983 */ /* 0x000ee40000300800 */
[----:B------:R-:W3:Y:S02]  /*28fe0*/  LDL.LU R15, [R1+0x5c] ;  /* 0x00005c00010f7983 */ /* 0x000ee40000300800 */
[----:B------:R-:W-:Y:S01]  /*28ff0*/  IMAD.MOV.U32 R16, RZ, RZ, R7 ;  /* 0x000000ffff107224 */ /* 0x000fe200078e0007 */
[----:B------:R-:W-:Y:S01]  /*29000*/  MOV R17, R6 ;  /* 0x0000000600117202 */ /* 0x000fe20000000f00 */
[----:B------:R-:W-:-:S02]  /*29010*/  IMAD.MOV.U32 R18, RZ, RZ, R5 ;  /* 0x000000ffff127224 */ /* 0x000fc400078e0005 */
[----:B------:R-:W-:Y:S02]  /*29020*/  IMAD.MOV.U32 R19, RZ, RZ, R4 ;  /* 0x000000ffff137224 */ /* 0x000fe400078e0004 */
[----:B----4-:R-:W0:Y:S01]  /*29030*/  LDSM.16.MT88.4 R4, [R28+0x3a000] ;  /* 0x03a000001c04783b */ /* 0x010e220000004200 */
[----:B------:R-:W-:Y:S03]  /*29040*/  HMMA.16816.F32.BF16 R20, R20, R10, R24 ;  /* 0x0000000a1414723c */ /* 0x000fe60000041818 */
[----:B---3--:R-:W-:Y:S01]  /*29050*/  STL.64 [R1+0x23b8], R14 ;  /* 0x0023b80e01007387 */ /* 0x008fe20000100a00 */
[----:B--2---:R1:W-:Y:S03]  /*29060*/  STL.64 [R1+0x23b0], R12 ;  /* 0x0023b00c01007387 */ /* 0x0043e60000100a00 */
[----:B-1----:R-:W2:Y:S01]  /*29070*/  LDL.LU R12, [R1+0x80] ;  /* 0x00008000010c7983 */ /* 0x002ea20000300800 */
[----:B------:R-:W2:Y:S02]  /*29080*/  LDL.LU R13, [R1+0x84] ;  /* 0x00008400010d7983 */ /* 0x000ea40000300800 */
[----:B------:R-:W2:Y:S02]  /*29090*/  LDL.LU R14, [R1+0x88] ;  /* 0x00008800010e7983 */ /* 0x000ea40000300800 */
[----:B------:R-:W2:Y:S01]  /*290a0*/  LDL.LU R15, [R1+0x8c] ;  /* 0x00008c00010f7983 */ /* 0x000ea20000300800 */
[----:B0-----:R-:W-:Y:S01]  /*290b0*/  STL.64 [R1+0x2388], R6 ;  /* 0x0023880601007387 */ /* 0x001fe20000100a00 */
[----:B------:R0:W-:Y:S03]  /*290c0*/  STL.64 [R1+0x2380], R4 ;  /* 0x0023800401007387 */ /* 0x0001e60000100a00 */
[----:B0-----:R-:W3:Y:S01]  /*290d0*/  LDL.LU R4, [R1+0x30] ;  /* 0x0000300001047983 */ /* 0x001ee20000300800 */
[----:B------:R-:W3:Y:S02]  /*290e0*/  LDL.LU R5, [R1+0x34] ;  /* 0x0000340001057983 */ /* 0x000ee40000300800 */
[----:B------:R-:W3:Y:S01]  /*290f0*/  LDL.LU R6, [R1+0x38] ;  /* 0x0000380001067983 */ /* 0x000ee20000300800 */
[----:B-----5:R-:W-:-:S02]  /*29100*/  MOV R7, R2 ;  /* 0x0000000200077202 */ /* 0x020fc40000000f00 */
[----:B------:R-:W4:Y:S01]  /*29110*/  LDL.LU R2, [R1+0x23d0] ;  /* 0x0023d00001027983 */ /* 0x000f220000300800 */
[----:B------:R-:W5:Y:S02]  /*29120*/  LDL.LU.64 R26, [R1+0x23c8] ;  /* 0x0023c800011a7983 */ /* 0x000f640000300a00 */
[----:B------:R-:W5:Y:S02]  /*29130*/  LDL.LU.64 R24, [R1+0x23c0] ;  /* 0x0023c00001187983 */ /* 0x000f640000300a00 */
[----:B------:R0:W-:Y:S01]  /*29140*/  STL.64 [R1+0x120], R20 ;  /* 0x0001201401007387 */ /* 0x0001e20000100a00 */
[----:B------:R1:W-:Y:S04]  /*29150*/  STL.64 [R1+0x128], R22 ;  /* 0x0001281601007387 */ /* 0x0003e80000100a00 */
[----:B0-----:R-:W5:Y:S01]  /*29160*/  LDL.LU R20, [R1+0xa0] ;  /* 0x0000a00001147983 */ /* 0x001f620000300800 */
[----:B------:R-:W5:Y:S02]  /*29170*/  LDL.LU R21, [R1+0xa4] ;  /* 0x0000a40001157983 */ /* 0x000f640000300800 */
[----:B-1----:R-:W5:Y:S01]  /*29180*/  LDL.LU R22, [R1+0xa8] ;  /* 0x0000a80001167983 */ /* 0x002f620000300800 */
[----:B--2---:R-:W-:Y:S01]  /*29190*/  HMMA.16816.F32.BF16 R16, R16, R10, R12 ;  /* 0x0000000a1010723c */ /* 0x004fe2000004180c */
[----:B----4-:R-:W-:-:S07]  /*291a0*/  IMAD.MOV.U32 R23, RZ, RZ, R2 ;  /* 0x000000ffff177224 */ /* 0x010fce00078e0002 */
[-C--:B-----5:R-:W-:Y:S01]  /*291b0*/  HMMA.16816.F32.BF16 R24, R24, R10.reuse, R20 ;  /* 0x0000000a1818723c */ /* 0x0a0fe20000041814 */
[----:B------:R-:W-:Y:S11]  /*291c0*/  LDSM.16.MT88.4 R20, [R28+0x3a080] ;  /* 0x03a080001c14783b */ /* 0x000ff60000004200 */
[----:B------:R-:W-:Y:S11]  /*291d0*/  @!UPT UIADD3 URZ, URZ, URZ, URZ ;  /* 0x0000003f3f3ff290 */ /* 0x000ff6000fffe03f */
[----:B------:R0:W-:Y:S01]  /*291e0*/  STL.64 [R1+0xf0], R24 ;  /* 0x0000f01801007387 */ /* 0x0001e20000100a00 */
[----:B------:R1:W-:Y:S02]  /*291f0*/  STL [R1+0xf8], R26 ;  /* 0x0000f81a01007387 */ /* 0x0003e40000100800 */
[----:B------:R-:W-:Y:S01]  /*29200*/  IMAD.MOV.U32 R2, RZ, RZ, R27 ;  /* 0x000000ffff027224 */ /* 0x000fe200078e001b */
[----:B0-----:R-:W2:Y:S01]  /*29210*/  LDL.LU R24, [R1+0x10] ;  /* 0x0000100001187983 */ /* 0x001ea20000300800 */
[----:B------:R-:W2:Y:S02]  /*29220*/  LDL.LU R25, [R1+0x14] ;  /* 0x0000140001197983 */ /* 0x000ea40000300800 */
[----:B-1----:R-:W2:Y:S02]  /*29230*/  LDL.LU R26, [R1+0x18] ;  /* 0x00001800011a7983 */ /* 0x002ea40000300800 */
[----:B------:R-:W2:Y:S01]  /*29240*/  LDL.LU R27, [R1+0x1c] ;  /* 0x00001c00011b7983 */ /* 0x000ea20000300800 */
[----:B------:R-:W4:Y:S01]  /*29250*/  LDL.LU.64 R14, [R1+0x23b8] ;  /* 0x0023b800010e7983 */ /* 0x000f220000300a00 */
[----:B------:R-:W4:Y:S02]  /*29260*/  LDL.LU.64 R12, [R1+0x23b0] ;  /* 0x0023b000010c7983 */ /* 0x000f240000300a00 */
[----:B------:R-:W-:Y:S02]  /*29270*/  STL.64 [R1+0xc0], R16 ;  /* 0x0000c01001007387 */ /* 0x000fe40000100a00 */
[----:B------:R0:W-:Y:S02]  /*29280*/  STL.64 [R1+0xc8], R18 ;  /* 0x0000c81201007387 */ /* 0x0001e40000100a00 */
[----:B0-----:R-:W4:Y:S01]  /*29290*/  LDL.LU.64 R18, [R1+0x23a8] ;  /* 0x0023a80001127983 */ /* 0x001f220000300a00 */
[----:B------:R-:W4:Y:S02]  /*292a0*/  LDL.LU.64 R16, [R1+0x23a0] ;  /* 0x0023a00001107983 */ /* 0x000f240000300a00 */
[-C--:B----4-:R-:W-:Y:S01]  /*292b0*/  HMMA.16816.F32.BF16 R16, R16, R10.reuse, R12 ;  /* 0x0000000a1010723c */ /* 0x090fe2000004180c */
[----:B------:R-:W3:Y:S01]  /*292c0*/  LDL.LU.64 R14, [R1+0x2398] ;  /* 0x00239800010e7983 */ /* 0x000ee20000300a00 */
[----:B------:R-:W3:Y:S11]  /*292d0*/  LDL.LU.64 R12, [R1+0x2390] ;  /* 0x00239000010c7983 */ /* 0x000ef60000300a00 */
[----:B------:R-:W-:Y:S10]  /*292e0*/  @!UPT UIADD3 URZ, URZ, URZ, URZ ;  /* 0x0000003f3f3ff290 */ /* 0x000ff4000fffe03f */
[----:B------:R-:W-:Y:S01]  /*292f0*/  STL.64 [R1+0x90], R16 ;  /* 0x0000901001007387 */ /* 0x000fe20000100a00 */
[----:B------:R-:W-:Y:S01]  /*29300*/  STL [R1+0x98], R18 ;  /* 0x0000981201007387 */ /* 0x000fe20000100800 */
[----:B------:R-:W-:Y:S02]  /*29310*/  MOV R28, R19 ;  /* 0x00000013001c7202 */ /* 0x000fe40000000f00 */
[----:B------:R-:W4:Y:S01]  /*29320*/  LDL R19, [R1+0x878] ;  /* 0x0008780001137983 */ /* 0x000f220000100800 */
[-C--:B---3--:R-:W-:Y:S03]  /*29330*/  HMMA.16816.F32.BF16 R12, R12, R10.reuse, R4 ;  /* 0x0000000a0c0c723c */ /* 0x088fe60000041804 */
[----:B------:R-:W2:Y:S01]  /*29340*/  LDL.LU.64 R6, [R1+0x2388] ;  /* 0x0023880001067983 */ /* 0x000ea20000300a00 */
[----:B------:R-:W2:Y:S11]  /*29350*/  LDL.LU.64 R4, [R1+0x2380] ;  /* 0x0023800001047983 */ /* 0x000eb60000300a00 */
[----:B------:R-:W-:Y:S08]  /*29360*/  @!UPT UIADD3 URZ, URZ, URZ, URZ ;  /* 0x0000003f3f3ff290 */ /* 0x000ff0000fffe03f */
[----:B------:R-:W-:Y:S01]  /*29370*/  STL.64 [R1+0xa0], R12 ;  /* 0x0000a00c01007387 */ /* 0x000fe20000100a00 */
[----:B------:R0:W-:Y:S03]  /*29380*/  STL.64 [R1+0xa8], R14 ;  /* 0x0000a80e01007387 */ /* 0x0001e60000100a00 */
[----:B0-----:R-:W3:Y:S01]  /*29390*/  LDL R15, [R1+0x360] ;  /* 0x00036000010f7983 */ /* 0x001ee20000100800 */
[-C--:B--2---:R-:W-:Y:S03]  /*293a0*/  HMMA.16816.F32.BF16 R24, R4, R10.reuse, R24 ;  /* 0x0000000a0418723c */ /* 0x084fe60000041818 */
[----:B------:R-:W2:Y:S11]  /*293b0*/  LDL R7, [R1+0xe98] ;  /* 0x000e980001077983 */ /* 0x000eb60000100800 */
[----:B------:R-:W-:Y:S09]  /*293c0*/  @!UPT UIADD3 URZ, URZ, URZ, URZ ;  /* 0x0000003f3f3ff290 */ /* 0x000ff2000fffe03f */
[----:B------:R-:W-:Y:S01]  /*293d0*/  STL.64 [R1+0xd0], R24 ;  /* 0x0000d01801007387 */ /* 0x000fe20000100a00 */
[----:B------:R-:W-:Y:S02]  /*293e0*/  STL.64 [R1+0xd8], R26 ;  /* 0x0000d81a01007387 */ /* 0x000fe40000100a00 */
[----:B----4-:R-:W0:Y:S02]  /*293f0*/  LDSM.16.MT88.4 R24, [R19+0x3a100] ;  /* 0x03a100001318783b */ /* 0x010e240000004200 */
[----:B------:R-:W1:Y:S04]  /*29400*/  LDSM.16.MT88.4 R16, [R19+0x3a180] ;  /* 0x03a180001310783b */ /* 0x000e680000004200 */
[----:B---3--:R-:W3:Y:S04]  /*29410*/  LDSM.16.MT88.4 R12, [R15+0x3c000] ;  /* 0x03c000000f0c783b */ /* 0x008ee80000004200 */
[----:B0-----:R-:W-:Y:S01]  /*29420*/  STL.64 [R1+0x2378], R26 ;  /* 0x0023781a01007387 */ /* 0x001fe20000100a00 */
        /* <DEDUP_REMOVED lines=11> */
[----:B---3--:R-:W-:Y:S01]  /*294e0*/  STL.64 [R1+0x2358], R14 ;  /* 0x0023580e01007387 */ /* 0x008fe20000100a00 */
[----:B------:R0:W-:Y:S03]  /*294f0*/  STL.64 [R1+0x2350], R12 ;  /* 0x0023500c01007387 */ /* 0x0001e60000100a00 */
[----:B0-----:R-:W3:Y:S01]  /*29500*/  LDL.LU R12, [R1+0x40] ;  /* 0x00004000010c7983 */ /* 0x001ee20000300800 */
[----:B------:R-:W3:Y:S02]  /*29510*/  LDL.LU R13, [R1+0x44] ;  /* 0x00004400010d7983 */ /* 0x000ee40000300800 */
[----:B------:R-:W3:Y:S02]  /*29520*/  LDL.LU R14, [R1+0x48] ;  /* 0x00004800010e7983 */ /* 0x000ee40000300800 */
[----:B------:R-:W3:Y:S01]  /*29530*/  LDL.LU R15, [R1+0x4c] ;  /* 0x00004c00010f7983 */ /* 0x000ee20000300800 */
[----:B--2---:R-:W0:Y:S04]  /*29540*/  LDSM.16.M88.4 R4, [R7+0x40380] ;  /* 0x040380000704783b */ /* 0x004e280000000200 */
[----:B0-----:R0:W-:Y:S04]  /*29550*/  STL [R1+0x229c], R6 ;  /* 0x00229c0601007387 */ /* 0x0011e80000100800 */
[----:B0-----:R-:W2:Y:S01]  /*29560*/  LDL R6, [R1+0x360] ;  /* 0x0003600001067983 */ /* 0x001ea20000100800 */
[-C--:B----4-:R-:W-:Y:S03]  /*29570*/  HMMA.16816.F32.BF16 R20, R20, R10.reuse, R24 ;  /* 0x0000000a1414723c */ /* 0x090fe60000041818 */
[----:B------:R-:W-:Y:S11]  /*29580*/  STL [R1+0x2298], R7 ;  /* 0x0022980701007387 */ /* 0x000ff60000100800 */
[----:B------:R-:W-:Y:S09]  /*29590*/  @!UPT UIADD3 URZ, URZ, URZ, URZ ;  /* 0x0000003f3f3ff290 */ /* 0x000ff2000fffe03f */
[----:B------:R-:W-:Y:S01]  /*295a0*/  STL.64 [R1+0xb0], R20 ;  /* 0x0000b01401007387 */ /* 0x000fe20000100a00 */
[----:B------:R-:W-:Y:S03]  /*295b0*/  STL.64 [R1+0xb8], R22 ;  /* 0x0000b81601007387 */ /* 0x000fe60000100a00 */
[----:B--2---:R-:W0:Y:S02]  /*295c0*/  LDSM.16.MT88.4 R24, [R6+0x3c080] ;  /* 0x03c080000618783b */ /* 0x004e240000004200 */
[----:B0-----:R-:W-:Y:S01]  /*295d0*/  MOV R20, R26 ;  /* 0x0000001a00147202 */ /* 0x001fe20000000f00 */
[----:B------:R-:W-:Y:S02]  /*295e0*/  IMAD.MOV.U32 R7, RZ, RZ, R27 ;  /* 0x000000ffff077224 */ /* 0x000fe400078e001b */
[----:B------:R-:W-:Y:S02]  /*295f0*/  IMAD.MOV.U32 R22, RZ, RZ, R24 ;  /* 0x000000ffff167224 */ /* 0x000fe400078e0018 */
[----:B------:R-:W-:Y:S01]  /*29600*/  IMAD.MOV.U32 R21, RZ, RZ, R25 ;  /* 0x000000ffff157224 */ /* 0x000fe200078e0019 */
[----:B------:R-:W5:Y:S01]  /*29610*/  LDL.LU.64 R26, [R1+0x2378] ;  /* 0x00237800011a7983 */ /* 0x000f620000300a00 */
[----:B------:R-:W5:Y:S02]  /*29620*/  LDL.LU.64 R24, [R1+0x2370] ;  /* 0x0023700001187983 */ /* 0x000f640000300a00 */
[-C--:B-----5:R-:W-:Y:S01]  /*29630*/  HMMA.16816.F32.BF16 R24, R24, R10.reuse, R16 ;  /* 0x0000000a1818723c */ /* 0x0a0fe20000041810 */
        /* <DEDUP_REMOVED lines=8> */
[----:B---3--:R-:W-:Y:S01]  /*296c0*/  HMMA.16816.F32.BF16 R16, R16, R10, R12 ;  /* 0x0000000a1010723c */ /* 0x008fe2000004180c */
[----:B------:R-:W2:Y:S01]  /*296d0*/  LDL.LU.64 R14, [R1+0x2358] ;  /* 0x00235800010e7983 */ /* 0x000ea20000300a00 */
[----:B------:R-:W2:Y:S02]  /*296e0*/  LDL.LU.64 R12, [R1+0x2350] ;  /* 0x00235000010c7983 */ /* 0x000ea40000300a00 */
[----:B------:R-:W-:Y:S11]  /*296f0*/  IMAD.MOV.U32 R27, RZ, RZ, R29 ;  /* 0x000000ffff1b7224 */ /* 0x000ff600078e001d */
[----:B------:R-:W-:Y:S08]  /*29700*/  @!UPT UIADD3 URZ, URZ, URZ, URZ ;  /* 0x0000003f3f3ff290 */ /* 0x000ff0000fffe03f */
[----:B------:R-:W-:Y:S01]  /*29710*/  STL.64 [R1+0x50], R16 ;  /* 0x0000501001007387 */ /* 0x000fe20000100a00 */
[----:B------:R2:W-:Y:S01]  /*29720*/  STL [R1+0x58], R18 ;  /* 0x0000581201007387 */ /* 0x0005e20000100800 */
[----:B------:R-:W-:Y:S02]  /*29730*/  MOV R29, R19 ;  /* 0x00000013001d7202 */ /* 0x000fe40000000f00 */
[----:B--2---:R-:W-:Y:S01]  /*29740*/  HMMA.16816.F32.BF16 R16, R12, R4, R24 ;  /* 0x000000040c10723c */ /* 0x004fe20000041818 */
[----:B------:R-:W0:Y:S04]  /*29750*/  LDSM.16.MT88.4 R12, [R6+0x3c100] ;  /* 0x03c10000060c783b */ /* 0x000e280000004200 */
[----:B------:R-:W-:Y:S04]  /*29760*/  LDSM.16.MT88.4 R24, [R9+0x3c080] ;  /* 0x03c080000918783b */ /* 0x000fe80000004200 */
[----:B0-----:R-:W-:Y:S11]  /*29770*/  STL.64 [R1+0x2338], R14 ;  /* 0x0023380e01007387 */ /* 0x001ff60000100a00 */
[----:B------:R-:W-:Y:S03]  /*29780*/  @!UPT UIADD3 URZ, URZ, URZ, URZ ;  /* 0x0000003f3f3ff290 */ /* 0x000fe6000fffe03f */
[----:B------:R-:W-:Y:S02]  /*29790*/  STL.64 [R1+0x20], R16 ;  /* 0x0000201001007387 */ /* 0x000fe40000100a00 */
[----:B------:R-:W-:Y:S02]  /*297a0*/  STL.64 [R1+0x28], R18 ;  /* 0x0000281201007387 */ /* 0x000fe40000100a00 */
[----:B------:R-:W0:Y:S04]  /*297b0*/  LDSM.16.MT88.4 R16, [R6+0x3c180] ;  /* 0x03c180000610783b */ /* 0x000e280000004200 */
[----:B------:R-:W-:Y:S04]  /*297c0*/  STL.64 [R1+0x2330], R12 ;  /* 0x0023300c01007387 */ /* 0x000fe80000100a00 */
[----:B0-----:R-:W-:Y:S01]  /*297d0*/  STL.64 [R1+0x2328], R18 ;  /* 0x0023281201007387 */ /* 0x001fe20000100a00 */
[----:B------:R0:W-:Y:S03]  /*297e0*/  STL.64 [R1+0x2320], R16 ;  /* 0x0023201001007387 */ /* 0x0001e60000100a00 */
[----:B0-----:R-:W2:Y:S01]  /*297f0*/  LDL.LU R16, [R1+0x140] ;  /* 0x0001400001107983 */ /* 0x001ea20000300800 */
[----:B------:R-:W2:Y:S02]  /*29800*/  LDL.LU R17, [R1+0x144] ;  /* 0x0001440001117983 */ /* 0x000ea40000300800 */
[----:B------:R-:W3:Y:S02]  /*29810*/  LDL.LU R18, [R1+0x148] ;  /* 0x0001480001127983 */ /* 0x000ee40000300800 */
[----:B------:R-:W3:Y:S02]  /*29820*/  LDL.LU R19, [R1+0x14c] ;  /* 0x00014c0001137983 */ /* 0x000ee40000300800 */
[----:B------:R-:W-:-:S02]  /*29830*/  IMAD.MOV.U32 R12, RZ, RZ, R22 ;  /* 0x000000ffff0c7224 */ /* 0x000fc400078e0016 */
[----:B------:R-:W-:Y:S01]  /*29840*/  IMAD.MOV.U32 R13, RZ, RZ, R21 ;  /* 0x000000ffff0d7224 */ /* 0x000fe200078e0015 */
[----:B------:R-:W-:Y:S02]  /*29850*/  MOV R14, R20 ;  /* 0x00000014000e7202 */ /* 0x000fe40000000f00 */
[----:B------:R-:W0:Y:S04]  /*29860*/  LDSM.16.MT88.4 R20, [R9+0x3c000] ;  /* 0x03c000000914783b */ /* 0x000e280000004200 */
[----:B---3--:R-:W-:Y:S01]  /*29870*/  STL.64 [R1+0x2348], R18 ;  /* 0x0023481201007387 */ /* 0x008fe20000100a00 */
[----:B--2---:R1:W-:Y:S03]  /*29880*/  STL.64 [R1+0x2340], R16 ;  /* 0x0023401001007387 */ /* 0x0043e60000100a00 */
[----:B-1----:R-:W2:Y:S01]  /*29890*/  LDL.LU R16, [R1+0x150] ;  /* 0x0001500001107983 */ /* 0x002ea20000300800 */
[----:B------:R-:W2:Y:S02]  /*298a0*/  LDL.LU R17, [R1+0x154] ;  /* 0x0001540001117983 */ /* 0x000ea40000300800 */
[----:B------:R-:W2:Y:S02]  /*298b0*/  LDL.LU R18, [R1+0x158] ;  /* 0x0001580001127983 */ /* 0x000ea40000300800 */
[----:B------:R-:W2:Y:S02]  /*298c0*/  LDL.LU R19, [R1+0x15c] ;  /* 0x00015c0001137983 */ /* 0x000ea40000300800 */
[----:B------:R-:W-:Y:S01]  /*298d0*/  IMAD.MOV.U32 R15, RZ, RZ, R7 ;  /* 0x000000ffff0f7224 */ /* 0x000fe200078e0007 */
[----:B0-----:R-:W-:Y:S01]  /*298e0*/  STL.64 [R1+0x2318], R22 ;  /* 0x0023181601007387 */ /* 0x001fe20000100a00 */
        /* <DEDUP_REMOVED lines=9> */
[----:B------:R-:W4:Y:S01]  /*29980*/  LDL.LU R26, [R1+0x108] ;  /* 0x00010800011a7983 */ /* 0x000f220000300800 */
[-C--:B--2---:R-:W-:Y:S01]  /*29990*/  HMMA.16816.F32.BF16 R12, R12, R4.reuse, R16 ;  /* 0x000000040c0c723c */ /* 0x084fe20000041810 */
[----:B------:R-:W2:Y:S01]  /*299a0*/  LDL.LU.64 R18, [R1+0x2348] ;  /* 0x0023480001127983 */ /* 0x000ea20000300a00 */
[----:B------:R-:W2:Y:S11]  /*299b0*/  LDL.LU.64 R16, [R1+0x2340] ;  /* 0x0023400001107983 */ /* 0x000eb60000300a00 */
[----:B------:R-:W-:Y:S10]  /*299c0*/  @!UPT UIADD3 URZ, URZ, URZ, URZ ;  /* 0x0000003f3f3ff290 */ /* 0x000ff4000fffe03f */
[----:B------:R0:W-:Y:S01]  /*299d0*/  STL.64 [R1+0x10], R12 ;  /* 0x0000100c01007387 */ /* 0x0001e20000100a00 */
[----:B------:R-:W-:Y:S01]  /*299e0*/  MOV R6, R14 ;  /* 0x0000000e00067202 */ /* 0x000fe20000000f00 */
[----:B------:R-:W-:Y:S02]  /*299f0*/  IMAD.MOV.U32 R7, RZ, RZ, R15 ;  /* 0x000000ffff077224 */ /* 0x000fe400078e000f */
[----:B------:R-:W2:Y:S04]  /*29a00*/  LDL.LU.64 R14, [R1+0x2338] ;  /* 0x00233800010e7983 */ /* 0x000ea80000300a00 */
[----:B0-----:R-:W2:Y:S02]  /*29a10*/  LDL.LU.64 R12, [R1+0x2330] ;  /* 0x00233000010c7983 */ /* 0x001ea40000300a00 */
[-C--:B--2---:R-:W-:Y:S02]  /*29a20*/  HMMA.16816.F32.BF16 R12, R12, R4.reuse, R16 ;  /* 0x000000040c0c723c */ /* 0x084fe40000041810 */
[----:B------:R-:W3:Y:S01]  /*29a30*/  LDL.LU.64 R18, [R1+0x2328] ;  /* 0x0023280001127983 */ /* 0x000ee20000300a00 */
[----:B------:R-:W3:Y:S11]  /*29a40*/  LDL.LU.64 R16, [R1+0x2320] ;  /* 0x0023200001107983 */ /* 0x000ef60000300a00 */
[----:B------:R-:W-:Y:S09]  /*29a50*/  @!UPT UIADD3 URZ, URZ, URZ, URZ ;  /* 0x0000003f3f3ff290 */ /* 0x000ff2000fffe03f */
[----:B------:R-:W-:Y:S01]  /*29a60*/  STL.64 [R1+0x70], R12 ;  /* 0x0000700c01007387 */ /* 0x000fe20000100a00 */
[----:B------:R0:W-:Y:S03]  /*29a70*/  STL.64 [R1+0x78], R14 ;  /* 0x0000780e01007387 */ /* 0x0001e60000100a00 */
[----:B0-----:R-:W2:Y:S01]  /*29a80*/  LDL R15, [R1+0x880] ;  /* 0x00088000010f7983 */ /* 0x001ea20000100800 */
[----:B---3--:R-:W-:Y:S03]  /*29a90*/  HMMA.16816.F32.BF16 R16, R16, R4, R20 ;  /* 0x000000041010723c */ /* 0x008fe60000041814 */
[----:B------:R-:W4:Y:S01]  /*29aa0*/  LDL.LU.64 R22, [R1+0x2318] ;  /* 0x0023180001167983 */ /* 0x000f220000300a00 */
[----:B------:R-:W4:Y:S02]  /*29ab0*/  LDL.LU.64 R20, [R1+0x2310] ;  /* 0x0023100001147983 */ /* 0x000f240000300a00 */
[----:B------:R-:W-:-:S02]  /*29ac0*/  IMAD.MOV.U32 R27, RZ, RZ, R8 ;  /* 0x000000ffff1b7224 */ /* 0x000fc400078e0008 */
[----:B------:R-:W-:Y:S11]  /*29ad0*/  LDSM.16.MT88.4 R8, [R9+0x3c100] ;  /* 0x03c100000908783b */ /* 0x000ff60000004200 */
[----:B------:R-:W-:Y:S04]  /*29ae0*/  @!UPT UIADD3 URZ, URZ, URZ, URZ ;  /* 0x0000003f3f3ff290 */ /* 0x000fe8000fffe03f */
[----:B------:R0:W-:Y:S01]  /*29af0*/  STL.64 [R1+0x60], R16 ;  /* 0x0000601001007387 */ /* 0x0001e20000100a00 */
[----:B------:R1:W-:Y:S03]  /*29b00*/  STL.64 [R1+0x68], R18 ;  /* 0x0000681201007387 */ /* 0x0003e60000100a00 */
[----:B--2---:R-:W2:Y:S04]  /*29b10*/  LDSM.16.MT88.4 R12, [R15+0x3c180] ;  /* 0x03c180000f0c783b */ /* 0x004ea80000004200 */
[----:B0-----:R-:W3:Y:S01]  /*29b20*/  LDL.LU R16, [R1+0xe0] ;  /* 0x0000e00001107983 */ /* 0x001ee20000300800 */
[----:B------:R-:W3:Y:S02]  /*29b30*/  LDL.LU R17, [R1+0xe4] ;  /* 0x0000e40001117983 */ /* 0x000ee40000300800 */
[----:B-1----:R-:W3:Y:S01]  /*29b40*/  LDL.LU R18, [R1+0xe8] ;  /* 0x0000e80001127983 */ /* 0x002ee20000300800 */
[----:B----4-:R-:W-:Y:S01]  /*29b50*/  HMMA.16816.F32.BF16 R20, R20, R4, R24 ;  /* 0x000000041414723c */ /* 0x010fe20000041818 */
[----:B------:R-:W3:Y:S01]  /*29b60*/  LDL.LU.64 R26, [R1+0x2308] ;  /* 0x00230800011a7983 */ /* 0x000ee20000300a00 */
[----:B------:R-:W3:Y:S02]  /*29b70*/  LDL.LU.64 R24, [R1+0x2300] ;  /* 0x0023000001187983 */ /* 0x000ee40000300a00 */
[----:B------:R-:W-:-:S07]  /*29b80*/  IMAD.MOV.U32 R19, RZ, RZ, R3 ;  /* 0x000000ffff137224 */ /* 0x000fce00078e0003 */
[-C--:B---3--:R-:W-:Y:S01]  /*29b90*/  HMMA.16816.F32.BF16 R16, R24, R4.reuse, R16 ;  /* 0x000000041810723c */ /* 0x088fe20000041810 */
[----:B------:R-:W-:Y:S11]  /*29ba0*/  LDSM.16.MT88.4 R24, [R0+0x3c100] ;  /* 0x03c100000018783b */ /* 0x000ff60000004200 */
[----:B------:R-:W-:Y:S11]  /*29bb0*/  @!UPT UIADD3 URZ, URZ, URZ, URZ ;  /* 0x0000003f3f3ff290 */ /* 0x000ff6000fffe03f */
[----:B------:R-:W-:Y:S01]  /*29bc0*/  STL.64 [R1+0x30], R16 ;  /* 0x0000301001007387 */ /* 0x000fe20000100a00 */
[----:B------:R-:W-:Y:S01]  /*29bd0*/  MOV R3, R19 ;  /* 0x0000001300037202 */ /* 0x000fe20000000f00 */
[----:B------:R-:W-:Y:S02]  /*29be0*/  STL.64 [R1+0x40], R20 ;  /* 0x0000401401007387 */ /* 0x000fe40000100a00 */
[----:B------:R-:W-:Y:S01]  /*29bf0*/  STL.64 [R1+0x48], R22 ;  /* 0x0000481601007387 */ /* 0x000fe20000100a00 */
[----:B------:R-:W-:Y:S01]  /*29c00*/  STL [R1+0x38], R18 ;  /* 0x0000381201007387 */ /* 0x000fe20000100800 */
[----:B------:R0:W-:Y:S02]  /*29c10*/  STL [R1+0x2268], R3 ;  /* 0x0022680301007387 */ /* 0x0001e40000100800 */
[----:B------:R-:W1:Y:S01]  /*29c20*/  LDSM.16.MT88.4 R16, [R0+0x3c000] ;  /* 0x03c000000010783b */ /* 0x000e620000004200 */
[----:B------:R-:W3:Y:S04]  /*29c30*/  LDSM.16.MT88.4 R20, [R0+0x3c080] ;  /* 0x03c080000014783b */ /* 0x000ee80000004200 */
[----:B0-----:R-:W4:Y:S01]  /*29c40*/  LDL R3, [R1+0x878] ;  /* 0x0008780001037983 */ /* 0x001f220000100800 */
[----:B--2---:R-:W-:Y:S02]  /*29c50*/  STL.64 [R1+0x22f8], R14 ;  /* 0x0022f80e01007387 */ /* 0x004fe40000100a00 */
[----:B------:R0:W-:Y:S02]  /*29c60*/  STL.64 [R1+0x22f0], R12 ;  /* 0x0022f00c01007387 */ /* 0x0001e40000100a00 */
        /* <DEDUP_REMOVED lines=14> */
[----:B------:R-:W3:Y:S01]  /*29d50*/  LDL.LU R22, [R1+0xf8] ;  /* 0x0000f80001167983 */ /* 0x000ee20000300800 */
[-C--:B--2---:R-:W-:Y:S01]  /*29d60*/  HMMA.16816.F32.BF16 R8, R8, R4.reuse, R12 ;  /* 0x000000040808723c */ /* 0x084fe2000004180c */
[----:B------:R-:W5:Y:S01]  /*29d70*/  LDL.LU.64 R14, [R1+0x22f8] ;  /* 0x0022f800010e7983 */ /* 0x000f620000300a00 */
[----:B------:R-:W5:Y:S02]  /*29d80*/  LDL.LU.64 R12, [R1+0x22f0] ;  /* 0x0022f000010c7983 */ /* 0x000f640000300a00 */
[----:B------:R-:W-:Y:S11]  /*29d90*/  IMAD.MOV.U32 R23, RZ, RZ, R2 ;  /* 0x000000ffff177224 */ /* 0x000ff600078e0002 */
[----:B------:R-:W-:Y:S09]  /*29da0*/  @!UPT UIADD3 URZ, URZ, URZ, URZ ;  /* 0x0000003f3f3ff290 */ /* 0x000ff2000fffe03f */
[----:B------:R-:W-:Y:S01]  /*29db0*/  MOV R0, R11 ;  /* 0x0000000b00007202 */ /* 0x000fe20000000f00 */
[----:B------:R-:W-:Y:S01]  /*29dc0*/  IMAD.MOV.U32 R2, RZ, RZ, R10 ;  /* 0x000000ffff027224 */ /* 0x000fe200078e000a */
[----:B------:R-:W-:Y:S01]  /*29dd0*/  STL.64 [R1+0xe0], R8 ;  /* 0x0000e00801007387 */ /* 0x000fe20000100a00 */
[----:B------:R-:W2:Y:S02]  /*29de0*/  LDL R11, [R1+0x87c] ;  /* 0x00087c00010b7983 */ /* 0x000ea40000100800 */
[----:B------:R-:W-:Y:S01]  /*29df0*/  STL [R1+0x2270], R0 ;  /* 0x0022700001007387 */ /* 0x000fe20000100800 */
[----:B------:R-:W-:Y:S01]  /*29e00*/  STL [R1+0x226c], R2 ;  /* 0x00226c0201007387 */ /* 0x000fe20000100800 */
[-C--:B-----5:R-:W-:Y:S03]  /*29e10*/  HMMA.16816.F32.BF16 R12, R12, R4.reuse, R16 ;  /* 0x000000040c0c723c */ /* 0x0a0fe60000041810 */
[----:B------:R-:W3:Y:S01]  /*29e20*/  LDL.LU.64 R18, [R1+0x22e8] ;  /* 0x0022e80001127983 */ /* 0x000ee20000300a00 */
[----:B------:R-:W3:Y:S11]  /*29e30*/  LDL.LU.64 R16, [R1+0x22e0] ;  /* 0x0022e00001107983 */ /* 0x000ef60000300a00 */
[----:B------:R-:W-:Y:S08]  /*29e40*/  @!UPT UIADD3 URZ, URZ, URZ, URZ ;  /* 0x0000003f3f3ff290 */ /* 0x000ff0000fffe03f */
[----:B------:R0:W-:Y:S01]  /*29e50*/  STL.64 [R1+0x120], R12 ;  /* 0x0001200c01007387 */ /* 0x0001e20000100a00 */
[----:B------:R1:W-:Y:S03]  /*29e60*/  STL.64 [R1+0x128], R14 ;  /* 0x0001280e01007387 */ /* 0x0003e60000100a00 */
[----:B--2---:R-:W-:Y:S04]  /*29e70*/  LDSM.16.MT88.4 R8, [R11+0x3c180] ;  /* 0x03c180000b08783b */ /* 0x004fe80000004200 */
[----:B0-----:R-:W2:Y:S01]  /*29e80*/  LDL.LU R12, [R1+0x90] ;  /* 0x00009000010c7983 */ /* 0x001ea20000300800 */
[----:B------:R-:W2:Y:S02]  /*29e90*/  LDL.LU R13, [R1+0x94] ;  /* 0x00009400010d7983 */ /* 0x000ea40000300800 */
[----:B-1----:R-:W2:Y:S02]  /*29ea0*/  LDL.LU R14, [R1+0x98] ;  /* 0x00009800010e7983 */ /* 0x002ea40000300800 */
[----:B------:R-:W-:Y:S01]  /*29eb0*/  IMAD.MOV.U32 R15, RZ, RZ, R28 ;  /* 0x000000ffff0f7224 */ /* 0x000fe200078e001c */
[-C--:B---3--:R-:W-:Y:S01]  /*29ec0*/  HMMA.16816.F32.BF16 R16, R16, R4.reuse, R20 ;  /* 0x000000041010723c */ /* 0x088fe20000041814 */
[----:B------:R-:W3:Y:S01]  /*29ed0*/  LDL.LU.64 R22, [R1+0x22d8] ;  /* 0x0022d80001167983 */ /* 0x000ee20000300a00 */
[----:B------:R-:W3:Y:S11]  /*29ee0*/  LDL.LU.64 R20, [R1+0x22d0] ;  /* 0x0022d00001147983 */ /* 0x000ef60000300a00 */
[----:B------:R-:W-:Y:S10]  /*29ef0*/  @!UPT UIADD3 URZ, URZ, URZ, URZ ;  /* 0x0000003f3f3ff290 */ /* 0x000ff4000fffe03f */
[----:B------:R0:W-:Y:S01]  /*29f00*/  STL.64 [R1+0xf0], R16 ;  /* 0x0000f01001007387 */ /* 0x0001e20000100a00 */
[----:B------:R1:W-:Y:S02]  /*29f10*/  STL [R1+0xf8], R18 ;  /* 0x0000f81201007387 */ /* 0x0003e40000100800 */
[----:B------:R-:W-:Y:S01]  /*29f20*/  IMAD.MOV.U32 R28, RZ, RZ, R19 ;  /* 0x000000ffff1c7224 */ /* 0x000fe200078e0013 */
[----:B0-----:R-:W3:Y:S01]  /*29f30*/  LDL.LU R16, [R1+0xc0] ;  /* 0x0000c00001107983 */ /* 0x001ee20000300800 */
[----:B------:R-:W3:Y:S02]  /*29f40*/  LDL.LU R17, [R1+0xc4] ;  /* 0x0000c40001117983 */ /* 0x000ee40000300800 */
[----:B-1----:R-:W3:Y:S02]  /*29f50*/  LDL.LU R18, [R1+0xc8] ;  /* 0x0000c80001127983 */ /* 0x002ee40000300800 */
[----:B------:R-:W3:Y:S01]  /*29f60*/  LDL.LU R19, [R1+0xcc] ;  /* 0x0000cc0001137983 */ /* 0x000ee20000300800 */
[-C--:B--2---:R-:W-:Y:S01]  /*29f70*/  HMMA.16816.F32.BF16 R12, R24, R4.reuse, R12 ;  /* 0x00000004180c723c */ /* 0x084fe2000004180c */
[----:B------:R-:W-:Y:S01]  /*29f80*/  STL [R1+0x2274], R28 ;  /* 0x0022741c01007387 */ /* 0x000fe20000100800 */
[----:B------:R-:W2:Y:S06]  /*29f90*/  LDL R27, [R1+0x360] ;  /* 0x00036000011b7983 */ /* 0x000eac0000100800 */
[-C--:B---3--:R-:W-:Y:S01]  /*29fa0*/  HMMA.16816.F32.BF16 R16, R20, R4.reuse, R16 ;  /* 0x000000041410723c */ /* 0x088fe20000041810 */
[----:B----4-:R-:W0:Y:S11]  /*29fb0*/  LDSM.16.MT88.4 R20, [R3+0x3c000] ;  /* 0x03c000000314783b */ /* 0x010e360000004200 */
[----:B------:R-:W-:Y:S11]  /*29fc0*/  @!UPT UIADD3 URZ, URZ, URZ, URZ ;  /* 0x0000003f3f3ff290 */ /* 0x000ff6000fffe03f */
[----:B------:R-:W-:Y:S01]  /*29fd0*/  STL.64 [R1+0xc0], R16 ;  /* 0x0000c01001007387 */ /* 0x000fe20000100a00 */
[----:B------:R-:W-:Y:S02]  /*29fe0*/  STL.64 [R1+0xc8], R18 ;  /* 0x0000c81201007387 */ /* 0x000fe40000100a00 */
[----:B------:R-:W-:Y:S02]  /*29ff0*/  STL.64 [R1+0x100], R12 ;  /* 0x0001000c01007387 */ /* 0x000fe40000100a00 */
[----:B------:R-:W-:Y:S01]  /*2a000*/  STL.64 [R1+0x108], R14 ;  /* 0x0001080e01007387 */ /* 0x000fe20000100a00 */
[----:B------:R-:W1:Y:S04]  /*2a010*/  LDSM.16.MT88.4 R16, [R3+0x3c080] ;  /* 0x03c080000310783b */ /* 0x000e680000004200 */
[----:B------:R-:W3:Y:S04]  /*2a020*/  LDSM.16.MT88.4 R12, [R3+0x3c100] ;  /* 0x03c10000030c783b */ /* 0x000ee80000004200 */
        /* <DEDUP_REMOVED lines=18> */
[----:B----4-:R-:W-:Y:S01]  /*2a150*/  HMMA.16816.F32.BF16 R20, R8, R4, R20 ;  /* 0x000000040814723c */ /* 0x010fe20000041814 */
[----:B------:R-:W0:Y:S04]  /*2a160*/  LDSM.16.MT88.4 R8, [R3+0x3c180] ;  /* 0x03c180000308783b */ /* 0x000e280000004200 */
[----:B0-----:R-:W-:Y:S11]  /*2a170*/  STL.64 [R1+0x2290], R10 ;  /* 0x0022900a01007387 */ /* 0x001ff60000100a00 */
[----:B------:R-:W-:Y:S07]  /*2a180*/  @!UPT UIADD3 URZ, URZ, URZ, URZ ;  /* 0x0000003f3f3ff290 */ /* 0x000fee000fffe03f */
[----:B------:R-:W-:Y:S02]  /*2a190*/  STL.64 [R1+0x110], R20 ;  /* 0x0001101401007387 */ /* 0x000fe40000100a00 */
[----:B------:R-:W-:Y:S02]  /*2a1a0*/  STL.64 [R1+0x118], R22 ;  /* 0x0001181601007387 */ /* 0x000fe40000100a00 */
[----:B--2---:R-:W0:Y:S04]  /*2a1b0*/  LDSM.16.MT88.4 R20, [R27+0x3e000] ;  /* 0x03e000001b14783b */ /* 0x004e280000004200 */
[----:B------:R-:W1:Y:S04]  /*2a1c0*/  LDSM.16.MT88.4 R24, [R27+0x3e080] ;  /* 0x03e080001b18783b */ /* 0x000e680000004200 */
[----:B------:R2:W-:Y:S04]  /*2a1d0*/  STL.64 [R1+0x2288], R8 ;  /* 0x0022880801007387 */ /* 0x0005e80000100a00 */
[----:B--2---:R-:W2:Y:S01]  /*2a1e0*/  LDL.LU R8, [R1+0x80] ;  /* 0x0000800001087983 */ /* 0x004ea20000300800 */
[----:B------:R-:W2:Y:S02]  /*2a1f0*/  LDL.LU R9, [R1+0x84] ;  /* 0x0000840001097983 */ /* 0x000ea40000300800 */
[----:B------:R-:W2:Y:S02]  /*2a200*/  LDL.LU R10, [R1+0x88] ;  /* 0x00008800010a7983 */ /* 0x000ea40000300800 */
[----:B------:R-:W2:Y:S02]  /*2a210*/  LDL.LU R11, [R1+0x8c] ;  /* 0x00008c00010b7983 */ /* 0x000ea40000300800 */
[----:B0-----:R-:W-:Y:S01]  /*2a220*/  IMAD.MOV.U32 R2, RZ, RZ, R22 ;  /* 0x000000ffff027224 */ /* 0x001fe200078e0016 */
[----:B------:R-:W-:-:S02]  /*2a230*/  MOV R3, R23 ;  /* 0x0000001700037202 */ /* 0x000fc40000000f00 */
[----:B------:R-:W-:Y:S01]  /*2a240*/  MOV R28, R20 ;  /* 0x00000014001c7202 */ /* 0x000fe20000000f00 */
[----:B------:R-:W-:Y:S01]  /*2a250*/  IMAD.MOV.U32 R0, RZ, RZ, R21 ;  /* 0x000000ffff007224 */ /* 0x000fe200078e0015 */
[----:B------:R-:W5:Y:S01]  /*2a260*/  LDL.LU.64 R22, [R1+0x22c8] ;  /* 0x0022c80001167983 */ /* 0x000f620000300a00 */
[----:B------:R-:W5:Y:S02]  /*2a270*/  LDL.LU.64 R20, [R1+0x22c0] ;  /* 0x0022c00001147983 */ /* 0x000f640000300a00 */
[----:B-1----:R-:W-:Y:S02]  /*2a280*/  STL.64 [R1+0x2260], R26 ;  /* 0x0022601a01007387 */ /* 0x002fe40000100a00 */
[----:B------:R0:W-:Y:S02]  /*2a290*/  STL.64 [R1+0x2258], R24 ;  /* 0x0022581801007387 */ /* 0x0001e40000100a00 */
[----:B0-----:R-:W4:Y:S01]  /*2a2a0*/  LDL.LU R24, [R1+0x20] ;  /* 0x0000200001187983 */ /* 0x001f220000300800 */
[----:B------:R-:W4:Y:S02]  /*2a2b0*/  LDL.LU R25, [R1+0x24] ;  /* 0x0000240001197983 */ /* 0x000f240000300800 */
[----:B------:R-:W2:Y:S02]  /*2a2c0*/  LDL.LU R26, [R1+0x28] ;  /* 0x00002800011a7983 */ /* 0x000ea40000300800 */
[----:B------:R-:W2:Y:S01]  /*2a2d0*/  LDL.LU R27, [R1+0x2c] ;  /* 0x00002c00011b7983 */ /* 0x000ea20000300800 */
[----:B-----5:R-:W-:Y:S01]  /*2a2e0*/  HMMA.16816.F32.BF16 R20, R20, R4, R16 ;  /* 0x000000041414723c */ /* 0x020fe20000041810 */
[----:B--2---:R-:W-:Y:S01]  /*2a2f0*/  STL.64 [R1+0x2280], R26 ;  /* 0x0022801a01007387 */ /* 0x004fe20000100a00 */
[----:B----4-:R0:W-:Y:S03]  /*2a300*/  STL.64 [R1+0x2278], R24 ;  /* 0x0022781801007387 */ /* 0x0101e60000100a00 */
[----:B0-----:R-:W2:Y:S01]  /*2a310*/  LDL.LU R24, [R1+0x50] ;  /* 0x0000500001187983 */ /* 0x001ea20000300800 */
[----:B------:R-:W2:Y:S02]  /*2a320*/  LDL.LU R25, [R1+0x54] ;  /* 0x0000540001197983 */ /* 0x000ea40000300800 */
[----:B------:R-:W2:Y:S02]  /*2a330*/  LDL.LU R26, [R1+0x58] ;  /* 0x00005800011a7983 */ /* 0x000ea40000300800 */
[----:B------:R-:W3:Y:S01]  /*2a340*/  LDL.LU.64 R18, [R1+0x22b8] ;  /* 0x0022b80001127983 */ /* 0x000ee20000300a00 */
[----:B------:R-:W3:Y:S01]  /*2a350*/  LDL.LU.64 R16, [R1+0x22b0] ;  /* 0x0022b00001107983 */ /* 0x000ee20000300a00 */
[----:B------:R-:W-:-:S11]  /*2a360*/  IMAD.MOV.U32 R27, RZ, RZ, R29 ;  /* 0x000000ffff1b7224 */ /* 0x000fd600078e001d */
[----:B------:R-:W-:Y:S02]  /*2a370*/  STL.64 [R1+0x90], R20 ;  /* 0x0000901401007387 */ /* 0x000fe40000100a00 */
[----:B------:R-:W-:Y:S02]  /*2a380*/  STL [R1+0x98], R22 ;  /* 0x0000981601007387 */ /* 0x000fe40000100800 */
[----:B------:R-:W-:Y:S02]  /*2a390*/  IMAD.MOV.U32 R29, RZ, RZ, R23 ;  /* 0x000000ffff1d7224 */ /* 0x000fe400078e0017 */
[----:B------:R-:W4:Y:S01]  /*2a3a0*/  LDL R23, [R1+0x360] ;  /* 0x0003600001177983 */ /* 0x000f220000100800 */
[-C--:B---3--:R-:W-:Y:S03]  /*2a3b0*/  HMMA.16816.F32.BF16 R16, R16, R4.reuse, R12 ;  /* 0x000000041010723c */ /* 0x088fe6000004180c */
[----:B------:R-:W3:Y:S01]  /*2a3c0*/  LDL.LU.64 R14, [R1+0x22a8] ;  /* 0x0022a800010e7983 */ /* 0x000ee20000300a00 */
[----:B------:R-:W3:Y:S11]  /*2a3d0*/  LDL.LU.64 R12, [R1+0x22a0] ;  /* 0x0022a000010c7983 */ /* 0x000ef60000300a00 */
[----:B------:R-:W-:Y:S08]  /*2a3e0*/  @!UPT UIADD3 URZ, URZ, URZ, URZ ;  /* 0x0000003f3f3ff290 */ /* 0x000ff0000fffe03f */
[----:B------:R0:W-:Y:S01]  /*2a3f0*/  STL.64 [R1+0xa0], R16 ;  /* 0x0000a01001007387 */ /* 0x0001e20000100a00 */
[----:B------:R1:W-:Y:S03]  /*2a400*/  STL.64 [R1+0xa8], R18 ;  /* 0x0000a81201007387 */ /* 0x0003e60000100a00 */
[----:B0-----:R-:W5:Y:S01]  /*2a410*/  LDL.LU R16, [R1+0x10] ;  /* 0x0000100001107983 */ /* 0x001f620000300800 */
[----:B------:R-:W5:Y:S01]  /*2a420*/  LDL.LU R17, [R1+0x14] ;  /* 0x0000140001117983 */ /* 0x000f620000300800 */
[----:B-1----:R-:W-:Y:S01]  /*2a430*/  MOV R18, R6 ;  /* 0x0000000600127202 */ /* 0x002fe20000000f00 */
[----:B------:R-:W-:Y:S01]  /*2a440*/  IMAD.MOV.U32 R19, RZ, RZ, R7 ;  /* 0x000000ffff137224 */ /* 0x000fe200078e0007 */
[----:B------:R-:W2:Y:S01]  /*2a450*/  LDL.LU R6, [R1+0x229c] ;  /* 0x00229c0001067983 */ /* 0x000ea20000300800 */
[----:B------:R-:W2:Y:S01]  /*2a460*/  LDL.LU R7, [R1+0x2298] ;  /* 0x0022980001077983 */ /* 0x000ea20000300800 */
[-C--:B---3--:R-:W-:Y:S02]  /*2a470*/  HMMA.16816.F32.BF16 R12, R12, R4.reuse, R8 ;  /* 0x000000040c0c723c */ /* 0x088fe40000041808 */
[----:B------:R-:W2:Y:S01]  /*2a480*/  LDL.LU.64 R10, [R1+0x2290] ;  /* 0x00229000010a7983 */ /* 0x000ea20000300a00 */
[----:B------:R-:W2:Y:S11]  /*2a490*/  LDL.LU.64 R8, [R1+0x2288] ;  /* 0x0022880001087983 */ /* 0x000eb60000300a00 */
[----:B------:R-:W-:Y:S09]  /*2a4a0*/  @!UPT UIADD3 URZ, URZ, URZ, URZ ;  /* 0x0000003f3f3ff290 */ /* 0x000ff2000fffe03f */
[----:B------:R-:W-:Y:S01]  /*2a4b0*/  STL.64 [R1+0xb0], R12 ;  /* 0x0000b00c01007387 */ /* 0x000fe20000100a00 */
[----:B------:R-:W-:Y:S02]  /*2a4c0*/  STL.64 [R1+0xb8], R14 ;  /* 0x0000b80e01007387 */ /* 0x000fe40000100a00 */
[----:B----4-:R-:W-:Y:S01]  /*2a4d0*/  LDSM.16.MT88.4 R12, [R23+0x3e100] ;  /* 0x03e10000170c783b */ /* 0x010fe20000004200 */
[----:B--2---:R-:W-:Y:S01]  /*2a4e0*/  HMMA.16816.F32.BF16 R8, R8, R4, R24 ;  /* 0x000000040808723c */ /* 0x004fe20000041818 */
[----:B------:R-:W2:Y:S02]  /*2a4f0*/  LDL.LU.64 R26, [R1+0x2280] ;  /* 0x00228000011a7983 */ /* 0x000ea40000300a00 */
[----:B------:R-:W2:Y:S11]  /*2a500*/  LDL.LU.64 R24, [R1+0x2278] ;  /* 0x0022780001187983 */ /* 0x000eb60000300a00 */
[----:B------:R-:W-:Y:S09]  /*2a510*/  @!UPT UIADD3 URZ, URZ, URZ, URZ ;  /* 0x0000003f3f3ff290 */ /* 0x000ff2000fffe03f */
[----:B------:R0:W-:Y:S01]  /*2a520*/  STL.64 [R1+0x50], R8 ;  /* 0x0000500801007387 */ /* 0x0001e20000100a00 */
[----:B------:R1:W-:Y:S02]  /*2a530*/  STL.64 [R1+0x58], R10 ;  /* 0x0000580a01007387 */ /* 0x0003e40000100a00 */
[----:B0-----:R-:W-:Y:S01]  /*2a540*/  IMAD.MOV.U32 R8, RZ, RZ, R28 ;  /* 0x000000ffff087224 */ /* 0x001fe200078e001c */
[----:B------:R-:W-:Y:S01]  /*2a550*/  MOV R9, R0 ;  /* 0x0000000000097202 */ /* 0x000fe20000000f00 */
[----:B-1----:R-:W-:Y:S02]  /*2a560*/  IMAD.MOV.U32 R10, RZ, RZ, R2 ;  /* 0x000000ffff0a7224 */ /* 0x002fe400078e0002 */
[----:B------:R-:W-:Y:S01]  /*2a570*/  IMAD.MOV.U32 R11, RZ, RZ, R3 ;  /* 0x000000ffff0b7224 */ /* 0x000fe200078e0003 */
[----:B------:R-:W3:Y:S01]  /*2a580*/  LDL.LU R28, [R1+0x2274] ;  /* 0x00227400011c7983 */ /* 0x000ee20000300800 */
[----:B------:R-:W4:Y:S02]  /*2a590*/  LDL.LU R0, [R1+0x2270] ;  /* 0x0022700001007983 */ /* 0x000f240000300800 */
[----:B------:R-:W3:Y:S02]  /*2a5a0*/  LDL.LU R2, [R1+0x226c] ;  /* 0x00226c0001027983 */ /* 0x000ee40000300800 */
[----:B------:R-:W3:Y:S01]  /*2a5b0*/  LDL.LU R3, [R1+0x2268] ;  /* 0x0022680001037983 */ /* 0x000ee20000300800 */
[----:B------:R-:W3:Y:S04]  /*2a5c0*/  LDL R4, [R1+0x880] ;  /* 0x0008800001047983 */ /* 0x000ee80000100800 */
[----:B------:R-:W3:Y:S01]  /*2a5d0*/  LDL R5, [R1+0x87c] ;  /* 0x00087c0001057983 */ /* 0x000ee20000100800 */
[-C--:B--2---:R-:W-:Y:S03]  /*2a5e0*/  HMMA.16816.F32.BF16 R8, R8, R6.reuse, R24 ;  /* 0x000000060808723c */ /* 0x084fe60000041818 */
[----:B------:R-:W5:Y:S01]  /*2a5f0*/  LDL.LU.64 R26, [R1+0x2260] ;  /* 0x00226000011a7983 */ /* 0x000f620000300a00 */
[----:B------:R-:W5:Y:S11]  /*2a600*/  LDL.LU.64 R24, [R1+0x2258] ;  /* 0x0022580001187983 */ /* 0x000f760000300a00 */
[----:B------:R-:W-:Y:S08]  /*2a610*/  @!UPT UIADD3 URZ, URZ, URZ, URZ ;  /* 0x0000003f3f3ff290 */ /* 0x000ff0000fffe03f */
[----:B------:R-:W-:Y:S01]  /*2a620*/  STL.64 [R1+0x80], R8 ;  /* 0x0000800801007387 */ /* 0x000fe20000100a00 */
[----:B------:R5:W-:Y:S02]  /*2a630*/  STL.64 [R1+0x88], R10 ;  /* 0x0000880a01007387 */ /* 0x000be40000100a00 */
[-C--:B-----5:R-:W-:Y:S01]  /*2a640*/  HMMA.16816.F32.BF16 R8, R24, R6.reuse, R16 ;  /* 0x000000061808723c */ /* 0x0a0fe20000041810 */
[----:B------:R-:W0:Y:S02]  /*2a650*/  LDSM.16.MT88.4 R16, [R23+0x3e180] ;  /* 0x03e180001710783b */ /* 0x000e240000004200 */
[----:B---3--:R-:W1:Y:S02]  /*2a660*/  LDSM.16.MT88.4 R20, [R4+0x3e000] ;  /* 0x03e000000414783b */ /* 0x008e640000004200 */
[----:B------:R-:W2:Y:S04]  /*2a670*/  LDSM.16.MT88.4 R24, [R4+0x3e080] ;  /* 0x03e080000418783b */ /* 0x000ea80000004200 */
[----:B0-----:R-:W-:Y:S11]  /*2a680*/  STL.64 [R1+0x2250], R18 ;  /* 0x0022501201007387 */ /* 0x001ff60000100a00 */
[----:B------:R-:W-:Y:S03]  /*2a690*/  @!UPT UIADD3 URZ, URZ, URZ, URZ ;  /* 0x0000003f3f3ff290 */ /* 0x000fe6000fffe03f */
[----:B------:R-:W-:Y:S02]  /*2a6a0*/  STL.64 [R1+0x10], R8 ;  /* 0x0000100801007387 */ /* 0x000fe40000100a00 */
[----:B------:R-:W-:Y:S02]  /*2a6b0*/  STL.64 [R1+0x18], R10 ;  /* 0x0000180a01007387 */ /* 0x000fe40000100a00 */
[----:B------:R0:W-:Y:S01]  /*2a6c0*/  STL.64 [R1+0x2248], R16 ;  /* 0x0022481001007387 */ /* 0x0001e20000100a00 */
[----:B------:R-:W3:Y:S04]  /*2a6d0*/  LDSM.16.MT88.4 R8, [R4+0x3e100] ;  /* 0x03e100000408783b */ /* 0x000ee80000004200 */
[----:B0-----:R-:W5:Y:S01]  /*2a6e0*/  LDL.LU R16, [R1+0x70] ;  /* 0x0000700001107983 */ /* 0x001f620000300800 */
[----:B------:R-:W5:Y:S02]  /*2a6f0*/  LDL.LU R17, [R1+0x74] ;  /* 0x0000740001117983 */ /* 0x000f640000300800 */
[----:B------:R-:W5:Y:S02]  /*2a700*/  LDL.LU R18, [R1+0x78] ;  /* 0x0000780001127983 */ /* 0x000f640000300800 */
[----:B------:R-:W5:Y:S01]  /*2a710*/  LDL.LU R19, [R1+0x7c] ;  /* 0x00007c0001137983 */ /* 0x000f620000300800 */
        /* <DEDUP_REMOVED lines=12> */
[----:B---3--:R-:W-:Y:S01]  /*2a7e0*/  STL.64 [R1+0x2220], R10 ;  /* 0x0022200a01007387 */ /* 0x008fe20000100a00 */
[----:B------:R0:W-:Y:S03]  /*2a7f0*/  STL.64 [R1+0x2218], R8 ;  /* 0x0022180801007387 */ /* 0x0001e60000100a00 */
[----:B0-----:R-:W3:Y:S01]  /*2a800*/  LDL.LU R8, [R1+0x30] ;  /* 0x0000300001087983 */ /* 0x001ee20000300800 */
[----:B------:R-:W3:Y:S02]  /*2a810*/  LDL.LU R9, [R1+0x34] ;  /* 0x0000340001097983 */ /* 0x000ee40000300800 */
[----:B------:R-:W3:Y:S01]  /*2a820*/  LDL.LU R10, [R1+0x38] ;  /* 0x00003800010a7983 */ /* 0x000ee20000300800 */
[-C--:B-----5:R-:W-:Y:S01]  /*2a830*/  HMMA.16816.F32.BF16 R12, R12, R6.reuse, R16 ;  /* 0x000000060c0c723c */ /* 0x0a0fe20000041810 */
[----:B------:R-:W4:Y:S01]  /*2a840*/  LDL.LU.64 R18, [R1+0x2250] ;  /* 0x0022500001127983 */ /* 0x000f220000300a00 */
[----:B------:R-:W4:Y:S11]  /*2a850*/  LDL.LU.64 R16, [R1+0x2248] ;  /* 0x0022480001107983 */ /* 0x000f360000300a00 */
[----:B------:R-:W-:Y:S10]  /*2a860*/  @!UPT UIADD3 URZ, URZ, URZ, URZ ;  /* 0x0000003f3f3ff290 */ /* 0x000ff4000fffe03f */
[----:B------:R-:W-:Y:S01]  /*2a870*/  STL.64 [R1+0x70], R12 ;  /* 0x0000700c01007387 */ /* 0x000fe20000100a00 */
[----:B------:R-:W-:Y:S01]  /*2a880*/  STL.64 [R1+0x78], R14 ;  /* 0x0000780e01007387 */ /* 0x000fe20000100a00 */
[----:B------:R-:W-:Y:S02]  /*2a890*/  MOV R11, R3 ;  /* 0x00000003000b7202 */ /* 0x000fe40000000f00 */
[----:B------:R-:W0:Y:S01]  /*2a8a0*/  S2R R4, SR_CTAID.X ;  /* 0x0000000000047919 */ /* 0x000e220000002500 */
[-C--:B----4-:R-:W-:Y:S03]  /*2a8b0*/  HMMA.16816.F32.BF16 R16, R16, R6.reuse, R20 ;  /* 0x000000061010723c */ /* 0x090fe60000041814 */
[----:B------:R-:W2:Y:S01]  /*2a8c0*/  LDL.LU.64 R22, [R1+0x2240] ;  /* 0x0022400001167983 */ /* 0x000ea20000300a00 */
[----:B------:R-:W2:Y:S03]  /*2a8d0*/  LDL.LU.64 R20, [R1+0x2238] ;  /* 0x0022380001147983 */ /* 0x000ea60000300a00 */
[----:B------:R-:W1:Y:S11]  /*2a8e0*/  LDSM.16.MT88.4 R12, [R5+0x3e000] ;  /* 0x03e00000050c783b */ /* 0x000e760000004200 */
[----:B------:R-:W-:Y:S05]  /*2a8f0*/  @!UPT UIADD3 URZ, URZ, URZ, URZ ;  /* 0x0000003f3f3ff290 */ /* 0x000fea000fffe03f */
[----:B------:R4:W-:Y:S01]  /*2a900*/  STL.64 [R1+0x60], R16 ;  /* 0x0000601001007387 */ /* 0x0009e20000100a00 */
[----:B------:R5:W-:Y:S03]  /*2a910*/  STL.64 [R1+0x68], R18 ;  /* 0x0000681201007387 */ /* 0x000be60000100a00 */
[----:B----4-:R-:W4:Y:S01]  /*2a920*/  LDL.LU R16, [R1+0xe0] ;  /* 0x0000e00001107983 */ /* 0x010f220000300800 */
[----:B------:R-:W4:Y:S01]  /*2a930*/  LDL.LU R17, [R1+0xe4] ;  /* 0x0000e40001117983 */ /* 0x000f220000300800 */
[-C--:B--2---:R-:W-:Y:S02]  /*2a940*/  HMMA.16816.F32.BF16 R20, R20, R6.reuse, R24 ;  /* 0x000000061414723c */ /* 0x084fe40000041818 */
[----:B------:R-:W3:Y:S01]  /*2a950*/  LDL.LU.64 R26, [R1+0x2230] ;  /* 0x00223000011a7983 */ /* 0x000ee20000300a00 */
[----:B------:R-:W3:Y:S11]  /*2a960*/  LDL.LU.64 R24, [R1+0x2228] ;  /* 0x0022280001187983 */ /* 0x000ef60000300a00 */
[----:B------:R-:W-:Y:S09]  /*2a970*/  @!UPT UIADD3 URZ, URZ, URZ, URZ ;  /* 0x0000003f3f3ff290 */ /* 0x000ff2000fffe03f */
[----:B------:R-:W-:Y:S01]  /*2a980*/  STL.64 [R1+0x40], R20 ;  /* 0x0000401401007387 */ /* 0x000fe20000100a00 */
[----:B------:R2:W-:Y:S02]  /*2a990*/  STL.64 [R1+0x48], R22 ;  /* 0x0000481601007387 */ /* 0x0005e40000100a00 */
[----:B-----5:R-:W-:Y:S02]  /*2a9a0*/  IMAD.MOV.U32 R19, RZ, RZ, R0 ;  /* 0x000000ffff137224 */ /* 0x020fe400078e0000 */
[----:B------:R-:W5:Y:S01]  /*2a9b0*/  S2R R0, SR_TID.X ;  /* 0x0000000000007919 */ /* 0x000f620000002100 */
[----:B------:R-:W-:Y:S01]  /*2a9c0*/  IMAD.MOV.U32 R18, RZ, RZ, R2 ;  /* 0x000000ffff127224 */ /* 0x000fe200078e0002 */
[----:B---3--:R-:W-:Y:S02]  /*2a9d0*/  HMMA.16816.F32.BF16 R24, R24, R6, R8 ;  /* 0x000000061818723c */ /* 0x008fe40000041808 */
[----:B------:R-:W4:Y:S01]  /*2a9e0*/  LDL.LU.64 R10, [R1+0x2220] ;  /* 0x00222000010a7983 */ /* 0x000f220000300a00 */
[----:B------:R-:W4:Y:S01]  /*2a9f0*/  LDL.LU.64 R8, [R1+0x2218] ;  /* 0x0022180001087983 */ /* 0x000f220000300a00 */
[----:B-----5:R-:W-:-:S02]  /*2aa00*/  LOP3.LUT R2, R0, 0x3, RZ, 0xc0, !PT ;  /* 0x0000000300027812 */ /* 0x020fc400078ec0ff */
[----:B------:R-:W3:Y:S03]  /*2aa10*/  S2R R3, SR_TID.X ;  /* 0x0000000000037919 */ /* 0x000ee60000002100 */
[----:B--2---:R-:W-:Y:S02]  /*2aa20*/  IMAD.SHL.U32 R22, R2, 0x2, RZ ;  /* 0x0000000202167824 */ /* 0x004fe400078e00ff */
[----:B------:R-:W2:Y:S04]  /*2aa30*/  S2R R2, SR_TID.X ;  /* 0x0000000000027919 */ /* 0x000ea80000002100 */
[----:B------:R-:W5:Y:S01]  /*2aa40*/  S2R R20, SR_CTAID.X ;  /* 0x0000000000147919 */ /* 0x000f620000002500 */
[----:B------:R-:W-:-:S04]  /*2aa50*/  LOP3.LUT R0, R0, 0xe0, RZ, 0xc0, !PT ;  /* 0x000000e000007812 */ /* 0x000fc800078ec0ff */
[----:B------:R-:W-:Y:S01]  /*2aa60*/  LEA.HI R0, R0, R22, RZ, 0x1e ;  /* 0x0000001600007211 */ /* 0x000fe200078ff0ff */
[----:B0-----:R-:W-:Y:S02]  /*2aa70*/  SHF.L.U32 R22, R4, 0x8, RZ ;  /* 0x0000000804167819 */ /* 0x001fe400000006ff */
[----:B------:R-:W0:Y:S04]  /*2aa80*/  S2R R4, SR_CTAID.X ;  /* 0x0000000000047919 */ /* 0x000e280000002500 */
[----:B------:R1:W-:Y:S01]  /*2aa90*/  STL.64 [R1], R24 ;  /* 0x0000001801007387 */ /* 0x0003e20000100a00 */
[----:B---3--:R-:W-:Y:S02]  /*2aaa0*/  LOP3.LUT R21, R3, 0x1c, RZ, 0xc0, !PT ;  /* 0x0000001c03157812 */ /* 0x008fe400078ec0ff */
[----:B--2---:R-:W-:-:S02]  /*2aab0*/  LOP3.LUT R2, R2, 0x1c, RZ, 0xc0, !PT ;  /* 0x0000001c02027812 */ /* 0x004fc400078ec0ff */
[----:B-----5:R-:W-:Y:S02]  /*2aac0*/  SHF.L.U32 R23, R20, 0x8, RZ ;  /* 0x0000000814177819 */ /* 0x020fe400000006ff */
[----:B------:R-:W-:Y:S02]  /*2aad0*/  LEA.HI R2, R2, 0xb8, RZ, 0x1e ;  /* 0x000000b802027811 */ /* 0x000fe400078ff0ff */
[----:B-1----:R-:W-:Y:S02]  /*2aae0*/  LEA.HI R24, R21, 0xb0, RZ, 0x1e ;  /* 0x000000b015187811 */ /* 0x002fe400078ff0ff */
[----:B------:R-:W-:Y:S01]  /*2aaf0*/  IADD3 R0, P2, R0, UR4, RZ ;  /* 0x0000000400007c10 */ /* 0x000fe2000ff5e0ff */
[----:B------:R-:W-:Y:S02]  /*2ab00*/  IMAD.IADD R2, R22, 0x1, R2 ;  /* 0x0000000116027824 */ /* 0x000fe400078e0202 */
[----:B------:R-:W-:Y:S01]  /*2ab10*/  IMAD.IADD R24, R23, 0x1, R24 ;  /* 0x0000000117187824 */ /* 0x000fe200078e0218 */
[----:B------:R-:W-:-:S02]  /*2ab20*/  LOP3.LUT R3, R3, 0x1c, RZ, 0xc0, !PT ;  /* 0x0000001c03037812 */ /* 0x000fc400078ec0ff */
[C---:B------:R-:W-:Y:S01]  /*2ab30*/  ISETP.GT.U32.AND P4, PT, R0.reuse, R2, PT ;  /* 0x000000020000720c */ /* 0x040fe20003f84070 */
[----:B------:R-:W-:Y:S01]  /*2ab40*/  IMAD.X R2, RZ, RZ, UR5, P2 ;  /* 0x00000005ff027e24 */ /* 0x000fe200090e06ff */
[----:B------:R-:W-:Y:S01]  /*2ab50*/  ISETP.GT.U32.AND P5, PT, R0, R24, PT ;  /* 0x000000180000720c */ /* 0x000fe20003fa4070 */
[----:B------:R-:W-:Y:S03]  /*2ab60*/  STL.64 [R1+0x8], R26 ;  /* 0x0000081a01007387 */ /* 0x000fe60000100a00 */
[C---:B------:R-:W-:Y:S02]  /*2ab70*/  ISETP.GT.U32.AND.EX P4, PT, R2.reuse, RZ, PT, P4 ;  /* 0x000000ff0200720c */ /* 0x040fe40003f84140 */
[----:B------:R-:W-:Y:S01]  /*2ab80*/  ISETP.GT.U32.AND.EX P5, PT, R2, RZ, PT, P5 ;  /* 0x000000ff0200720c */ /* 0x000fe20003fa4150 */
[----:B----4-:R-:W-:Y:S07]  /*2ab90*/  HMMA.16816.F32.BF16 R8, R8, R6, R16 ;  /* 0x000000060808723c */ /* 0x010fee0000041810 */
[----:B0-----:R-:W-:Y:S01]  /*2aba0*/  IMAD.SHL.U32 R19, R4, 0x100, RZ ;  /* 0x0000010004137824 */ /* 0x001fe200078e00ff */
[C---:B------:R-:W-:Y:S01]  /*2abb0*/  LEA.HI R4, R3.reuse, 0x98, RZ, 0x1e ;  /* 0x0000009803047811 */ /* 0x040fe200078ff0ff */
[----:B------:R-:W-:-:S03]  /*2abc0*/  LEA.HI R3, R3, 0x90, RZ, 0x1e ;  /* 0x0000009003037811 */ /* 0x000fc600078ff0ff */
[C---:B------:R-:W-:Y:S02]  /*2abd0*/  IADD3 R4, R19.reuse, R4, RZ ;  /* 0x0000000413047210 */ /* 0x040fe40007ffe0ff */
[----:B------:R-:W-:Y:S02]  /*2abe0*/  IMAD.IADD R3, R19, 0x1, R3 ;  /* 0x0000000113037824 */ /* 0x000fe400078e0203 */
[----:B------:R0:W1:Y:S07]  /*2abf0*/  LDSM.16.MT88.4 R16, [R5+0x3e080] ;  /* 0x03e080000510783b */ /* 0x00006e0000004200 */
[----:B------:R2:W-:Y:S01]  /*2ac00*/  STL.64 [R1+0x20], R8 ;  /* 0x0000200801007387 */ /* 0x0005e20000100a00 */
[----:B0-----:R-:W-:Y:S01]  /*2ac10*/  SEL R5, RZ, 0x1fffe, !P5 ;  /* 0x0001fffeff057807 */ /* 0x001fe20006800000 */
[----:B------:R0:W-:Y:S02]  /*2ac20*/  STL.64 [R1+0x28], R10 ;  /* 0x0000280a01007387 */ /* 0x0001e40000100a00 */
[----:B------:R-:W3:Y:S01]  /*2ac30*/  LDL R27, [R1+0x878] ;  /* 0x00087800011b7983 */ /* 0x000ee20000100800 */
[----:B--2---:R-:W-:-:S04]  /*2ac40*/  SEL R8, RZ, 0x1, !P4 ;  /* 0x00000001ff087807 */ /* 0x004fc80006000000 */
[----:B------:R-:W-:Y:S02]  /*2ac50*/  IADD3 R22, R8, R5, RZ ;  /* 0x0000000508167210 */ /* 0x000fe40007ffe0ff */
[----:B------:R-:W2:Y:S01]  /*2ac60*/  LDL.LU R8, [R1+0xf0] ;  /* 0x0000f00001087983 */ /* 0x000ea20000300800 */
[----:B------:R-:W2:Y:S02]  /*2ac70*/  LDL.LU R9, [R1+0xf4] ;  /* 0x0000f40001097983 */ /* 0x000ea40000300800 */
[----:B0-----:R-:W2:Y:S01]  /*2ac80*/  LDL.LU R10, [R1+0xf8] ;  /* 0x0000f800010a7983 */ /* 0x001ea20000300800 */
[----:B------:R-:W0:Y:S04]  /*2ac90*/  S2R R25, SR_TID.X ;  /* 0x0000000000197919 */ /* 0x000e280000002100 */
[----:B------:R-:W4:Y:S01]  /*2aca0*/  S2R R26, SR_CTAID.X ;  /* 0x00000000001a7919 */ /* 0x000f220000002500 */
[----:B------:R-:W-:-:S04]  /*2acb0*/  ISETP.GT.U32.AND P3, PT, R0, R3, PT ;  /* 0x000000030000720c */ /* 0x000fc80003f64070 */
[----:B------:R-:W-:Y:S02]  /*2acc0*/  ISETP.GT.U32.AND.EX P3, PT, R2, RZ, PT, P3 ;  /* 0x000000ff0200720c */ /* 0x000fe40003f64130 */
[----:B0-----:R-:W-:Y:S01]  /*2acd0*/  LOP3.LUT R25, R25, 0x1c, RZ, 0xc0, !PT ;  /* 0x0000001c19197812 */ /* 0x001fe200078ec0ff */
[----:B----4-:R-:W-:-:S03]  /*2ace0*/  IMAD.SHL.U32 R11, R26, 0x100, RZ ;  /* 0x000001001a0b7824 */ /* 0x010fc600078e00ff */
[C---:B------:R-:W-:Y:S01]  /*2acf0*/  LEA.HI R26, R25.reuse, 0xa8, RZ, 0x1e ;  /* 0x000000a8191a7811 */ /* 0x040fe200078ff0ff */
[----:B------:R-:W-:-:S04]  /*2ad00*/  LEA.HI R25, R25, 0xf0, RZ, 0x1e ;  /* 0x000000f019197811 */ /* 0x000fc800078ff0ff */
[C---:B------:R-:W-:Y:S01]  /*2ad10*/  IMAD.IADD R26, R11.reuse, 0x1, R26 ;  /* 0x000000010b1a7824 */ /* 0x040fe200078e021a */
[----:B------:R-:W-:Y:S01]  /*2ad20*/  IADD3 R25, R11, R25, RZ ;  /* 0x000000190b197210 */ /* 0x000fe20007ffe0ff */
[----:B------:R-:W-:Y:S01]  /*2ad30*/  IMAD.MOV.U32 R11, RZ, RZ, R28 ;  /* 0x000000ffff0b7224 */ /* 0x000fe200078e001c */
[----:B------:R-:W-:Y:S02]  /*2ad40*/  SEL R3, RZ, 0x1fffe, !P3 ;  /* 0x0001fffeff037807 */ /* 0x000fe40005800000 */
[C---:B------:R-:W-:Y:S02]  /*2ad50*/  ISETP.GT.U32.AND P4, PT, R0.reuse, R25, PT ;  /* 0x000000190000720c */ /* 0x040fe40003f84070 */
[----:B------:R-:W0:Y:S01]  /*2ad60*/  S2R R25, SR_TID.X ;  /* 0x0000000000197919 */ /* 0x000e220000002100 */
[C---:B------:R-:W-:Y:S02]  /*2ad70*/  ISETP.GT.U32.AND P3, PT, R0.reuse, R26, PT ;  /* 0x0000001a0000720c */ /* 0x040fe40003f64070 */
[----:B------:R-:W4:Y:S01]  /*2ad80*/  S2R R26, SR_CTAID.X ;  /* 0x00000000001a7919 */ /* 0x000f220000002500 */
[----:B------:R-:W-:-:S04]  /*2ad90*/  ISETP.GT.U32.AND P2, PT, R0, R4, PT ;  /* 0x000000040000720c */ /* 0x000fc80003f44070 */
[----:B------:R-:W-:-:S04]  /*2ada0*/  ISETP.GT.U32.AND.EX P2, PT, R2, RZ, PT, P2 ;  /* 0x000000ff0200720c */ /* 0x000fc80003f44120 */
[----:B------:R-:W-:Y:S02]  /*2adb0*/  SEL R4, RZ, 0x1, !P2 ;  /* 0x00000001ff047807 */ /* 0x000fe40005000000 */
[C---:B------:R-:W-:Y:S02]  /*2adc0*/  LEA.HI R5, R21.reuse, 0xd0, RZ, 0x1e ;  /* 0x000000d015057811 */ /* 0x040fe400078ff0ff */
[----:B------:R-:W-:Y:S01]  /*2add0*/  SHF.L.U32 R20, R20, 0x8, RZ ;  /* 0x0000000814147819 */ /* 0x000fe200000006ff */
[----:B------:R-:W-:Y:S01]  /*2ade0*/  IMAD.IADD R28, R4, 0x1, R3 ;  /* 0x00000001041c7824 */ /* 0x000fe200078e0203 */
[----:B------:R-:W-:Y:S02]  /*2adf0*/  LEA.HI R3, R21, 0xd8, RZ, 0x1e ;  /* 0x000000d815037811 */ /* 0x000fe400078ff0ff */
[C---:B------:R-:W-:Y:S02]  /*2ae00*/  ISETP.GT.U32.AND.EX P3, PT, R2.reuse, RZ, PT, P3 ;  /* 0x000000ff0200720c */ /* 0x040fe40003f64130 */
[----:B------:R-:W-:Y:S01]  /*2ae10*/  ISETP.GT.U32.AND.EX P4, PT, R2, RZ, PT, P4 ;  /* 0x000000ff0200720c */ /* 0x000fe20003f84140 */
[----:B------:R-:W-:-:S02]  /*2ae20*/  IMAD.IADD R5, R23, 0x1, R5 ;  /* 0x0000000117057824 */ /* 0x000fc400078e0205 */
[----:B------:R-:W-:Y:S01]  /*2ae30*/  IMAD.IADD R3, R23, 0x1, R3 ;  /* 0x0000000117037824 */ /* 0x000fe200078e0203 */
[----:B------:R-:W-:-:S04]  /*2ae40*/  SEL R23, RZ, 0x4, !P3 ;  /* 0x00000004ff177807 */ /* 0x000fc80005800000 */
[----:B------:R-:W-:-:S04]  /*2ae50*/  ISETP.GT.U32.AND P3, PT, R0, R3, PT ;  /* 0x000000030000720c */ /* 0x000fc80003f64070 */
[----:B------:R-:W-:Y:S01]  /*2ae60*/  ISETP.GT.U32.AND.EX P3, PT, R2, RZ, PT, P3 ;  /* 0x000000ff0200720c */ /* 0x000fe20003f64130 */
[----:B------:R-:W-:Y:S01]  /*2ae70*/  LOP3.LUT R3, R22, 0x3, RZ, 0xc0, !PT ;  /* 0x0000000316037812 */ /* 0x000fe200078ec0ff */
[----:B--2---:R-:W-:Y:S01]  /*2ae80*/  HMMA.16816.F32.BF16 R12, R12, R6, R8 ;  /* 0x000000060c0c723c */ /* 0x004fe20000041808 */
[----:B------:R-:W2:Y:S11]  /*2ae90*/  S2R R11, SR_TID.X ;  /* 0x00000000000b7919 */ /* 0x000eb60000002100 */
[----:B------:R-:W-:Y:S11]  /*2aea0*/  @!UPT UIADD3 URZ, URZ, URZ, URZ ;  /* 0x0000003f3f3ff290 */ /* 0x000ff6000fffe03f */
[----:B------:R0:W-:Y:S01]  /*2aeb0*/  STL.64 [R1+0x21e0], R14 ;  /* 0x0021e00e01007387 */ /* 0x0001e20000100a00 */
[----:B------:R4:W-:Y:S01]  /*2aec0*/  STL.64 [R1+0x21d8], R12 ;  /* 0x0021d80c01007387 */ /* 0x0009e20000100a00 */
[----:B0-----:R-:W-:Y:S01]  /*2aed0*/  LOP3.LUT R14, R25, 0x1c, RZ, 0xc0, !PT ;  /* 0x0000001c190e7812 */ /* 0x001fe200078ec0ff */
[----:B----4-:R-:W-:-:S03]  /*2aee0*/  IMAD.SHL.U32 R13, R26, 0x100, RZ ;  /* 0x000001001a0d7824 */ /* 0x010fc600078e00ff */
[----:B------:R-:W-:-:S04]  /*2aef0*/  LEA.HI R15, R14, 0xf8, RZ, 0x1e ;  /* 0x000000f80e0f7811 */ /* 0x000fc800078ff0ff */
[----:B------:R-:W-:-:S04]  /*2af00*/  IADD3 R15, R13, R15, RZ ;  /* 0x0000000f0d0f7210 */ /* 0x000fc80007ffe0ff */
[----:B------:R-:W-:Y:S01]  /*2af10*/  ISETP.GT.U32.AND P5, PT, R0, R15, PT ;  /* 0x0000000f0000720c */ /* 0x000fe20003fa4070 */
[----:B------:R0:W-:Y:S04]  /*2af20*/  STL [R1+0x2200], R15 ;  /* 0x0022000f01007387 */ /* 0x0001e80000100800 */
[----:B------:R-:W4:Y:S04]  /*2af30*/  S2R R12, SR_CTAID.X ;  /* 0x00000000000c7919 */ /* 0x000f280000002500 */
[----:B0-----:R-:W0:Y:S01]  /*2af40*/  S2R R15, SR_TID.X ;  /* 0x00000000000f7919 */ /* 0x001e220000002100 */
[----:B--2---:R-:W-:-:S04]  /*2af50*/  LOP3.LUT R11, R11, 0x1c, RZ, 0xc0, !PT ;  /* 0x0000001c0b0b7812 */ /* 0x004fc800078ec0ff */
[----:B------:R-:W-:Y:S02]  /*2af60*/  LEA.HI R9, R11, 0xa0, RZ, 0x1e ;  /* 0x000000a00b097811 */ /* 0x000fe400078ff0ff */
[----:B------:R-:W-:-:S03]  /*2af70*/  ISETP.GT.U32.AND.EX P5, PT, R2, RZ, PT, P5 ;  /* 0x000000ff0200720c */ /* 0x000fc60003fa4150 */
[----:B------:R-:W-:Y:S01]  /*2af80*/  IMAD.IADD R9, R20, 0x1, R9 ;  /* 0x0000000114097824 */ /* 0x000fe200078e0209 */
[----:B------:R-:W-:Y:S01]  /*2af90*/  SEL R20, RZ, 0x1fffe, !P4 ;  /* 0x0001fffeff147807 */ /* 0x000fe20006000000 */
[C---:B------:R-:W-:Y:S01]  /*2afa0*/  ISETP.GT.U32.AND P4, PT, R0.reuse, R5, PT ;  /* 0x000000050000720c */ /* 0x040fe20003f84070 */
[----:B------:R-:W-:Y:S02]  /*2afb0*/  SEL R21, RZ, 0x1, !P5 ;  /* 0x00000001ff157807 */ /* 0x000fe40006800000 */
[----:B------:R-:W-:Y:S02]  /*2afc0*/  ISETP.GT.U32.AND P2, PT, R0, R9, PT ;  /* 0x000000090000720c */ /* 0x000fe40003f44070 */
[----:B------:R-:W-:Y:S02]  /*2afd0*/  ISETP.GT.U32.AND.EX P4, PT, R2, RZ, PT, P4 ;  /* 0x000000ff0200720c */ /* 0x000fe40003f84140 */
[----:B----4-:R-:W-:Y:S01]  /*2afe0*/  SHF.L.U32 R12, R12, 0x8, RZ ;  /* 0x000000080c0c7819 */ /* 0x010fe200000006ff */
[----:B------:R-:W-:Y:S01]  /*2aff0*/  IMAD.IADD R21, R21, 0x1, R20 ;  /* 0x0000000115157824 */ /* 0x000fe200078e0214 */
[----:B------:R-:W-:-:S02]  /*2b000*/  ISETP.GT.U32.AND.EX P2, PT, R2, RZ, PT, P2 ;  /* 0x000000ff0200720c */ /* 0x000fc40003f44120 */
[----:B0-----:R-:W-:Y:S02]  /*2b010*/  LOP3.LUT R15, R15, 0x1c, RZ, 0xc0, !PT ;  /* 0x0000001c0f0f7812 */ /* 0x001fe400078ec0ff */
[----:B------:R-:W-:Y:S02]  /*2b020*/  SEL R5, RZ, 0x1, !P3 ;  /* 0x00000001ff057807 */ /* 0x000fe40005800000 */
[----:B------:R-:W-:Y:S02]  /*2b030*/  SEL R4, RZ, 0x1fffe, !P4 ;  /* 0x0001fffeff047807 */ /* 0x000fe40006000000 */
[----:B------:R-:W-:Y:S02]  /*2b040*/  LOP3.LUT R25, R25, 0x1c, RZ, 0xc0, !PT ;  /* 0x0000001c19197812 */ /* 0x000fe400078ec0ff */
[----:B------:R-:W-:Y:S02]  /*2b050*/  LEA.HI R20, R15, 0x88, RZ, 0x1e ;  /* 0x000000880f147811 */ /* 0x000fe400078ff0ff */
[----:B------:R-:W-:-:S02]  /*2b060*/  SEL R22, RZ, 0x7fff8, !P2 ;  /* 0x0007fff8ff167807 */ /* 0x000fc40005000000 */
[----:B------:R-:W-:Y:S01]  /*2b070*/  IADD3 R4, R5, R4, RZ ;  /* 0x0000000405047210 */ /* 0x000fe20007ffe0ff */
[----:B------:R-:W-:Y:S01]  /*2b080*/  IMAD.SHL.U32 R26, R26, 0x100, RZ ;  /* 0x000001001a1a7824 */ /* 0x000fe200078e00ff */
[----:B---3--:R-:W-:Y:S01]  /*2b090*/  LDSM.16.MT88.4 R8, [R27+0x3e000] ;  /* 0x03e000001b08783b */ /* 0x008fe20000004200 */
[----:B------:R-:W-:Y:S01]  /*2b0a0*/  IMAD.IADD R20, R12, 0x1, R20 ;  /* 0x000000010c147824 */ /* 0x000fe200078e0214 */
[----:B------:R-:W-:Y:S02]  /*2b0b0*/  IADD3 R3, R3, R22, R23 ;  /* 0x0000001603037210 */ /* 0x000fe40007ffe017 */
[----:B------:R0:W-:Y:S01]  /*2b0c0*/  STL [R1+0x30], R21 ;  /* 0x0000301501007387 */ /* 0x0001e20000100800 */
[----:B------:R2:W-:Y:S01]  /*2b0d0*/  STL [R1+0x34], R4 ;  /* 0x0000340401007387 */ /* 0x0005e20000100800 */
[C---:B------:R-:W-:Y:S02]  /*2b0e0*/  ISETP.GT.U32.AND P2, PT, R0.reuse, R20, PT ;  /* 0x000000140000720c */ /* 0x040fe40003f44070 */
[----:B------:R-:W1:Y:S01]  /*2b0f0*/  LDL.LU R20, [R1+0xc0] ;  /* 0x0000c00001147983 */ /* 0x000e620000300800 */
[----:B------:R-:W-:Y:S03]  /*2b100*/  STL [R1+0xd0], R3 ;  /* 0x0000d00301007387 */ /* 0x000fe60000100800 */
[----:B0-----:R-:W1:Y:S01]  /*2b110*/  LDL.LU R21, [R1+0xc4] ;  /* 0x0000c40001157983 */ /* 0x001e620000300800 */
[----:B------:R-:W1:Y:S02]  /*2b120*/  LDL.LU R22, [R1+0xc8] ;  /* 0x0000c80001167983 */ /* 0x000e640000300800 */
[----:B------:R-:W1:Y:S01]  /*2b130*/  LDL.LU R23, [R1+0xcc] ;  /* 0x0000cc0001177983 */ /* 0x000e620000300800 */
[----:B--2---:R-:W-:Y:S01]  /*2b140*/  LEA.HI R4, R25, 0x80, RZ, 0x1e ;  /* 0x0000008019047811 */ /* 0x004fe200078ff0ff */
[----:B------:R-:W0:Y:S01]  /*2b150*/  S2R R12, SR_TID.X ;  /* 0x00000000000c7919 */ /* 0x000e220000002100 */
[----:B------:R-:W-:-:S03]  /*2b160*/  ISETP.GE.U32.AND P4, PT, R0, R24, PT ;  /* 0x000000180000720c */ /* 0x000fc60003f86070 */
[----:B------:R-:W2:Y:S01]  /*2b170*/  S2R R15, SR_CTAID.X ;  /* 0x00000000000f7919 */ /* 0x000ea20000002500 */
[----:B------:R-:W-:-:S03]  /*2b180*/  IMAD.IADD R4, R26, 0x1, R4 ;  /* 0x000000011a047824 */ /* 0x000fc600078e0204 */
[----:B------:R-:W3:Y:S01]  /*2b190*/  LDSM.16.MT88.4 R24, [R27+0x3e080] ;  /* 0x03e080001b18783b */ /* 0x000ee20000004200 */
[----:B0-----:R-:W-:Y:S01]  /*2b1a0*/  LOP3.LUT R12, R12, 0x1c, RZ, 0xc0, !PT ;  /* 0x0000001c0c0c7812 */ /* 0x001fe200078ec0ff */
[----:B--2---:R-:W-:-:S03]  /*2b1b0*/  IMAD.SHL.U32 R15, R15, 0x100, RZ ;  /* 0x000001000f0f7824 */ /* 0x004fc600078e00ff */
[----:B------:R-:W-:-:S05]  /*2b1c0*/  LEA.HI R12, R12, 0xb8, RZ, 0x1e ;  /* 0x000000b80c0c7811 */ /* 0x000fca00078ff0ff */
[----:B------:R-:W-:Y:S01]  /*2b1d0*/  IMAD.IADD R12, R15, 0x1, R12 ;  /* 0x000000010f0c7824 */ /* 0x000fe200078e020c */
[----:B-1----:R-:W-:Y:S01]  /*2b1e0*/  HMMA.16816.F32.BF16 R16, R16, R6, R20 ;  /* 0x000000061010723c */ /* 0x002fe20000041814 */
[----:B------:R-:W0:Y:S11]  /*2b1f0*/  S2R R22, SR_CTAID.X ;  /* 0x0000000000167919 */ /* 0x000e360000002500 */
[----:B------:R-:W-:Y:S11]  /*2b200*/  @!UPT UIADD3 URZ, URZ, URZ, URZ ;  /* 0x0000003f3f3ff290 */ /* 0x000ff6000fffe03f */
[----:B------:R-:W-:Y:S01]  /*2b210*/  STL [R1+0x21f0], R17 ;  /* 0x0021f01101007387 */ /* 0x000fe20000100800 */
[----:B------:R-:W-:Y:S02]  /*2b220*/  STL [R1+0x21ec], R18 ;  /* 0x0021ec1201007387 */ /* 0x000fe40000100800 */
[----:B------:R1:W-:Y:S02]  /*2b230*/  STL [R1+0x21e8], R19 ;  /* 0x0021e81301007387 */ /* 0x0003e40000100800 */
[----:B-1----:R-:W1:Y:S01]  /*2b240*/  S2R R19, SR_TID.X ;  /* 0x0000000000137919 */ /* 0x002e620000002100 */
[----:B0-----:R-:W-:-:S05]  /*2b250*/  SHF.L.U32 R15, R22, 0x8, RZ ;  /* 0x00000008160f7819 */ /* 0x001fca00000006ff */
[----:B------:R-:W-:Y:S01]  /*2b260*/  STL [R1+0x2204], R15 ;  /* 0x0022040f01007387 */ /* 0x000fe20000100800 */
[----:B-1----:R-:W-:-:S04]  /*2b270*/  LOP3.LUT R23, R19, 0x1c, RZ, 0xc0, !PT ;  /* 0x0000001c13177812 */ /* 0x002fc800078ec0ff */
[----:B------:R-:W-:-:S04]  /*2b280*/  LEA.HI R17, R23, 0xe8, RZ, 0x1e ;  /* 0x000000e817117811 */ /* 0x000fc800078ff0ff */
[----:B------:R-:W-:-:S05]  /*2b290*/  IADD3 R17, R15, R17, RZ ;  /* 0x000000110f117210 */ /* 0x000fca0007ffe0ff */
[----:B------:R-:W-:Y:S01]  /*2b2a0*/  STL.64 [R1+0x21f8], R16 ;  /* 0x0021f81001007387 */ /* 0x000fe20000100a00 */
[----:B---3--:R-:W-:Y:S02]  /*2b2b0*/  STL.64 [R1+0x2210], R26 ;  /* 0x0022101a01007387 */ /* 0x008fe40000100a00 */
[----:B------:R0:W-:Y:S02]  /*2b2c0*/  STL.64 [R1+0x2208], R24 ;  /* 0x0022081801007387 */ /* 0x0001e40000100a00 */
[----:B0-----:R-:W2:Y:S01]  /*2b2d0*/  LDL.LU R24, [R1+0x90] ;  /* 0x0000900001187983 */ /* 0x001ea20000300800 */
[----:B------:R-:W2:Y:S02]  /*2b2e0*/  LDL.LU R25, [R1+0x94] ;  /* 0x0000940001197983 */ /* 0x000ea40000300800 */
[----:B------:R-:W2:Y:S01]  /*2b2f0*/  LDL.LU R26, [R1+0x98] ;  /* 0x00009800011a7983 */ /* 0x000ea20000300800 */
[----:B------:R-:W0:Y:S04]  /*2b300*/  S2R R15, SR_TID.X ;  /* 0x00000000000f7919 */ /* 0x000e280000002100 */
[----:B------:R-:W1:Y:S01]  /*2b310*/  S2R R18, SR_CTAID.X ;  /* 0x0000000000127919 */ /* 0x000e620000002500 */
[----:B------:R-:W-:-:S02]  /*2b320*/  ISETP.GE.U32.AND P3, PT, R0, R12, PT ;  /* 0x0000000c0000720c */ /* 0x000fc40003f66070 */
[----:B------:R-:W-:Y:S02]  /*2b330*/  ISETP.GT.U32.AND.EX P2, PT, R2, RZ, PT, P2 ;  /* 0x000000ff0200720c */ /* 0x000fe40003f44120 */
[----:B0-----:R-:W-:Y:S01]  /*2b340*/  LOP3.LUT R15, R15, 0x1c, RZ, 0xc0, !PT ;  /* 0x0000001c0f0f7812 */ /* 0x001fe200078ec0ff */
[----:B-1----:R-:W-:-:S03]  /*2b350*/  IMAD.SHL.U32 R18, R18, 0x100, RZ ;  /* 0x0000010012127824 */ /* 0x002fc600078e00ff */
[----:B------:R-:W-:-:S05]  /*2b360*/  LEA.HI R15, R15, 0xc8, RZ, 0x1e ;  /* 0x000000c80f0f7811 */ /* 0x000fca00078ff0ff */
[----:B------:R-:W-:Y:S02]  /*2b370*/  IMAD.IADD R15, R18, 0x1, R15 ;  /* 0x00000001120f7824 */ /* 0x000fe400078e020f */
[----:B------:R-:W0:Y:S01]  /*2b380*/  S2R R18, SR_CTAID.X ;  /* 0x0000000000127919 */ /* 0x000e220000002500 */
[C---:B------:R-:W-:Y:S02]  /*2b390*/  ISETP.GE.U32.AND.EX P4, PT, R2.reuse, RZ, PT, P4 ;  /* 0x000000ff0200720c */ /* 0x040fe40003f86140 */
[----:B------:R-:W-:Y:S02]  /*2b3a0*/  ISETP.GE.U32.AND.EX P3, PT, R2, RZ, PT, P3 ;  /* 0x000000ff0200720c */ /* 0x000fe40003f66130 */
[----:B------:R-:W-:Y:S02]  /*2b3b0*/  SEL R21, RZ, 0x4, !P2 ;  /* 0x00000004ff157807 */ /* 0x000fe40005000000 */
[----:B------:R-:W-:Y:S01]  /*2b3c0*/  LEA.HI R12, R14, 0xe0, RZ, 0x1e ;  /* 0x000000e00e0c7811 */ /* 0x000fe200078ff0ff */
[C---:B------:R-:W-:Y:S01]  /*2b3d0*/  ISETP.GT.U32.AND P2, PT, R0.reuse, R4, PT ;  /* 0x000000040000720c */ /* 0x040fe20003f44070 */
[----:B------:R-:W-:Y:S01]  /*2b3e0*/  SEL R4, RZ, 0x1fffe, P4 ;  /* 0x0001fffeff047807 */ /* 0x000fe20002000000 */
[----:B------:R-:W-:Y:S01]  /*2b3f0*/  ISETP.GT.U32.AND P4, PT, R0, R15, PT ;  /* 0x0000000f0000720c */ /* 0x000fe20003f84070 */
[----:B------:R-:W-:-:S02]  /*2b400*/  SEL R5, RZ, 0x1, P3 ;  /* 0x00000001ff057807 */ /* 0x000fc40001800000 */
[----:B------:R-:W-:Y:S02]  /*2b410*/  LOP3.LUT R15, R19, 0x1c, RZ, 0xc0, !PT ;  /* 0x0000001c130f7812 */ /* 0x000fe400078ec0ff */
[----:B------:R-:W-:Y:S01]  /*2b420*/  ISETP.GT.U32.AND.EX P2, PT, R2, RZ, PT, P2 ;  /* 0x000000ff0200720c */ /* 0x000fe20003f44120 */
[----:B------:R-:W-:Y:S02]  /*2b430*/  IMAD.IADD R12, R13, 0x1, R12 ;  /* 0x000000010d0c7824 */ /* 0x000fe400078e020c */
[----:B------:R-:W-:Y:S01]  /*2b440*/  IMAD.MOV.U32 R27, RZ, RZ, R29 ;  /* 0x000000ffff1b7224 */ /* 0x000fe200078e001d */
[----:B------:R-:W-:Y:S02]  /*2b450*/  LOP3.LUT R3, R28, 0x3, RZ, 0xc0, !PT ;  /* 0x000000031c037812 */ /* 0x000fe400078ec0ff */
[----:B------:R-:W-:Y:S01]  /*2b460*/  IADD3 R29, R5, R4, RZ ;  /* 0x00000004051d7210 */ /* 0x000fe20007ffe0ff */
[----:B------:R-:W-:Y:S01]  /*2b470*/  LEA.HI R28, R15, 0xc0, RZ, 0x1e ;  /* 0x000000c00f1c7811 */ /* 0x000fe200078ff0ff */
[----:B------:R-:W-:-:S02]  /*2b480*/  SEL R20, RZ, 0x7fff8, !P2 ;  /* 0x0007fff8ff147807 */ /* 0x000fc40005000000 */
[----:B------:R-:W-:Y:S01]  /*2b490*/  LEA.HI R15, R15, 0xa8, RZ, 0x1e ;  /* 0x000000a80f0f7811 */ /* 0x000fe200078ff0ff */
[----:B------:R-:W-:Y:S01]  /*2b4a0*/  ISETP.GT.U32.AND P2, PT, R0, R12, PT ;  /* 0x0000000c0000720c */ /* 0x000fe20003f44070 */
[----:B0-----:R-:W-:-:S03]  /*2b4b0*/  SHF.L.U32 R4, R18, 0x8, RZ ;  /* 0x0000000812047819 */ /* 0x001fc600000006ff */
[----:B------:R-:W-:Y:S02]  /*2b4c0*/  ISETP.GT.U32.AND.EX P2, PT, R2, RZ, PT, P2 ;  /* 0x000000ff0200720c */ /* 0x000fe40003f44120 */
[C---:B------:R-:W-:Y:S02]  /*2b4d0*/  IMAD.IADD R15, R4.reuse, 0x1, R15 ;  /* 0x00000001040f7824 */ /* 0x040fe400078e020f */
[----:B------:R-:W-:Y:S01]  /*2b4e0*/  IMAD.IADD R28, R4, 0x1, R28 ;  /* 0x00000001041c7824 */ /* 0x000fe200078e021c */
[----:B------:R-:W-:Y:S02]  /*2b4f0*/  SEL R4, RZ, 0x7fff8, !P2 ;  /* 0x0007fff8ff047807 */ /* 0x000fe40005000000 */
[----:B------:R-:W-:Y:S02]  /*2b500*/  ISETP.GE.U32.AND P2, PT, R0, R15, PT ;  /* 0x0000000f0000720c */ /* 0x000fe40003f46070 */
[----:B------:R-:W0:Y:S01]  /*2b510*/  S2R R15, SR_CTAID.X ;  /* 0x00000000000f7919 */ /* 0x000e220000002500 */
[----:B------:R-:W-:-:S02]  /*2b520*/  IADD3 R3, R3, R20, R21 ;  /* 0x0000001403037210 */ /* 0x000fc40007ffe015 */
[----:B------:R-:W-:-:S03]  /*2b530*/  ISETP.GT.U32.AND P3, PT, R0, R17, PT ;  /* 0x000000110000720c */ /* 0x000fc60003f64070 */
[----:B------:R1:W-:Y:S01]  /*2b540*/  STL [R1+0xc0], R3 ;  /* 0x0000c00301007387 */ /* 0x0003e20000100800 */
[----:B------:R-:W-:-:S03]  /*2b550*/  ISETP.GT.U32.AND.EX P3, PT, R2, RZ, PT, P3 ;  /* 0x000000ff0200720c */ /* 0x000fc60003f64130 */
[----:B-1----:R-:W3:Y:S01]  /*2b560*/  LDL.LU R3, [R1+0x30] ;  /* 0x0000300001037983 */ /* 0x002ee20000300800 */
[----:B------:R-:W-:Y:S01]  /*2b570*/  SEL R5, RZ, 0x4, !P3 ;  /* 0x00000004ff057807 */ /* 0x000fe20005800000 */
[----:B------:R-:W-:Y:S02]  /*2b580*/  ISETP.GT.U32.AND P3, PT, R0, R28, PT ;  /* 0x0000001c0000720c */ /* 0x000fe40003f64070 */
[----:B------:R-:W4:Y:S01]  /*2b590*/  LDL.LU R21, [R1+0x34] ;  /* 0x0000340001157983 */ /* 0x000f220000300800 */
[----:B------:R-:W5:Y:S01]  /*2b5a0*/  LDL.LU R16, [R1+0xa0] ;  /* 0x0000a00001107983 */ /* 0x000f620000300800 */
[----:B------:R-:W5:Y:S02]  /*2b5b0*/  LDL.LU R17, [R1+0xa4] ;  /* 0x0000a40001117983 */ /* 0x000f640000300800 */
[----:B------:R-:W5:Y:S02]  /*2b5c0*/  LDL.LU R18, [R1+0xa8] ;  /* 0x0000a80001127983 */ /* 0x000f640000300800 */
[----:B------:R-:W5:Y:S01]  /*2b5d0*/  LDL.LU R19, [R1+0xac] ;  /* 0x0000ac0001137983 */ /* 0x000f620000300800 */
[----:B0-----:R-:W-:-:S02]  /*2b5e0*/  SHF.L.U32 R28, R15, 0x8, RZ ;  /* 0x000000080f1c7819 */ /* 0x001fc400000006ff */
[----:B------:R-:W0:Y:S02]  /*2b5f0*/  S2R R15, SR_TID.X ;  /* 0x00000000000f7919 */ /* 0x000e240000002100 */
[----:B0-----:R-:W-:Y:S01]  /*2b600*/  LOP3.LUT R20, R15, 0x1c, RZ, 0xc0, !PT ;  /* 0x0000001c0f147812 */ /* 0x001fe200078ec0ff */
[----:B------:R-:W-:-:S03]  /*2b610*/  IMAD.SHL.U32 R15, R22, 0x100, RZ ;  /* 0x00000100160f7824 */ /* 0x000fc600078e00ff */
[C---:B------:R-:W-:Y:S01]  /*2b620*/  LEA.HI R22, R20.reuse, 0x90, RZ, 0x1e ;  /* 0x0000009014167811 */ /* 0x040fe200078ff0ff */
[----:B------:R-:W-:-:S03]  /*2b630*/  LEA.HI R20, R20, 0xa0, RZ, 0x1e ;  /* 0x000000a014147811 */ /* 0x000fc600078ff0ff */
[C---:B------:R-:W-:Y:S02]  /*2b640*/  IADD3 R22, R15.reuse, R22, RZ ;  /* 0x000000160f167210 */ /* 0x040fe40007ffe0ff */
[----:B------:R-:W-:Y:S01]  /*2b650*/  IMAD.IADD R20, R15, 0x1, R20 ;  /* 0x000000010f147824 */ /* 0x000fe200078e0214 */
[----:B--2---:R-:W-:Y:S01]  /*2b660*/  HMMA.16816.F32.BF16 R8, R8, R6, R24 ;  /* 0x000000060808723c */ /* 0x004fe20000041818 */
[----:B------:R-:W5:Y:S01]  /*2b670*/  LDL.LU.64 R26, [R1+0x2210] ;  /* 0x00221000011a7983 */ /* 0x000f620000300a00 */
[----:B------:R-:W5:Y:S02]  /*2b680*/  LDL.LU.64 R24, [R1+0x2208] ;  /* 0x0022080001187983 */ /* 0x000f640000300a00 */
[----:B------:R-:W2:Y:S01]  /*2b690*/  LDL.LU R15, [R1+0x2204] ;  /* 0x00220400010f7983 */ /* 0x000ea20000300800 */
[----:B------:R-:W-:Y:S02]  /*2b6a0*/  LEA.HI R23, R23, 0x98, RZ, 0x1e ;  /* 0x0000009817177811 */ /* 0x000fe400078ff0ff */
[----:B------:R-:W-:-:S02]  /*2b6b0*/  ISETP.GT.U32.AND.EX P4, PT, R2, RZ, PT, P4 ;  /* 0x000000ff0200720c */ /* 0x000fc40003f84140 */
[----:B------:R-:W-:Y:S01]  /*2b6c0*/  ISETP.GT.U32.AND.EX P3, PT, R2, RZ, PT, P3 ;  /* 0x000000ff0200720c */ /* 0x000fe20003f64130 */
[----:B------:R-:W-:Y:S01]  /*2b6d0*/  IMAD.IADD R23, R28, 0x1, R23 ;  /* 0x000000011c177824 */ /* 0x000fe200078e0217 */
[----:B------:R-:W-:-:S04]  /*2b6e0*/  SEL R28, RZ, 0x4, !P4 ;  /* 0x00000004ff1c7807 */ /* 0x000fc80006000000 */
[C---:B------:R-:W-:Y:S01]  /*2b6f0*/  ISETP.GE.U32.AND P4, PT, R0.reuse, R23, PT ;  /* 0x000000170000720c */ /* 0x040fe20003f86070 */
[----:B------:R-:W-:Y:S01]  /*2b700*/  SEL R23, RZ, 0x7fff8, !P3 ;  /* 0x0007fff8ff177807 */ /* 0x000fe20005800000 */
[----:B------:R-:W-:Y:S02]  /*2b710*/  ISETP.GE.U32.AND P3, PT, R0, R22, PT ;  /* 0x000000160000720c */ /* 0x000fe40003f66070 */
[C---:B------:R-:W-:Y:S02]  /*2b720*/  ISETP.GE.U32.AND.EX P2, PT, R2.reuse, RZ, PT, P2 ;  /* 0x000000ff0200720c */ /* 0x040fe40003f46120 */
[C---:B------:R-:W-:Y:S02]  /*2b730*/  ISETP.GE.U32.AND.EX P4, PT, R2.reuse, RZ, PT, P4 ;  /* 0x000000ff0200720c */ /* 0x040fe40003f86140 */
[----:B------:R-:W-:Y:S02]  /*2b740*/  ISETP.GE.U32.AND.EX P3, PT, R2, RZ, PT, P3 ;  /* 0x000000ff0200720c */ /* 0x000fe40003f66130 */
[----:B------:R-:W-:Y:S01]  /*2b750*/  SEL R22, RZ, 0x4, P2 ;  /* 0x00000004ff167807 */ /* 0x000fe20001000000 */
[----:B------:R-:W-:Y:S01]  /*2b760*/  ISETP.GE.U32.AND P2, PT, R0, R20, PT ;  /* 0x000000140000720c */ /* 0x000fe20003f46070 */
[----:B------:R-:W-:-:S03]  /*2b770*/  SEL R20, RZ, 0x1, P4 ;  /* 0x00000001ff147807 */ /* 0x000fc60002000000 */
[----:B------:R-:W-:Y:S02]  /*2b780*/  ISETP.GE.U32.AND.EX P2, PT, R2, RZ, PT, P2 ;  /* 0x000000ff0200720c */ /* 0x000fe40003f46120 */
[----:B---3--:R-:W-:-:S04]  /*2b790*/  LOP3.LUT R3, R3, 0x3, RZ, 0xc0, !PT ;  /* 0x0000000303037812 */ /* 0x008fc800078ec0ff */
[----:B------:R-:W-:Y:S01]  /*2b7a0*/  IADD3 R3, R3, R4, R5 ;  /* 0x0000000403037210 */ /* 0x000fe20007ffe005 */
[----:B------:R-:W-:-:S04]  /*2b7b0*/  SEL R5, RZ, 0x1fffe, P3 ;  /* 0x0001fffeff057807 */ /* 0x000fc80001800000 */
[----:B------:R0:W-:Y:S02]  /*2b7c0*/  STL [R1+0x9c], R3 ;  /* 0x00009c0301007387 */ /* 0x0001e40000100800 */
[----:B0-----:R-:W-:Y:S01]  /*2b7d0*/  LOP3.LUT R3, R29, 0x3, RZ, 0xc0, !PT ;  /* 0x000000031d037812 */ /* 0x001fe200078ec0ff */
[----:B------:R-:W-:Y:S02]  /*2b7e0*/  IMAD.IADD R29, R20, 0x1, R5 ;  /* 0x00000001141d7824 */ /* 0x000fe400078e0205 */
[----:B------:R-:W0:Y:S01]  /*2b7f0*/  S2R R5, SR_TID.X ;  /* 0x0000000000057919 */ /* 0x000e220000002100 */
[----:B----4-:R-:W-:Y:S01]  /*2b800*/  LOP3.LUT R4, R21, 0x3, RZ, 0xc0, !PT ;  /* 0x0000000315047812 */ /* 0x010fe200078ec0ff */
[----:B------:R-:W-:-:S03]  /*2b810*/  SEL R21, RZ, 0x7fff8, P2 ;  /* 0x0007fff8ff157807 */ /* 0x000fc60001000000 */
[----:B------:R-:W-:Y:S02]  /*2b820*/  IADD3 R4, R4, R23, R28 ;  /* 0x0000001704047210 */ /* 0x000fe40007ffe01c */
[----:B------:R-:W-:Y:S02]  /*2b830*/  IADD3 R3, R3, R21, R22 ;  /* 0x0000001503037210 */ /* 0x000fe40007ffe016 */
[----:B0-----:R-:W-:Y:S02]  /*2b840*/  LOP3.LUT R20, R5, 0x1c, RZ, 0xc0, !PT ;  /* 0x0000001c05147812 */ /* 0x001fe400078ec0ff */
[----:B------:R-:W3:Y:S02]  /*2b850*/  LDL R5, [R1+0x878] ;  /* 0x0008780001057983 */ /* 0x000ee40000100800 */
[----:B------:R-:W-:-:S04]  /*2b860*/  LEA.HI R20, R20, 0x80, RZ, 0x1e ;  /* 0x0000008014147811 */ /* 0x000fc800078ff0ff */
[----:B--2---:R-:W-:Y:S02]  /*2b870*/  IADD3 R20, R15, R20, RZ ;  /* 0x000000140f147210 */ /* 0x004fe40007ffe0ff */
[----:B------:R-:W2:Y:S01]  /*2b880*/  LDL.LU R15, [R1+0x2200] ;  /* 0x00220000010f7983 */ /* 0x000ea20000300800 */
[----:B------:R0:W-:Y:S02]  /*2b890*/  STL [R1+0x98], R4 ;  /* 0x0000980401007387 */ /* 0x0001e40000100800 */
[----:B------:R-:W-:Y:S01]  /*2b8a0*/  STL [R1+0x94], R3 ;  /* 0x0000940301007387 */ /* 0x000fe20000100800 */
[----:B-----5:R-:W-:Y:S01]  /*2b8b0*/  HMMA.16816.F32.BF16 R24, R24, R6, R16 ;  /* 0x000000061818723c */ /* 0x020fe20000041810 */
[----:B------:R-:W4:Y:S04]  /*2b8c0*/  LDL.LU.64 R16, [R1+0x21f8] ;  /* 0x0021f80001107983 */ /* 0x000f280000300a00 */
[----:B------:R-:W1:Y:S04]  /*2b8d0*/  S2R R28, SR_TID.X ;  /* 0x00000000001c7919 */ /* 0x000e680000002100 */
[----:B------:R-:W5:Y:S01]  /*2b8e0*/  S2R R23, SR_CTAID.X ;  /* 0x0000000000177919 */ /* 0x000f620000002500 */
[----:B------:R-:W-:-:S02]  /*2b8f0*/  ISETP.GE.U32.AND P2, PT, R0, R20, PT ;  /* 0x000000140000720c */ /* 0x000fc40003f46070 */
[----:B------:R-:W-:Y:S02]  /*2b900*/  LEA.HI R14, R14, 0xf0, RZ, 0x1e ;  /* 0x000000f00e0e7811 */ /* 0x000fe400078ff0ff */
[----:B-1----:R-:W-:Y:S01]  /*2b910*/  LOP3.LUT R28, R28, 0x1c, RZ, 0xc0, !PT ;  /* 0x0000001c1c1c7812 */ /* 0x002fe200078ec0ff */
[----:B-----5:R-:W-:-:S03]  /*2b920*/  IMAD.SHL.U32 R23, R23, 0x100, RZ ;  /* 0x0000010017177824 */ /* 0x020fc600078e00ff */
[----:B------:R-:W-:-:S05]  /*2b930*/  LEA.HI R28, R28, 0x88, RZ, 0x1e ;  /* 0x000000881c1c7811 */ /* 0x000fca00078ff0ff */
[----:B------:R-:W-:-:S05]  /*2b940*/  IMAD.IADD R28, R23, 0x1, R28 ;  /* 0x00000001171c7824 */ /* 0x000fca00078e021c */
[----:B------:R-:W-:Y:S02]  /*2b950*/  ISETP.GE.U32.AND P3, PT, R0, R28, PT ;  /* 0x0000001c0000720c */ /* 0x000fe40003f66070 */
[C---:B------:R-:W-:Y:S02]  /*2b960*/  ISETP.GE.U32.AND.EX P2, PT, R2.reuse, RZ, PT, P2 ;  /* 0x000000ff0200720c */ /* 0x040fe40003f46120 */
[----:B------:R-:W-:Y:S02]  /*2b970*/  IADD3 R14, R13, R14, RZ ;  /* 0x0000000e0d0e7210 */ /* 0x000fe40007ffe0ff */
[----:B------:R-:W-:Y:S02]  /*2b980*/  ISETP.GE.U32.AND.EX P3, PT, R2, RZ, PT, P3 ;  /* 0x000000ff0200720c */ /* 0x000fe40003f66130 */
[----:B0-----:R-:W-:Y:S01]  /*2b990*/  SEL R4, RZ, 0x7fff8, P2 ;  /* 0x0007fff8ff047807 */ /* 0x001fe20001000000 */
[C---:B------:R-:W-:Y:S01]  /*2b9a0*/  ISETP.GE.U32.AND P2, PT, R0.reuse, R14, PT ;  /* 0x0000000e0000720c */ /* 0x040fe20003f46070 */
[----:B---3--:R0:W1:Y:S02]  /*2b9b0*/  LDSM.16.MT88.4 R20, [R5+0x3e180] ;  /* 0x03e180000514783b */ /* 0x0080640000004200 */
[----:B0-----:R-:W-:Y:S01]  /*2b9c0*/  SEL R5, RZ, 0x4, P3 ;  /* 0x00000004ff057807 */ /* 0x001fe20001800000 */
[----:B------:R-:W-:-:S02]  /*2b9d0*/  ISETP.GE.U32.AND P3, PT, R0, R12, PT ;  /* 0x0000000c0000720c */ /* 0x000fc40003f66070 */
[----:B------:R-:W1:Y:S01]  /*2b9e0*/  LDL.LU R12, [R1+0x50] ;  /* 0x00005000010c7983 */ /* 0x000e620000300800 */
[----:B------:R-:W1:Y:S02]  /*2b9f0*/  LDL.LU R13, [R1+0x54] ;  /* 0x00005400010d7983 */ /* 0x000e640000300800 */
[----:B------:R-:W1:Y:S01]  /*2ba00*/  LDL.LU R14, [R1+0x58] ;  /* 0x00005800010e7983 */ /* 0x000e620000300800 */
[----:B----4-:R-:W-:-:S04]  /*2ba10*/  ISETP.GE.U32.AND P4, PT, R0, R17, PT ;  /* 0x000000110000720c */ /* 0x010fc80003f86070 */
[----:B------:R-:W-:Y:S01]  /*2ba20*/  ISETP.GE.U32.AND.EX P4, PT, R2, RZ, PT, P4 ;  /* 0x000000ff0200720c */ /* 0x000fe20003f86140 */
[----:B------:R-:W0:Y:S03]  /*2ba30*/  S2R R17, SR_TID.X ;  /* 0x0000000000117919 */ /* 0x000e260000002100 */
[----:B------:R-:W-:Y:S01]  /*2ba40*/  SEL R18, RZ, 0x4, P4 ;  /* 0x00000004ff127807 */ /* 0x000fe20002000000 */
[----:B--2---:R-:W-:Y:S02]  /*2ba50*/  ISETP.GE.U32.AND P4, PT, R0, R15, PT ;  /* 0x0000000f0000720c */ /* 0x004fe40003f86070 */
[----:B------:R-:W2:Y:S01]  /*2ba60*/  S2R R15, SR_CTAID.X ;  /* 0x00000000000f7919 */ /* 0x000ea20000002500 */
[----:B0-----:R-:W-:Y:S01]  /*2ba70*/  LOP3.LUT R28, R17, 0x1c, RZ, 0xc0, !PT ;  /* 0x0000001c111c7812 */ /* 0x001fe200078ec0ff */
[----:B--2---:R-:W-:Y:S02]  /*2ba80*/  IMAD.SHL.U32 R17, R15, 0x100, RZ ;  /* 0x000001000f117824 */ /* 0x004fe400078e00ff */
[----:B------:R-:W1:Y:S01]  /*2ba90*/  LDL.LU R15, [R1+0x5c] ;  /* 0x00005c00010f7983 */ /* 0x000e620000300800 */
[----:B------:R-:W-:-:S02]  /*2baa0*/  LEA.HI R3, R28, 0xd8, RZ, 0x1e ;  /* 0x000000d81c037811 */ /* 0x000fc400078ff0ff */
[----:B------:R-:W-:-:S03]  /*2bab0*/  ISETP.GE.U32.AND.EX P3, PT, R2, RZ, PT, P3 ;  /* 0x000000ff0200720c */ /* 0x000fc60003f66130 */
[----:B------:R-:W-:Y:S01]  /*2bac0*/  IMAD.IADD R3, R17, 0x1, R3 ;  /* 0x0000000111037824 */ /* 0x000fe200078e0203 */
[----:B------:R-:W-:Y:S02]  /*2bad0*/  SEL R19, RZ, 0x7fff8, P3 ;  /* 0x0007fff8ff137807 */ /* 0x000fe40001800000 */
[----:B------:R-:W-:Y:S02]  /*2bae0*/  LEA.HI R28, R28, 0xd0, RZ, 0x1e ;  /* 0x000000d01c1c7811 */ /* 0x000fe400078ff0ff */
[----:B------:R-:W-:Y:S01]  /*2baf0*/  ISETP.GE.U32.AND P3, PT, R0, R3, PT ;  /* 0x000000030000720c */ /* 0x000fe20003f66070 */
[----:B------:R-:W-:Y:S01]  /*2bb00*/  LOP3.LUT R3, R29, 0x3, RZ, 0xc0, !PT ;  /* 0x000000031d037812 */ /* 0x000fe200078ec0ff */
[----:B------:R-:W-:Y:S02]  /*2bb10*/  ISETP.GE.U32.AND.EX P2, PT, R2, RZ, PT, P2 ;  /* 0x000000ff0200720c */ /* 0x000fe40003f46120 */
[----:B------:R-:W-:Y:S02]  /*2bb20*/  IADD3 R28, R17, R28, RZ ;  /* 0x0000001c111c7210 */ /* 0x000fe40007ffe0ff */
[----:B------:R-:W-:-:S02]  /*2bb30*/  IADD3 R3, R3, R4, R5 ;  /* 0x0000000403037210 */ /* 0x000fc40007ffe005 */
[----:B------:R-:W-:Y:S01]  /*2bb40*/  SEL R29, RZ, 0x1fffe, P2 ;  /* 0x0001fffeff1d7807 */ /* 0x000fe20001000000 */
[----:B------:R-:W0:Y:S01]  /*2bb50*/  S2R R5, SR_TID.X ;  /* 0x0000000000057919 */ /* 0x000e220000002100 */
[----:B------:R-:W-:Y:S02]  /*2bb60*/  ISETP.GE.U32.AND P2, PT, R0, R28, PT ;  /* 0x0000001c0000720c */ /* 0x000fe40003f46070 */
[----:B------:R-:W2:Y:S01]  /*2bb70*/  S2R R28, SR_CTAID.X ;  /* 0x00000000001c7919 */ /* 0x000ea20000002500 */
[----:B------:R-:W3:Y:S01]  /*2bb80*/  LDL.LU R17, [R1+0x21f0] ;  /* 0x0021f00001117983 */ /* 0x000ee20000300800 */
[----:B------:R2:W-:Y:S01]  /*2bb90*/  STL [R1+0x90], R3 ;  /* 0x0000900301007387 */ /* 0x0005e20000100800 */
[C---:B------:R-:W-:Y:S02]  /*2bba0*/  ISETP.GE.U32.AND.EX P4, PT, R2.reuse, RZ, PT, P4 ;  /* 0x000000ff0200720c */ /* 0x040fe40003f86140 */
[C---:B------:R-:W-:Y:S02]  /*2bbb0*/  ISETP.GE.U32.AND.EX P3, PT, R2.reuse, RZ, PT, P3 ;  /* 0x000000ff0200720c */ /* 0x040fe40003f66130 */
[----:B------:R-:W-:-:S02]  /*2bbc0*/  ISETP.GE.U32.AND.EX P2, PT, R2, RZ, PT, P2 ;  /* 0x000000ff0200720c */ /* 0x000fc40003f46120 */
[----:B0-----:R-:W-:Y:S01]  /*2bbd0*/  LOP3.LUT R4, R5, 0x1c, RZ, 0xc0, !PT ;  /* 0x0000001c05047812 */ /* 0x001fe200078ec0ff */
[----:B--2---:R-:W-:-:S03]  /*2bbe0*/  IMAD.SHL.U32 R3, R28, 0x100, RZ ;  /* 0x000001001c037824 */ /* 0x004fc600078e00ff */
[C---:B------:R-:W-:Y:S01]  /*2bbf0*/  LEA.HI R5, R4.reuse, 0xc8, RZ, 0x1e ;  /* 0x000000c804057811 */ /* 0x040fe200078ff0ff */
[----:B------:R-:W-:-:S04]  /*2bc00*/  LEA.HI R4, R4, 0xc0, RZ, 0x1e ;  /* 0x000000c004047811 */ /* 0x000fc800078ff0ff */
[C---:B------:R-:W-:Y:S01]  /*2bc10*/  IMAD.IADD R5, R3.reuse, 0x1, R5 ;  /* 0x0000000103057824 */ /* 0x040fe200078e0205 */
[----:B------:R-:W-:Y:S01]  /*2bc20*/  IADD3 R4, R3, R4, RZ ;  /* 0x0000000403047210 */ /* 0x000fe20007ffe0ff */
[----:B------:R-:W-:Y:S01]  /*2bc30*/  SEL R3, RZ, 0x1, P4 ;  /* 0x00000001ff037807 */ /* 0x000fe20002000000 */
[----:B------:R-:W-:Y:S02]  /*2bc40*/  SEL R28, RZ, 0x1, P3 ;  /* 0x00000001ff1c7807 */ /* 0x000fe40001800000 */
[C---:B------:R-:W-:Y:S01]  /*2bc50*/  ISETP.GE.U32.AND P3, PT, R0.reuse, R5, PT ;  /* 0x000000050000720c */ /* 0x040fe20003f66070 */
[----:B------:R-:W-:Y:S01]  /*2bc60*/  SEL R5, RZ, 0x1fffe, P2 ;  /* 0x0001fffeff057807 */ /* 0x000fe20001000000 */
[----:B------:R-:W-:Y:S01]  /*2bc70*/  ISETP.GE.U32.AND P2, PT, R0, R4, PT ;  /* 0x000000040000720c */ /* 0x000fe20003f46070 */
[----:B------:R-:W-:Y:S01]  /*2bc80*/  IMAD.IADD R4, R3, 0x1, R29 ;  /* 0x0000000103047824 */ /* 0x000fe200078e021d */
[----:B------:R-:W-:Y:S02]  /*2bc90*/  ISETP.GE.U32.AND.EX P3, PT, R2, RZ, PT, P3 ;  /* 0x000000ff0200720c */ /* 0x000fe40003f66130 */
[----:B------:R-:W-:Y:S01]  /*2bca0*/  IMAD.IADD R3, R28, 0x1, R5 ;  /* 0x000000011c037824 */ /* 0x000fe200078e0205 */
[----:B------:R-:W-:-:S02]  /*2bcb0*/  ISETP.GE.U32.AND.EX P2, PT, R2, RZ, PT, P2 ;  /* 0x000000ff0200720c */ /* 0x000fc40003f46120 */
[----:B------:R-:W-:Y:S02]  /*2bcc0*/  LOP3.LUT R4, R4, 0x3, RZ, 0xc0, !PT ;  /* 0x0000000304047812 */ /* 0x000fe400078ec0ff */
[----:B------:R-:W-:Y:S02]  /*2bcd0*/  SEL R28, RZ, 0x4, P3 ;  /* 0x00000004ff1c7807 */ /* 0x000fe40001800000 */
[----:B------:R-:W-:Y:S02]  /*2bce0*/  LOP3.LUT R3, R3, 0x3, RZ, 0xc0, !PT ;  /* 0x0000000303037812 */ /* 0x000fe400078ec0ff */
[----:B------:R-:W-:Y:S02]  /*2bcf0*/  SEL R5, RZ, 0x7fff8, P2 ;  /* 0x0007fff8ff057807 */ /* 0x000fe40001000000 */
[----:B------:R-:W-:Y:S02]  /*2bd00*/  IADD3 R29, R4, R19, R18 ;  /* 0x00000013041d7210 */ /* 0x000fe40007ffe012 */
[----:B------:R-:W2:Y:S01]  /*2bd10*/  LDL.LU R18, [R1+0x21ec] ;  /* 0x0021ec0001127983 */ /* 0x000ea20000300800 */
[----:B------:R-:W-:Y:S01]  /*2bd20*/  IADD3 R28, R3, R5, R28 ;  /* 0x00000005031c7210 */ /* 0x000fe20007ffe01c */
[----:B------:R-:W4:Y:S02]  /*2bd30*/  LDL.LU R19, [R1+0x21e8] ;  /* 0x0021e80001137983 */ /* 0x000f240000300800 */
[----:B------:R0:W-:Y:S02]  /*2bd40*/  STL [R1+0x21ac], R29 ;  /* 0x0021ac1d01007387 */ /* 0x0001e40000100800 */
[----:B0-----:R-:W5:Y:S01]  /*2bd50*/  LDL.LU R29, [R1+0xc] ;  /* 0x00000c00011d7983 */ /* 0x001f620000300800 */
[----:B------:R-:W2:Y:S02]  /*2bd60*/  LDL.LU R5, [R1+0x8] ;  /* 0x0000080001057983 */ /* 0x000ea40000300800 */
[----:B------:R0:W-:Y:S02]  /*2bd70*/  STL [R1+0x21b0], R28 ;  /* 0x0021b01c01007387 */ /* 0x0001e40000100800 */
[----:B0-----:R-:W2:Y:S01]  /*2bd80*/  LDL.LU R28, [R1+0x14] ;  /* 0x00001400011c7983 */ /* 0x001ea20000300800 */
[----:B-1----:R-:W-:Y:S03]  /*2bd90*/  HMMA.16816.F32.BF16 R20, R20, R6, R12 ;  /* 0x000000061414723c */ /* 0x002fe6000004180c */
[----:B------:R-:W3:Y:S01]  /*2bda0*/  LDL.LU.64 R14, [R1+0x21e0] ;  /* 0x0021e000010e7983 */ /* 0x000ee20000300a00 */
[----:B------:R-:W3:Y:S11]  /*2bdb0*/  LDL.LU.64 R12, [R1+0x21d8] ;  /* 0x0021d800010c7983 */ /* 0x000ef60000300a00 */
[----:B------:R-:W-:Y:S08]  /*2bdc0*/  @!UPT UIADD3 URZ, URZ, URZ, URZ ;  /* 0x0000003f3f3ff290 */ /* 0x000ff0000fffe03f */
[----:B------:R0:W-:Y:S01]  /*2bdd0*/  STL.64 [R1+0x30], R20 ;  /* 0x0000301401007387 */ /* 0x0001e20000100a00 */
[----:B------:R-:W-:Y:S01]  /*2bde0*/  MOV R4, R22 ;  /* 0x0000001600047202 */ /* 0x000fe20000000f00 */
[----:B------:R-:W-:Y:S02]  /*2bdf0*/  IMAD.MOV.U32 R3, RZ, RZ, R23 ;  /* 0x000000ffff037224 */ /* 0x000fe400078e0017 */
[----:B0-----:R-:W3:Y:S01]  /*2be00*/  LDL.LU R20, [R1+0x18] ;  /* 0x0000180001147983 */ /* 0x001ee20000300800 */
[----:B------:R-:W4:Y:S02]  /*2be10*/  LDL.LU R21, [R1+0x1c] ;  /* 0x00001c0001157983 */ /* 0x000f240000300800 */
[----:B------:R-:W4:Y:S02]  /*2be20*/  LDL.LU R22, [R1] ;  /* 0x0000000001167983 */ /* 0x000f240000300800 */
[----:B------:R-:W4:Y:S01]  /*2be30*/  LDL.LU R23, [R1+0x4] ;  /* 0x0000040001177983 */ /* 0x000f220000300800 */
[----:B------:R0:W-:Y:S04]  /*2be40*/  STL [R1+0x21b4], R6 ;  /* 0x0021b40601007387 */ /* 0x0001e80000100800 */
[----:B0-----:R-:W5:Y:S01]  /*2be50*/  LDL.LU R6, [R1+0x10] ;  /* 0x0000100001067983 */ /* 0x001f620000300800 */
[----:B------:R3:W-:Y:S02]  /*2be60*/  STL [R1+0x21a8], R7 ;  /* 0x0021a80701007387 */ /* 0x0007e40000100800 */
[----:B--2---:R-:W-:-:S05]  /*2be70*/  FMUL R28, R28, c[0x0][0x188] ;  /* 0x000062001c1c7a20 */ /* 0x004fca0000400000 */
[----:B------:R4:W-:Y:S01]  /*2be80*/  STL [R1+0x21b8], R28 ;  /* 0x0021b81c01007387 */ /* 0x0009e20000100800 */
[----:B------:R-:W-:Y:S02]  /*2be90*/  FMUL R5, R5, c[0x0][0x188] ;  /* 0x0000620005057a20 */ /* 0x000fe40000400000 */
[----:B------:R-:W-:Y:S02]  /*2bea0*/  FMUL R4, R4, c[0x0][0x188] ;  /* 0x0000620004047a20 */ /* 0x000fe40000400000 */
[----:B------:R-:W-:-:S03]  /*2beb0*/  FMUL R3, R3, c[0x0][0x188] ;  /* 0x0000620003037a20 */ /* 0x000fc60000400000 */
[----:B------:R-:W-:Y:S02]  /*2bec0*/  FSEL R4, R4, -INF , !P5 ;  /* 0xff80000004047808 */ /* 0x000fe40006800000 */
[----:B------:R-:W-:Y:S01]  /*2bed0*/  FSEL R3, R3, -INF , !P4 ;  /* 0xff80000003037808 */ /* 0x000fe20006000000 */
[----:B---3--:R-:W-:Y:S02]  /*2bee0*/  FMUL R7, R20, c[0x0][0x188] ;  /* 0x0000620014077a20 */ /* 0x008fe40000400000 */
[----:B----4-:R-:W-:Y:S02]  /*2bef0*/  FMUL R28, R23, c[0x0][0x188] ;  /* 0x00006200171c7a20 */ /* 0x010fe40000400000 */
[----:B-----5:R-:W-:-:S05]  /*2bf00*/  FMUL R6, R6, c[0x0][0x188] ;  /* 0x0000620006067a20 */ /* 0x020fca0000400000 */
[----:B------:R0:W-:Y:S02]  /*2bf10*/  STL [R1+0x50], R6 ;  /* 0x0000500601007387 */ /* 0x0001e40000100800 */
[----:B0-----:R-:W-:-:S05]  /*2bf20*/  FMUL R6, R21, c[0x0][0x188] ;  /* 0x0000620015067a20 */ /* 0x001fca0000400000 */
[----:B------:R-:W-:Y:S01]  /*2bf30*/  STL [R1+0x21bc], R6 ;  /* 0x0021bc0601007387 */ /* 0x000fe20000100800 */
[----:B------:R-:W-:Y:S02]  /*2bf40*/  STL [R1+0x14], R7 ;  /* 0x0000140701007387 */ /* 0x000fe40000100800 */
[----:B------:R0:W-:Y:S02]  /*2bf50*/  STL [R1+0x21c0], R28 ;  /* 0x0021c01c01007387 */ /* 0x0001e40000100800 */
[----:B0-----:R-:W0:Y:S01]  /*2bf60*/  S2R R28, SR_TID.X ;  /* 0x00000000001c7919 */ /* 0x001e220000002100 */
[----:B------:R-:W-:Y:S02]  /*2bf70*/  FMUL R7, R13, c[0x0][0x188] ;  /* 0x000062000d077a20 */ /* 0x000fe40000400000 */
[----:B------:R-:W-:Y:S02]  /*2bf80*/  FMUL R13, R18, c[0x0][0x188] ;  /* 0x00006200120d7a20 */ /* 0x000fe40000400000 */
[----:B------:R-:W-:Y:S01]  /*2bf90*/  FMUL R6, R22, c[0x0][0x188] ;  /* 0x0000620016067a20 */ /* 0x000fe20000400000 */
[----:B------:R-:W1:Y:S01]  /*2bfa0*/  S2R R18, SR_CTAID.X ;  /* 0x0000000000127919 */ /* 0x000e620000002500 */
[----:B------:R-:W-:-:S03]  /*2bfb0*/  FMUL R23, R12, c[0x0][0x188] ;  /* 0x000062000c177a20 */ /* 0x000fc60000400000 */
[----:B------:R2:W-:Y:S02]  /*2bfc0*/  STL [R1+0x10], R6 ;  /* 0x0000100601007387 */ /* 0x0005e40000100800 */
[----:B--2---:R-:W-:-:S05]  /*2bfd0*/  FMUL R6, R29, c[0x0][0x188] ;  /* 0x000062001d067a20 */ /* 0x004fca0000400000 */
[----:B------:R-:W-:Y:S01]  /*2bfe0*/  STL [R1+0x21c4], R6 ;  /* 0x0021c40601007387 */ /* 0x000fe20000100800 */
[----:B------:R-:W-:Y:S02]  /*2bff0*/  STL [R1+0x21c8], R23 ;  /* 0x0021c81701007387 */ /* 0x000fe40000100800 */
[----:B------:R0:W-:Y:S02]  /*2c000*/  STL [R1+0x21cc], R7 ;  /* 0x0021cc0701007387 */ /* 0x0001e40000100800 */
[----:B------:R-:W-:Y:S02]  /*2c010*/  FMUL R29, R15, c[0x0][0x188] ;  /* 0x000062000f1d7a20 */ /* 0x000fe40000400000 */
[----:B------:R-:W-:Y:S01]  /*2c020*/  FMUL R15, R19, c[0x0][0x188] ;  /* 0x00006200130f7a20 */ /* 0x000fe20000400000 */
[----:B0-----:R-:W-:Y:S01]  /*2c030*/  LOP3.LUT R7, R28, 0x1c, RZ, 0xc0, !PT ;  /* 0x0000001c1c077812 */ /* 0x001fe200078ec0ff */
[----:B------:R-:W-:-:S03]  /*2c040*/  FMUL R12, R8, c[0x0][0x188] ;  /* 0x00006200080c7a20 */ /* 0x000fc60000400000 */
[----:B------:R-:W-:Y:S02]  /*2c050*/  LEA.HI R19, R7, 0x78, RZ, 0x1e ;  /* 0x0000007807137811 */ /* 0x000fe400078ff0ff */
[----:B------:R-:W0:Y:S01]  /*2c060*/  S2R R7, SR_TID.X ;  /* 0x0000000000077919 */ /* 0x000e220000002100 */
[----:B-1----:R-:W-:Y:S02]  /*2c070*/  IMAD.SHL.U32 R8, R18, 0x100, RZ ;  /* 0x0000010012087824 */ /* 0x002fe400078e00ff */
[----:B------:R-:W1:Y:S02]  /*2c080*/  S2R R18, SR_CTAID.X ;  /* 0x0000000000127919 */ /* 0x000e640000002500 */
[----:B------:R-:W-:-:S05]  /*2c090*/  FMUL R21, R14, c[0x0][0x188] ;  /* 0x000062000e157a20 */ /* 0x000fca0000400000 */
[----:B------:R2:W-:Y:S04]  /*2c0a0*/  STL [R1+0x21d0], R21 ;  /* 0x0021d01501007387 */ /* 0x0005e80000100800 */
[----:B------:R-:W3:Y:S04]  /*2c0b0*/  S2R R6, SR_CTAID.X ;  /* 0x0000000000067919 */ /* 0x000ee80000002500 */
[----:B--2---:R-:W2:Y:S01]  /*2c0c0*/  S2R R21, SR_TID.X ;  /* 0x0000000000157919 */ /* 0x004ea20000002100 */
[----:B0-----:R-:W-:Y:S02]  /*2c0d0*/  LOP3.LUT R7, R7, 0x1c, RZ, 0xc0, !PT ;  /* 0x0000001c07077812 */ /* 0x001fe400078ec0ff */
[----:B-1----:R-:W-:-:S02]  /*2c0e0*/  SHF.L.U32 R18, R18, 0x8, RZ ;  /* 0x0000000812127819 */ /* 0x002fc400000006ff */
[----:B------:R-:W-:-:S05]  /*2c0f0*/  LEA.HI R7, R7, 0x70, RZ, 0x1e ;  /* 0x0000007007077811 */ /* 0x000fca00078ff0ff */
[----:B------:R-:W-:-:S05]  /*2c100*/  IMAD.IADD R7, R18, 0x1, R7 ;  /* 0x0000000112077824 */ /* 0x000fca00078e0207 */
[----:B------:R-:W-:Y:S02]  /*2c110*/  ISETP.GT.U32.AND P3, PT, R0, R7, PT ;  /* 0x000000070000720c */ /* 0x000fe40003f64070 */
[----:B------:R-:W0:Y:S04]  /*2c120*/  S2R R7, SR_TID.X ;  /* 0x0000000000077919 */ /* 0x000e280000002100 */
[----:B------:R-:W1:Y:S01]  /*2c130*/  S2R R18, SR_CTAID.X ;  /* 0x0000000000127919 */ /* 0x000e620000002500 */
[----:B------:R-:W-:Y:S02]  /*2c140*/  IMAD.IADD R19, R8, 0x1, R19 ;  /* 0x0000000108137824 */ /* 0x000fe400078e0213 */
[----:B------:R-:W-:Y:S01]  /*2c150*/  FMUL R14, R16, c[0x0][0x188] ;  /* 0x00006200100e7a20 */ /* 0x000fe20000400000 */
[----:B--2---:R-:W-:Y:S01]  /*2c160*/  LOP3.LUT R23, R21, 0x1c, RZ, 0xc0, !PT ;  /* 0x0000001c15177812 */ /* 0x004fe200078ec0ff */
[----:B------:R-:W-:-:S02]  /*2c170*/  IMAD.MOV.U32 R16, RZ, RZ, R5 ;  /* 0x000000ffff107224 */ /* 0x000fc400078e0005 */
[----:B------:R-:W-:Y:S01]  /*2c180*/  FMUL R8, R27, c[0x0][0x188] ;  /* 0x000062001b087a20 */ /* 0x000fe20000400000 */
[----:B------:R-:W-:Y:S01]  /*2c190*/  ISETP.GT.U32.AND P2, PT, R0, R19, PT ;  /* 0x000000130000720c */ /* 0x000fe20003f44070 */
[----:B------:R-:W-:Y:S01]  /*2c1a0*/  FMUL R20, R11, c[0x0][0x188] ;  /* 0x000062000b147a20 */ /* 0x000fe20000400000 */
[----:B---3--:R-:W-:Y:S02]  /*2c1b0*/  SHF.L.U32 R28, R6, 0x8, RZ ;  /* 0x00000008061c7819 */ /* 0x008fe400000006ff */
[----:B------:R-:W-:Y:S01]  /*2c1c0*/  LEA.HI R27, R23, 0x68, RZ, 0x1e ;  /* 0x00000068171b7811 */ /* 0x000fe200078ff0ff */
[----:B------:R-:W-:Y:S02]  /*2c1d0*/  FMUL R11, R25, c[0x0][0x188] ;  /* 0x00006200190b7a20 */ /* 0x000fe40000400000 */
[----:B------:R-:W-:Y:S01]  /*2c1e0*/  FMUL R5, R26, c[0x0][0x188] ;  /* 0x000062001a057a20 */ /* 0x000fe20000400000 */
[----:B------:R-:W-:Y:S02]  /*2c1f0*/  MOV R25, R16 ;  /* 0x0000001000197202 */ /* 0x000fe40000000f00 */
[----:B------:R-:W-:Y:S01]  /*2c200*/  ISETP.GT.U32.AND.EX P2, PT, R2, RZ, PT, P2 ;  /* 0x000000ff0200720c */ /* 0x000fe20003f44120 */
[----:B------:R-:W2:Y:S01]  /*2c210*/  LDL.LU R16, [R1+0x10] ;  /* 0x0000100001107983 */ /* 0x000ea20000300800 */
[----:B------:R-:W-:Y:S02]  /*2c220*/  STL [R1+0x168], R4 ;  /* 0x0001680401007387 */ /* 0x000fe40000100800 */
[----:B------:R-:W-:-:S02]  /*2c230*/  IMAD.IADD R27, R28, 0x1, R27 ;  /* 0x000000011c1b7824 */ /* 0x000fc400078e021b */
[----:B------:R3:W-:Y:S02]  /*2c240*/  STL [R1+0x16c], R3 ;  /* 0x00016c0301007387 */ /* 0x0007e40000100800 */
[----:B------:R-:W-:Y:S02]  /*2c250*/  FMUL R22, R9, c[0x0][0x188] ;  /* 0x0000620009167a20 */ /* 0x000fe40000400000 */
[----:B------:R-:W-:Y:S01]  /*2c260*/  FMUL R9, R24, c[0x0][0x188] ;  /* 0x0000620018097a20 */ /* 0x000fe20000400000 */
[----:B------:R-:W-:Y:S02]  /*2c270*/  ISETP.GT.U32.AND.EX P3, PT, R2, RZ, PT, P3 ;  /* 0x000000ff0200720c */ /* 0x000fe40003f64130 */
[----:B0-----:R-:W-:Y:S01]  /*2c280*/  LOP3.LUT R7, R7, 0x1c, RZ, 0xc0, !PT ;  /* 0x0000001c07077812 */ /* 0x001fe200078ec0ff */
[----:B-1----:R-:W-:Y:S01]  /*2c290*/  IMAD.SHL.U32 R19, R18, 0x100, RZ ;  /* 0x0000010012137824 */ /* 0x002fe200078e00ff */
[----:B---3--:R-:W-:Y:S02]  /*2c2a0*/  FSEL R3, R5, -INF , !P2 ;  /* 0xff80000005037808 */ /* 0x008fe40005000000 */
[----:B------:R-:W-:-:S02]  /*2c2b0*/  LEA.HI R18, R7, 0x60, RZ, 0x1e ;  /* 0x0000006007127811 */ /* 0x000fc400078ff0ff */
[----:B------:R-:W-:Y:S01]  /*2c2c0*/  ISETP.GT.U32.AND P5, PT, R0, R27, PT ;  /* 0x0000001b0000720c */ /* 0x000fe20003fa4070 */
[----:B------:R-:W-:Y:S01]  /*2c2d0*/  LEA.HI R7, R7, 0x58, RZ, 0x1e ;  /* 0x0000005807077811 */ /* 0x000fe200078ff0ff */
[----:B------:R0:W-:Y:S02]  /*2c2e0*/  STL [R1+0x164], R3 ;  /* 0x0001640301007387 */ /* 0x0001e40000100800 */
[----:B------:R-:W-:Y:S02]  /*2c2f0*/  ISETP.GT.U32.AND.EX P5, PT, R2, RZ, PT, P5 ;  /* 0x000000ff0200720c */ /* 0x000fe40003fa4150 */
[----:B------:R-:W-:Y:S02]  /*2c300*/  IADD3 R7, R19, R7, RZ ;  /* 0x0000000713077210 */ /* 0x000fe40007ffe0ff */
[----:B0-----:R-:W-:Y:S02]  /*2c310*/  FSEL R3, R9, -INF , !P3 ;  /* 0xff80000009037808 */ /* 0x001fe40005800000 */
[----:B------:R-:W-:-:S03]  /*2c320*/  ISETP.GT.U32.AND P2, PT, R0, R7, PT ;  /* 0x000000070000720c */ /* 0x000fc60003f44070 */
[----:B------:R0:W-:Y:S02]  /*2c330*/  STL [R1+0x160], R3 ;  /* 0x0001600301007387 */ /* 0x0001e40000100800 */
[----:B0-----:R-:W-:Y:S02]  /*2c340*/  FSEL R3, R13, -INF , !P5 ;  /* 0xff8000000d037808 */ /* 0x001fe40006800000 */
[----:B------:R-:W3:Y:S01]  /*2c350*/  LDL.LU R13, [R1+0x14] ;  /* 0x00001400010d7983 */ /* 0x000ee20000300800 */
[----:B------:R-:W4:Y:S01]  /*2c360*/  LDL.LU R7, [R1+0x50] ;  /* 0x0000500001077983 */ /* 0x000f220000300800 */
[----:B------:R-:W-:-:S04]  /*2c370*/  ISETP.GT.U32.AND.EX P2, PT, R2, RZ, PT, P2 ;  /* 0x000000ff0200720c */ /* 0x000fc80003f44120 */
[----:B------:R-:W-:Y:S02]  /*2c380*/  FSEL R26, R25, -INF , !P2 ;  /* 0xff800000191a7808 */ /* 0x000fe40005000000 */
[----:B------:R-:W0:Y:S01]  /*2c390*/  S2R R25, SR_CTAID.X ;  /* 0x0000000000197919 */ /* 0x000e220000002500 */
[----:B------:R-:W-:Y:S01]  /*2c3a0*/  IMAD.IADD R18, R19, 0x1, R18 ;  /* 0x0000000113127824 */ /* 0x000fe200078e0212 */
[C---:B------:R-:W-:Y:S02]  /*2c3b0*/  LEA.HI R9, R23.reuse, 0x50, RZ, 0x1e ;  /* 0x0000005017097811 */ /* 0x040fe400078ff0ff */
[C---:B------:R-:W-:Y:S02]  /*2c3c0*/  LEA.HI R24, R23.reuse, 0x48, RZ, 0x1e ;  /* 0x0000004817187811 */ /* 0x040fe400078ff0ff */
[----:B------:R-:W-:Y:S02]  /*2c3d0*/  LEA.HI R19, R23, 0x40, RZ, 0x1e ;  /* 0x0000004017137811 */ /* 0x000fe400078ff0ff */
[----:B------:R-:W-:Y:S01]  /*2c3e0*/  ISETP.GT.U32.AND P4, PT, R0, R18, PT ;  /* 0x000000120000720c */ /* 0x000fe20003f84070 */
[C---:B------:R-:W-:Y:S01]  /*2c3f0*/  IMAD.IADD R9, R28.reuse, 0x1, R9 ;  /* 0x000000011c097824 */ /* 0x040fe200078e0209 */
[----:B------:R-:W-:-:S02]  /*2c400*/  IADD3 R19, R28, R19, RZ ;  /* 0x000000131c137210 */ /* 0x000fc40007ffe0ff */
[----:B------:R-:W-:Y:S01]  /*2c410*/  ISETP.GT.U32.AND.EX P4, PT, R2, RZ, PT, P4 ;  /* 0x000000ff0200720c */ /* 0x000fe20003f84140 */
[----:B------:R-:W-:Y:S01]  /*2c420*/  IMAD.IADD R24, R28, 0x1, R24 ;  /* 0x000000011c187824 */ /* 0x000fe200078e0218 */
[----:B------:R-:W-:Y:S01]  /*2c430*/  ISETP.GT.U32.AND P3, PT, R0, R9, PT ;  /* 0x000000090000720c */ /* 0x000fe20003f64070 */
[----:B------:R1:W-:Y:S01]  /*2c440*/  STL [R1+0x15c], R3 ;  /* 0x00015c0301007387 */ /* 0x0003e20000100800 */
[----:B------:R-:W-:Y:S02]  /*2c450*/  LOP3.LUT R21, R21, 0x1c, RZ, 0xc0, !PT ;  /* 0x0000001c15157812 */ /* 0x000fe400078ec0ff */
[----:B------:R-:W-:Y:S02]  /*2c460*/  ISETP.GT.U32.AND.EX P3, PT, R2, RZ, PT, P3 ;  /* 0x000000ff0200720c */ /* 0x000fe40003f64130 */
[----:B------:R-:W-:Y:S02]  /*2c470*/  ISETP.GT.U32.AND P5, PT, R0, R24, PT ;  /* 0x000000180000720c */ /* 0x000fe40003fa4070 */
[----:B------:R-:W-:-:S02]  /*2c480*/  LEA.HI R21, R21, 0x20, RZ, 0x1e ;  /* 0x0000002015157811 */ /* 0x000fc400078ff0ff */
[----:B-1----:R-:W-:Y:S01]  /*2c490*/  FSEL R3, R14, -INF , !P4 ;  /* 0xff8000000e037808 */ /* 0x002fe20006000000 */
[----:B------:R-:W-:Y:S02]  /*2c4a0*/  ISETP.GT.U32.AND P4, PT, R0, R19, PT ;  /* 0x000000130000720c */ /* 0x000fe40003f84070 */
[----:B0-----:R-:W-:Y:S01]  /*2c4b0*/  IMAD.SHL.U32 R25, R25, 0x100, RZ ;  /* 0x0000010019197824 */ /* 0x001fe200078e00ff */
[C---:B------:R-:W-:Y:S02]  /*2c4c0*/  ISETP.GT.U32.AND.EX P5, PT, R2.reuse, RZ, PT, P5 ;  /* 0x000000ff0200720c */ /* 0x040fe40003fa4150 */
[----:B------:R-:W-:Y:S01]  /*2c4d0*/  ISETP.GT.U32.AND.EX P4, PT, R2, RZ, PT, P4 ;  /* 0x000000ff0200720c */ /* 0x000fe20003f84140 */
[----:B------:R0:W-:Y:S01]  /*2c4e0*/  STL [R1+0x14c], R3 ;  /* 0x00014c0301007387 */ /* 0x0001e20000100800 */
[----:B------:R-:W-:-:S03]  /*2c4f0*/  IMAD.IADD R21, R25, 0x1, R21 ;  /* 0x0000000119157824 */ /* 0x000fc600078e0215 */
[----:B0-----:R-:W5:Y:S01]  /*2c500*/  LDL.LU R3, [R1+0x48] ;  /* 0x0000480001037983 */ /* 0x001f620000300800 */
[----:B------:R-:W5:Y:S01]  /*2c510*/  LDL.LU R5, [R1+0x40] ;  /* 0x0000400001057983 */ /* 0x000f620000300800 */
[C---:B------:R-:W-:Y:S02]  /*2c520*/  LEA.HI R18, R23.reuse, 0x38, RZ, 0x1e ;  /* 0x0000003817127811 */ /* 0x040fe400078ff0ff */
[----:B------:R-:W-:-:S03]  /*2c530*/  LEA.HI R14, R23, 0x28, RZ, 0x1e ;  /* 0x00000028170e7811 */ /* 0x000fc600078ff0ff */
[----:B------:R-:W-:Y:S02]  /*2c540*/  IMAD.IADD R18, R28, 0x1, R18 ;  /* 0x000000011c127824 */ /* 0x000fe400078e0212 */
[----:B------:R-:W-:-:S03]  /*2c550*/  FMUL R10, R10, c[0x0][0x188] ;  /* 0x000062000a0a7a20 */ /* 0x000fc60000400000 */
[----:B------:R-:W-:-:S04]  /*2c560*/  ISETP.GT.U32.AND P2, PT, R0, R18, PT ;  /* 0x000000120000720c */ /* 0x000fc80003f44070 */
[----:B------:R-:W-:-:S04]  /*2c570*/  ISETP.GT.U32.AND.EX P2, PT, R2, RZ, PT, P2 ;  /* 0x000000ff0200720c */ /* 0x000fc80003f44120 */
[----:B------:R-:W-:Y:S02]  /*2c580*/  FSEL R10, R10, -INF , !P2 ;  /* 0xff8000000a0a7808 */ /* 0x000fe40005000000 */
[----:B--2---:R-:W-:-:S05]  /*2c590*/  FSEL R4, R16, -INF , !P3 ;  /* 0xff80000010047808 */ /* 0x004fca0005800000 */
[----:B------:R0:W-:Y:S01]  /*2c5a0*/  STL [R1+0x140], R4 ;  /* 0x0001400401007387 */ /* 0x0001e20000100800 */
[----:B------:R-:W-:-:S03]  /*2c5b0*/  LEA.HI R16, R23, 0x30, RZ, 0x1e ;  /* 0x0000003017107811 */ /* 0x000fc600078ff0ff */
[----:B0-----:R-:W2:Y:S01]  /*2c5c0*/  LDL.LU R4, [R1+0x88] ;  /* 0x0000880001047983 */ /* 0x001ea20000300800 */
[----:B------:R-:W-:Y:S02]  /*2c5d0*/  STL [R1+0x148], R26 ;  /* 0x0001481a01007387 */ /* 0x000fe40000100800 */
[----:B------:R0:W-:Y:S02]  /*2c5e0*/  STL [R1+0x2164], R26 ;  /* 0x0021641a01007387 */ /* 0x0001e40000100800 */
[----:B0-----:R-:W2:Y:S01]  /*2c5f0*/  LDL.LU R26, [R1+0x80] ;  /* 0x00008000011a7983 */ /* 0x001ea20000300800 */
[----:B----4-:R-:W-:Y:S02]  /*2c600*/  FSEL R25, R7, -INF , !P4 ;  /* 0xff80000007197808 */ /* 0x010fe40006000000 */
[----:B---3--:R-:W-:Y:S01]  /*2c610*/  FSEL R13, R13, -INF , !P5 ;  /* 0xff8000000d0d7808 */ /* 0x008fe20006800000 */
[----:B------:R-:W0:Y:S04]  /*2c620*/  S2R R7, SR_CTAID.X ;  /* 0x0000000000077919 */ /* 0x000e280000002500 */
[----:B------:R-:W-:Y:S01]  /*2c630*/  STL [R1+0x138], R13 ;  /* 0x0001380d01007387 */ /* 0x000fe20000100800 */
[----:B------:R1:W-:Y:S01]  /*2c640*/  STL [R1+0x130], R25 ;  /* 0x0001301901007387 */ /* 0x0003e20000100800 */
[----:B------:R-:W-:Y:S01]  /*2c650*/  ISETP.GT.U32.AND P4, PT, R0, R21, PT ;  /* 0x000000150000720c */ /* 0x000fe20003f84070 */
[----:B------:R-:W-:-:S02]  /*2c660*/  LEA.HI R21, R23, 0x18, RZ, 0x1e ;  /* 0x0000001817157811 */ /* 0x000fc400078ff0ff */
[----:B------:R-:W3:Y:S04]  /*2c670*/  S2R R23, SR_CTAID.X ;  /* 0x0000000000177919 */ /* 0x000ee80000002500 */
[----:B-1----:R-:W1:Y:S01]  /*2c680*/  S2R R25, SR_TID.X ;  /* 0x0000000000197919 */ /* 0x002e620000002100 */
[----:B------:R-:W-:-:S03]  /*2c690*/  IMAD.IADD R16, R28, 0x1, R16 ;  /* 0x000000011c107824 */ /* 0x000fc600078e0210 */
[----:B------:R1:W-:Y:S01]  /*2c6a0*/  STL [R1+0xe8], R10 ;  /* 0x0000e80a01007387 */ /* 0x0003e20000100800 */
[----:B0-----:R-:W-:Y:S02]  /*2c6b0*/  SHF.L.U32 R7, R7, 0x8, RZ ;  /* 0x0000000807077819 */ /* 0x001fe400000006ff */
[----:B------:R-:W-:-:S03]  /*2c6c0*/  ISETP.GT.U32.AND P3, PT, R0, R16, PT ;  /* 0x000000100000720c */ /* 0x000fc60003f64070 */
[----:B------:R-:W-:Y:S01]  /*2c6d0*/  IMAD.IADD R21, R7, 0x1, R21 ;  /* 0x0000000107157824 */ /* 0x000fe200078e0215 */
[----:B------:R-:W-:-:S04]  /*2c6e0*/  ISETP.GT.U32.AND.EX P3, PT, R2, RZ, PT, P3 ;  /* 0x000000ff0200720c */ /* 0x000fc80003f64130 */
[----:B------:R-:W-:Y:S02]  /*2c6f0*/  ISETP.GT.U32.AND P2, PT, R0, R21, PT ;  /* 0x000000150000720c */ /* 0x000fe40003f44070 */
[----:B---3--:R-:W-:Y:S01]  /*2c700*/  SHF.L.U32 R23, R23, 0x8, RZ ;  /* 0x0000000817177819 */ /* 0x008fe200000006ff */
[----:B------:R-:W3:Y:S01]  /*2c710*/  LDL.LU R21, [R1+0x21d0] ;  /* 0x0021d00001157983 */ /* 0x000ee20000300800 */
[----:B-1----:R-:W-:-:S04]  /*2c720*/  LOP3.LUT R10, R25, 0x1c, RZ, 0xc0, !PT ;  /* 0x0000001c190a7812 */ /* 0x002fc800078ec0ff */
[----:B------:R-:W-:Y:S02]  /*2c730*/  LEA.HI R7, R10, 0x10, RZ, 0x1e ;  /* 0x000000100a077811 */ /* 0x000fe400078ff0ff */
[----:B------:R-:W-:-:S03]  /*2c740*/  FSEL R12, R12, -INF , !P3 ;  /* 0xff8000000c0c7808 */ /* 0x000fc60005800000 */
[----:B------:R-:W-:Y:S02]  /*2c750*/  IMAD.IADD R23, R23, 0x1, R7 ;  /* 0x0000000117177824 */ /* 0x000fe400078e0207 */
[----:B------:R-:W4:Y:S01]  /*2c760*/  LDL.LU R7, [R1+0x21cc] ;  /* 0x0021cc0001077983 */ /* 0x000f220000300800 */
[----:B------:R0:W-:Y:S02]  /*2c770*/  STL [R1+0xe0], R12 ;  /* 0x0000e00c01007387 */ /* 0x0001e40000100800 */
[----:B------:R-:W-:Y:S02]  /*2c780*/  ISETP.GT.U32.AND P3, PT, R0, R23, PT ;  /* 0x000000170000720c */ /* 0x000fe40003f64070 */
[----:B------:R-:W2:Y:S04]  /*2c790*/  LDL.LU R23, [R1+0x21c8] ;  /* 0x0021c80001177983 */ /* 0x000ea80000300800 */
[----:B0-----:R-:W0:Y:S01]  /*2c7a0*/  S2R R12, SR_TID.X ;  /* 0x00000000000c7919 */ /* 0x001e220000002100 */
[----:B------:R-:W-:-:S04]  /*2c7b0*/  IADD3 R14, R28, R14, RZ ;  /* 0x0000000e1c0e7210 */ /* 0x000fc80007ffe0ff */
[----:B------:R-:W-:-:S04]  /*2c7c0*/  ISETP.GT.U32.AND P5, PT, R0, R14, PT ;  /* 0x0000000e0000720c */ /* 0x000fc80003fa4070 */
[----:B------:R-:W-:Y:S02]  /*2c7d0*/  ISETP.GT.U32.AND.EX P5, PT, R2, RZ, PT, P5 ;  /* 0x000000ff0200720c */ /* 0x000fe40003fa4150 */
[----:B------:R-:W-:Y:S02]  /*2c7e0*/  SHF.L.U32 R6, R6, 0x8, RZ ;  /* 0x0000000806067819 */ /* 0x000fe400000006ff */
[C---:B------:R-:W-:Y:S01]  /*2c7f0*/  ISETP.GT.U32.AND.EX P4, PT, R2.reuse, RZ, PT, P4 ;  /* 0x000000ff0200720c */ /* 0x040fe20003f84140 */
[----:B------:R-:W1:Y:S01]  /*2c800*/  S2R R13, SR_CTAID.X ;  /* 0x00000000000d7919 */ /* 0x000e620000002500 */
[----:B-----5:R-:W-:Y:S01]  /*2c810*/  FMUL R5, R5, c[0x0][0x188] ;  /* 0x0000620005057a20 */ /* 0x020fe20000400000 */
[----:B------:R-:W-:-:S04]  /*2c820*/  ISETP.GT.U32.AND.EX P3, PT, R2, RZ, PT, P3 ;  /* 0x000000ff0200720c */ /* 0x000fc80003f64130 */
[----:B------:R-:W-:Y:S02]  /*2c830*/  FSEL R5, R5, -INF , !P3 ;  /* 0xff80000005057808 */ /* 0x000fe40005800000 */
[----:B------:R-:W-:Y:S01]  /*2c840*/  LEA.HI R10, R10, 0x8, RZ, 0x1e ;  /* 0x000000080a0a7811 */ /* 0x000fe200078ff0ff */
[----:B------:R-:W-:Y:S01]  /*2c850*/  FMUL R3, R3, c[0x0][0x188] ;  /* 0x0000620003037a20 */ /* 0x000fe20000400000 */
[----:B------:R-:W-:Y:S02]  /*2c860*/  ISETP.GT.U32.AND.EX P2, PT, R2, RZ, PT, P2 ;  /* 0x000000ff0200720c */ /* 0x000fe40003f44120 */
[----:B---3--:R-:W-:-:S05]  /*2c870*/  FSEL R21, R21, -INF , !P5 ;  /* 0xff80000015157808 */ /* 0x008fca0006800000 */
[----:B------:R0:W-:Y:S02]  /*2c880*/  STL [R1+0xd8], R21 ;  /* 0x0000d81501007387 */ /* 0x0001e40000100800 */
[----:B0-----:R-:W-:-:S04]  /*2c890*/  LOP3.LUT R21, R12, 0x1c, RZ, 0xc0, !PT ;  /* 0x0000001c0c157812 */ /* 0x001fc800078ec0ff */
[----:B------:R-:W-:Y:S02]  /*2c8a0*/  LEA.HI R21, R21, R6, RZ, 0x1e ;  /* 0x0000000615157211 */ /* 0x000fe400078ff0ff */
[----:B--2---:R-:W-:Y:S01]  /*2c8b0*/  FSEL R23, R23, -INF , !P4 ;  /* 0xff80000017177808 */ /* 0x004fe20006000000 */
[----:B------:R-:W2:Y:S01]  /*2c8c0*/  LDL.LU R6, [R1+0x21c4] ;  /* 0x0021c40001067983 */ /* 0x000ea20000300800 */
[----:B------:R-:W-:-:S03]  /*2c8d0*/  LOP3.LUT R12, R12, 0x1c, RZ, 0xc0, !PT ;  /* 0x0000001c0c0c7812 */ /* 0x000fc600078ec0ff */
[----:B------:R0:W-:Y:S02]  /*2c8e0*/  STL [R1+0xac], R23 ;  /* 0x0000ac1701007387 */ /* 0x0001e40000100800 */
[----:B0-----:R-:W-:-:S05]  /*2c8f0*/  LEA.HI R23, R12, 0x78, RZ, 0x1e ;  /* 0x000000780c177811 */ /* 0x001fca00078ff0ff */
[----:B------:R-:W-:Y:S02]  /*2c900*/  IMAD.IADD R23, R28, 0x1, R23 ;  /* 0x000000011c177824 */ /* 0x000fe400078e0217 */
[----:B------:R-:W3:Y:S04]  /*2c910*/  LDL.LU R28, [R1+0x21c0] ;  /* 0x0021c000011c7983 */ /* 0x000ee80000300800 */
[----:B------:R-:W0:Y:S01]  /*2c920*/  S2R R12, SR_TID.X ;  /* 0x00000000000c7919 */ /* 0x000e220000002100 */
[----:B------:R-:W-:Y:S02]  /*2c930*/  ISETP.GT.U32.AND P4, PT, R0, R21, PT ;  /* 0x000000150000720c */ /* 0x000fe40003f84070 */
[----:B------:R-:W5:Y:S02]  /*2c940*/  S2R R21, SR_CTAID.X ;  /* 0x0000000000157919 */ /* 0x000f640000002500 */
[----:B-1----:R-:W-:Y:S01]  /*2c950*/  IMAD.SHL.U32 R25, R13, 0x100, RZ ;  /* 0x000001000d197824 */ /* 0x002fe200078e00ff */
[----:B0-----:R-:W-:Y:S01]  /*2c960*/  LOP3.LUT R12, R12, 0x1c, RZ, 0xc0, !PT ;  /* 0x0000001c0c0c7812 */ /* 0x001fe200078ec0ff */
[----:B-----5:R-:W-:-:S03]  /*2c970*/  IMAD.SHL.U32 R21, R21, 0x100, RZ ;  /* 0x0000010015157824 */ /* 0x020fc600078e00ff */
[----:B------:R-:W-:-:S04]  /*2c980*/  LEA.HI R12, R12, 0x70, RZ, 0x1e ;  /* 0x000000700c0c7811 */ /* 0x000fc800078ff0ff */
[----:B------:R-:W-:-:S04]  /*2c990*/  IADD3 R12, R21, R12, RZ ;  /* 0x0000000c150c7210 */ /* 0x000fc80007ffe0ff */
[----:B------:R-:W-:Y:S02]  /*2c9a0*/  ISETP.GE.U32.AND P3, PT, R0, R12, PT ;  /* 0x0000000c0000720c */ /* 0x000fe40003f66070 */
[----:B------:R-:W0:Y:S04]  /*2c9b0*/  S2R R12, SR_CTAID.X ;  /* 0x00000000000c7919 */ /* 0x000e280000002500 */
[----:B------:R-:W1:Y:S01]  /*2c9c0*/  S2R R21, SR_TID.X ;  /* 0x0000000000157919 */ /* 0x000e620000002100 */
[----:B------:R-:W-:Y:S01]  /*2c9d0*/  IMAD.IADD R10, R25, 0x1, R10 ;  /* 0x00000001190a7824 */ /* 0x000fe200078e020a */
[----:B------:R-:W-:Y:S01]  /*2c9e0*/  FSEL R3, R3, -INF , !P2 ;  /* 0xff80000003037808 */ /* 0x000fe20005000000 */
[----:B------:R-:W-:-:S03]  /*2c9f0*/  FMUL R4, R4, c[0x0][0x188] ;  /* 0x0000620004047a20 */ /* 0x000fc60000400000 */
[----:B------:R-:W-:Y:S01]  /*2ca00*/  ISETP.GT.U32.AND P5, PT, R0, R10, PT ;  /* 0x0000000a0000720c */ /* 0x000fe20003fa4070 */
[----:B------:R5:W-:Y:S03]  /*2ca10*/  STL [R1+0xa8], R3 ;  /* 0x0000a80301007387 */ /* 0x000be60000100800 */
[----:B------:R-:W-:Y:S02]  /*2ca20*/  ISETP.GT.U32.AND.EX P5, PT, R2, RZ, PT, P5 ;  /* 0x000000ff0200720c */ /* 0x000fe40003fa4150 */
[----:B------:R-:W-:Y:S02]  /*2ca30*/  ISETP.GE.U32.AND P2, PT, R0, R23, PT ;  /* 0x000000170000720c */ /* 0x000fe40003f46070 */
[----:B------:R-:W4:Y:S01]  /*2ca40*/  LDL R23, [R1+0x87c] ;  /* 0x00087c0001177983 */ /* 0x000f220000100800 */
[----:B-----5:R-:W-:Y:S01]  /*2ca50*/  FMUL R3, R26, c[0x0][0x188] ;  /* 0x000062001a037a20 */ /* 0x020fe20000400000 */
[----:B------:R-:W-:-:S02]  /*2ca60*/  FSEL R26, R4, -INF , !P5 ;  /* 0xff800000041a7808 */ /* 0x000fc40006800000 */
[----:B------:R1:W-:Y:S01]  /*2ca70*/  STL [R1+0xa4], R5 ;  /* 0x0000a40501007387 */ /* 0x0003e20000100800 */
[----:B0-----:R-:W-:-:S03]  /*2ca80*/  IMAD.SHL.U32 R4, R12, 0x100, RZ ;  /* 0x000001000c047824 */ /* 0x001fc600078e00ff */
[----:B------:R-:W0:Y:S01]  /*2ca90*/  S2R R12, SR_TID.X ;  /* 0x00000000000c7919 */ /* 0x000e220000002100 */
[----:B-1----:R-:W-:-:S03]  /*2caa0*/  LOP3.LUT R5, R21, 0x1c, RZ, 0xc0, !PT ;  /* 0x0000001c15057812 */ /* 0x002fc600078ec0ff */
[----:B------:R-:W1:Y:S01]  /*2cab0*/  S2R R21, SR_CTAID.X ;  /* 0x0000000000157919 */ /* 0x000e620000002500 */
[C---:B------:R-:W-:Y:S02]  /*2cac0*/  ISETP.GT.U32.AND.EX P4, PT, R2.reuse, RZ, PT, P4 ;  /* 0x000000ff0200720c */ /* 0x040fe40003f84140 */
[----:B------:R-:W-:Y:S02]  /*2cad0*/  ISETP.GE.U32.AND.EX P2, PT, R2, RZ, PT, P2 ;  /* 0x000000ff0200720c */ /* 0x000fe40003f46120 */
[----:B------:R-:W-:Y:S02]  /*2cae0*/  ISETP.GE.U32.AND P5, PT, R0, R27, PT ;  /* 0x0000001b0000720c */ /* 0x000fe40003fa6070 */
[----:B------:R-:W-:Y:S02]  /*2caf0*/  LEA.HI R5, R5, 0x60, RZ, 0x1e ;  /* 0x0000006005057811 */ /* 0x000fe400078ff0ff */
[----:B------:R-:W-:Y:S01]  /*2cb00*/  FSEL R27, R3, -INF , !P4 ;  /* 0xff800000031b7808 */ /* 0x000fe20006000000 */
[----:B------:R-:W-:Y:S01]  /*2cb10*/  FSEL R3, R8, -INF , !P2 ;  /* 0xff80000008037808 */ /* 0x000fe20005000000 */
[----:B------:R-:W-:Y:S01]  /*2cb20*/  ISETP.GE.U32.AND.EX P3, PT, R2, RZ, PT, P3 ;  /* 0x000000ff0200720c */ /* 0x000fe20003f66130 */
[----:B------:R-:W-:Y:S02]  /*2cb30*/  STL [R1+0xa0], R26 ;  /* 0x0000a01a01007387 */ /* 0x000fe40000100800 */
[----:B------:R-:W-:Y:S02]  /*2cb40*/  STL [R1+0xc4], R27 ;  /* 0x0000c41b01007387 */ /* 0x000fe40000100800 */
[----:B------:R-:W-:-:S02]  /*2cb50*/  IMAD.IADD R5, R4, 0x1, R5 ;  /* 0x0000000104057824 */ /* 0x000fc400078e0205 */
[----:B------:R5:W-:Y:S01]  /*2cb60*/  STL [R1+0x158], R3 ;  /* 0x0001580301007387 */ /* 0x000be20000100800 */
[----:B------:R-:W-:Y:S02]  /*2cb70*/  ISETP.GE.U32.AND.EX P5, PT, R2, RZ, PT, P5 ;  /* 0x000000ff0200720c */ /* 0x000fe40003fa6150 */
[----:B0-----:R-:W-:Y:S02]  /*2cb80*/  LOP3.LUT R12, R12, 0x1c, RZ, 0xc0, !PT ;  /* 0x0000001c0c0c7812 */ /* 0x001fe400078ec0ff */
[----:B-----5:R-:W-:Y:S02]  /*2cb90*/  FSEL R3, R11, -INF , !P3 ;  /* 0xff8000000b037808 */ /* 0x020fe40005800000 */
[----:B------:R-:W-:Y:S02]  /*2cba0*/  LEA.HI R12, R12, 0x58, RZ, 0x1e ;  /* 0x000000580c0c7811 */ /* 0x000fe400078ff0ff */
[----:B-1----:R-:W-:Y:S02]  /*2cbb0*/  SHF.L.U32 R21, R21, 0x8, RZ ;  /* 0x0000000815157819 */ /* 0x002fe400000006ff */
[----:B------:R-:W-:Y:S01]  /*2cbc0*/  ISETP.GE.U32.AND P4, PT, R0, R5, PT ;  /* 0x000000050000720c */ /* 0x000fe20003f86070 */
[----:B------:R0:W-:Y:S01]  /*2cbd0*/  STL [R1+0x154], R3 ;  /* 0x0001540301007387 */ /* 0x0001e20000100800 */
[----:B------:R-:W-:-:S02]  /*2cbe0*/  FMUL R17, R17, c[0x0][0x188] ;  /* 0x0000620011117a20 */ /* 0x000fc40000400000 */
[----:B------:R-:W-:Y:S01]  /*2cbf0*/  IMAD.IADD R12, R21, 0x1, R12 ;  /* 0x00000001150c7824 */ /* 0x000fe200078e020c */
[----:B------:R-:W-:Y:S02]  /*2cc00*/  ISETP.GE.U32.AND.EX P4, PT, R2, RZ, PT, P4 ;  /* 0x000000ff0200720c */ /* 0x000fe40003f86140 */
[----:B0-----:R-:W-:Y:S02]  /*2cc10*/  FSEL R3, R15, -INF , !P5 ;  /* 0xff8000000f037808 */ /* 0x001fe40006800000 */
[----:B------:R-:W-:-:S03]  /*2cc20*/  ISETP.GE.U32.AND P2, PT, R0, R12, PT ;  /* 0x0000000c0000720c */ /* 0x000fc60003f46070 */
[----:B------:R0:W-:Y:S01]  /*2cc30*/  STL [R1+0x150], R3 ;  /* 0x0001500301007387 */ /* 0x0001e20000100800 */
[----:B------:R-:W-:Y:S02]  /*2cc40*/  ISETP.GE.U32.AND.EX P2, PT, R2, RZ, PT, P2 ;  /* 0x000000ff0200720c */ /* 0x000fe40003f46120 */
[----:B------:R-:W-:Y:S02]  /*2cc50*/  ISETP.GE.U32.AND P3, PT, R0, R9, PT ;  /* 0x000000090000720c */ /* 0x000fe40003f66070 */
[----:B------:R-:W5:Y:S01]  /*2cc60*/  LDL R9, [R1+0x878] ;  /* 0x0008780001097983 */ /* 0x000f620000100800 */
[----:B0-----:R-:W-:-:S05]  /*2cc70*/  FSEL R3, R17, -INF , !P4 ;  /* 0xff80000011037808 */ /* 0x001fca0006000000 */
[----:B------:R2:W-:Y:S01]  /*2cc80*/  STL [R1+0x144], R3 ;  /* 0x0001440301007387 */ /* 0x0005e20000100800 */
[----:B------:R-:W-:Y:S02]  /*2cc90*/  ISETP.GE.U32.AND.EX P3, PT, R2, RZ, PT, P3 ;  /* 0x000000ff0200720c */ /* 0x000fe40003f66130 */
[----:B--2---:R-:W-:Y:S02]  /*2cca0*/  FSEL R3, R6, -INF , !P2 ;  /* 0xff80000006037808 */ /* 0x004fe40005000000 */
[----:B------:R-:W2:Y:S03]  /*2ccb0*/  LDL.LU R6, [R1+0x21bc] ;  /* 0x0021bc0001067983 */ /* 0x000ea60000300800 */
[----:B------:R3:W-:Y:S02]  /*2ccc0*/  STL [R1+0x13c], R3 ;  /* 0x00013c0301007387 */ /* 0x0007e40000100800 */
[----:B---3--:R-:W-:-:S02]  /*2ccd0*/  FSEL R3, R28, -INF , !P3 ;  /* 0xff8000001c037808 */ /* 0x008fc40005800000 */
[----:B------:R-:W3:Y:S04]  /*2cce0*/  LDL.LU R28, [R1+0x21b8] ;  /* 0x0021b800011c7983 */ /* 0x000ee80000300800 */
[----:B------:R-:W0:Y:S01]  /*2ccf0*/  S2R R4, SR_TID.X ;  /* 0x0000000000047919 */ /* 0x000e220000002100 */
[----:B------:R-:W-:Y:S01]  /*2cd00*/  ISETP.GE.U32.AND P5, PT, R0, R24, PT ;  /* 0x000000180000720c */ /* 0x000fe20003fa6070 */
[----:B------:R-:W5:Y:S03]  /*2cd10*/  LDL.LU R5, [R1+0xd0] ;  /* 0x0000d00001057983 */ /* 0x000f660000300800 */
[----:B------:R-:W-:Y:S01]  /*2cd20*/  ISETP.GE.U32.AND.EX P5, PT, R2, RZ, PT, P5 ;  /* 0x000000ff0200720c */ /* 0x000fe20003fa6150 */
[----:B------:R2:W-:Y:S01]  /*2cd30*/  STL [R1+0x134], R3 ;  /* 0x0001340301007387 */ /* 0x0005e20000100800 */
[----:B------:R-:W5:Y:S01]  /*2cd40*/  LDL.LU R24, [R1+0x9c] ;  /* 0x00009c0001187983 */ /* 0x000f620000300800 */
[----:B------:R-:W-:Y:S01]  /*2cd50*/  ISETP.GE.U32.AND P4, PT, R0, R19, PT ;  /* 0x000000130000720c */ /* 0x000fe20003f86070 */
[----:B------:R-:W-:-:S03]  /*2cd60*/  IMAD.SHL.U32 R8, R13, 0x100, RZ ;  /* 0x000001000d087824 */ /* 0x000fc600078e00ff */
[----:B------:R-:W-:Y:S02]  /*2cd70*/  ISETP.GE.U32.AND.EX P4, PT, R2, RZ, PT, P4 ;  /* 0x000000ff0200720c */ /* 0x000fe40003f86140 */
[----:B------:R-:W-:Y:S02]  /*2cd80*/  ISETP.GE.U32.AND P2, PT, R0, R18, PT ;  /* 0x000000120000720c */ /* 0x000fe40003f46070 */
[----:B0-----:R-:W-:Y:S02]  /*2cd90*/  LOP3.LUT R4, R4, 0x1c, RZ, 0xc0, !PT ;  /* 0x0000001c04047812 */ /* 0x001fe400078ec0ff */
[----:B------:R-:W-:Y:S02]  /*2cda0*/  ISETP.GE.U32.AND P3, PT, R0, R16, PT ;  /* 0x000000100000720c */ /* 0x000fe40003f66070 */
[C---:B------:R-:W-:Y:S02]  /*2cdb0*/  ISETP.GE.U32.AND.EX P2, PT, R2.reuse, RZ, PT, P2 ;  /* 0x000000ff0200720c */ /* 0x040fe40003f46120 */
[----:B------:R-:W-:Y:S01]  /*2cdc0*/  ISETP.GE.U32.AND.EX P3, PT, R2, RZ, PT, P3 ;  /* 0x000000ff0200720c */ /* 0x000fe20003f66130 */
[----:B----4-:R-:W-:Y:S01]  /*2cdd0*/  LDSM.16.MT88.4 R16, [R23+0x3e100] ;  /* 0x03e100001710783b */ /* 0x010fe20000004200 */
[----:B--2---:R-:W-:-:S03]  /*2cde0*/  FSEL R3, R6, -INF , !P5 ;  /* 0xff80000006037808 */ /* 0x004fc60006800000 */
[----:B------:R-:W2:Y:S01]  /*2cdf0*/  LDL.LU R6, [R1+0x21b4] ;  /* 0x0021b40001067983 */ /* 0x000ea20000300800 */
[----:B------:R-:W4:Y:S02]  /*2ce00*/  LDL.LU R21, [R1+0x94] ;  /* 0x0000940001157983 */ /* 0x000f240000300800 */
[----:B------:R0:W-:Y:S01]  /*2ce10*/  STL [R1+0xe4], R3 ;  /* 0x0000e40301007387 */ /* 0x0001e20000100800 */
[----:B------:R-:W-:Y:S01]  /*2ce20*/  ISETP.GE.U32.AND P5, PT, R0, R14, PT ;  /* 0x0000000e0000720c */ /* 0x000fe20003fa6070 */
[----:B------:R-:W2:Y:S01]  /*2ce30*/  LDL.LU R12, [R1+0x98] ;  /* 0x00009800010c7983 */ /* 0x000ea20000300800 */
[----:B------:R-:W4:Y:S01]  /*2ce40*/  LDL.LU R14, [R1+0xc0] ;  /* 0x0000c000010e7983 */ /* 0x000f220000300800 */
[----:B0-----:R-:W-:Y:S02]  /*2ce50*/  SHF.L.U32 R3, R13, 0x8, RZ ;  /* 0x000000080d037819 */ /* 0x001fe400000006ff */
[----:B------:R-:W0:Y:S01]  /*2ce60*/  S2R R13, SR_TID.X ;  /* 0x00000000000d7919 */ /* 0x000e220000002100 */
[----:B---3--:R-:W-:-:S03]  /*2ce70*/  FSEL R11, R28, -INF , !P4 ;  /* 0xff8000001c0b7808 */ /* 0x008fc60006000000 */
[----:B------:R-:W3:Y:S02]  /*2ce80*/  LDL.LU R28, [R1+0x21b0] ;  /* 0x0021b000011c7983 */ /* 0x000ee40000300800 */
[----:B------:R1:W-:Y:S02]  /*2ce90*/  STL [R1+0xdc], R11 ;  /* 0x0000dc0b01007387 */ /* 0x0003e40000100800 */
[----:B-1----:R-:W-:-:S05]  /*2cea0*/  LEA.HI R11, R4, 0x20, RZ, 0x1e ;  /* 0x00000020040b7811 */ /* 0x002fca00078ff0ff */
[----:B------:R-:W-:Y:S01]  /*2ceb0*/  IMAD.IADD R11, R8, 0x1, R11 ;  /* 0x00000001080b7824 */ /* 0x000fe200078e020b */
[----:B------:R-:W-:Y:S01]  /*2cec0*/  LEA.HI R8, R4, 0x18, RZ, 0x1e ;  /* 0x0000001804087811 */ /* 0x000fe200078ff0ff */
[----:B0-----:R-:W-:Y:S01]  /*2ced0*/  LOP3.LUT R4, R13, 0x1c, RZ, 0xc0, !PT ;  /* 0x0000001c0d047812 */ /* 0x001fe200078ec0ff */
[----:B------:R-:W-:Y:S01]  /*2cee0*/  ISETP.GE.U32.AND.EX P5, PT, R2, RZ, PT, P5 ;  /* 0x000000ff0200720c */ /* 0x000fe20003fa6150 */
[----:B------:R-:W3:Y:S02]  /*2cef0*/  LDL R13, [R1+0x880] ;  /* 0x00088000010d7983 */ /* 0x000ee40000100800 */
[----:B------:R-:W-:Y:S01]  /*2cf00*/  IMAD.IADD R3, R3, 0x1, R8 ;  /* 0x0000000103037824 */ /* 0x000fe200078e0208 */
[----:B------:R-:W-:Y:S02]  /*2cf10*/  FSEL R8, R20, -INF , !P2 ;  /* 0xff80000014087808 */ /* 0x000fe40005000000 */
[----:B------:R-:W-:Y:S02]  /*2cf20*/  LEA.HI R4, R4, 0x10, RZ, 0x1e ;  /* 0x0000001004047811 */ /* 0x000fe400078ff0ff */
[----:B------:R-:W-:Y:S01]  /*2cf30*/  ISETP.GE.U32.AND P2, PT, R0, R3, PT ;  /* 0x000000030000720c */ /* 0x000fe20003f46070 */
[----:B------:R-:W-:Y:S01]  /*2cf40*/  FSEL R3, R22, -INF , !P3 ;  /* 0xff80000016037808 */ /* 0x000fe20005800000 */
[----:B------:R-:W-:Y:S01]  /*2cf50*/  IADD3 R4, R25, R4, RZ ;  /* 0x0000000419047210 */ /* 0x000fe20007ffe0ff */
[----:B------:R-:W-:Y:S01]  /*2cf60*/  STL [R1+0xd4], R8 ;  /* 0x0000d40801007387 */ /* 0x000fe20000100800 */
[----:B------:R-:W3:Y:S02]  /*2cf70*/  LDL.LU R25, [R1+0x90] ;  /* 0x0000900001197983 */ /* 0x000ee40000300800 */
[----:B------:R0:W-:Y:S01]  /*2cf80*/  STL [R1+0xcc], R3 ;  /* 0x0000cc0301007387 */ /* 0x0001e20000100800 */
[----:B------:R-:W-:-:S02]  /*2cf90*/  ISETP.GE.U32.AND P4, PT, R0, R11, PT ;  /* 0x0000000b0000720c */ /* 0x000fc40003f86070 */
[----:B0-----:R-:W-:Y:S01]  /*2cfa0*/  FSEL R3, R29, -INF , !P5 ;  /* 0xff8000001d037808 */ /* 0x001fe20006800000 */
[C---:B------:R-:W-:Y:S01]  /*2cfb0*/  ISETP.GE.U32.AND P5, PT, R0.reuse, R10, PT ;  /* 0x0000000a0000720c */ /* 0x040fe20003fa6070 */
[----:B------:R-:W3:Y:S04]  /*2cfc0*/  LDL.LU R29, [R1+0x21ac] ;  /* 0x0021ac00011d7983 */ /* 0x000ee80000300800 */
[----:B-----5:R-:W0:Y:S01]  /*2cfd0*/  LDSM.16.MT88.4 R8, [R9+0x3e100] ;  /* 0x03e100000908783b */ /* 0x020e220000004200 */
[----:B------:R1:W-:Y:S01]  /*2cfe0*/  STL [R1+0xc8], R3 ;  /* 0x0000c80301007387 */ /* 0x0003e20000100800 */
[----:B------:R-:W-:Y:S02]  /*2cff0*/  ISETP.GE.U32.AND P3, PT, R0, R4, PT ;  /* 0x000000040000720c */ /* 0x000fe40003f66070 */
[----:B------:R-:W5:Y:S04]  /*2d000*/  S2R R4, SR_TID.X ;  /* 0x0000000000047919 */ /* 0x000f680000002100 */
[----:B-1----:R-:W1:Y:S01]  /*2d010*/  S2R R3, SR_CTAID.X ;  /* 0x0000000000037919 */ /* 0x002e620000002500 */
[----:B------:R-:W-:-:S02]  /*2d020*/  ISETP.GE.U32.AND.EX P4, PT, R2, RZ, PT, P4 ;  /* 0x000000ff0200720c */ /* 0x000fc40003f86140 */
[----:B-----5:R-:W-:Y:S01]  /*2d030*/  LOP3.LUT R4, R4, 0x1c, RZ, 0xc0, !PT ;  /* 0x0000001c04047812 */ /* 0x020fe200078ec0ff */
[----:B-1----:R-:W-:Y:S01]  /*2d040*/  IMAD.SHL.U32 R3, R3, 0x100, RZ ;  /* 0x0000010003037824 */ /* 0x002fe200078e00ff */
[----:B0-----:R-:W-:Y:S01]  /*2d050*/  STL.64 [R1+0x21a0], R10 ;  /* 0x0021a00a01007387 */ /* 0x001fe20000100a00 */
[----:B------:R0:W-:Y:S03]  /*2d060*/  STL.64 [R1+0x2198], R8 ;  /* 0x0021980801007387 */ /* 0x0001e60000100a00 */
[----:B------:R-:W-:Y:S01]  /*2d070*/  LEA.HI R4, R4, R3, RZ, 0x1e ;  /* 0x0000000304047211 */ /* 0x000fe200078ff0ff */
[----:B------:R-:W-:Y:S01]  /*2d080*/  FSEL R3, R7, -INF , !P4 ;  /* 0xff80000007037808 */ /* 0x000fe20006000000 */
[----:B0-----:R-:W5:Y:S01]  /*2d090*/  LDL.LU R8, [R1+0x100] ;  /* 0x0001000001087983 */ /* 0x001f620000300800 */
[----:B------:R-:W5:Y:S02]  /*2d0a0*/  LDL.LU R9, [R1+0x104] ;  /* 0x0001040001097983 */ /* 0x000f640000300800 */
[----:B------:R-:W5:Y:S02]  /*2d0b0*/  LDL.LU R10, [R1+0x108] ;  /* 0x00010800010a7983 */ /* 0x000f640000300800 */
[----:B------:R-:W5:Y:S01]  /*2d0c0*/  LDL.LU R11, [R1+0x10c] ;  /* 0x00010c00010b7983 */ /* 0x000f620000300800 */
[----:B------:R-:W5:Y:S01]  /*2d0d0*/  LDL.LU R7, [R1+0x21a8] ;  /* 0x0021a80001077983 */ /* 0x000f620000300800 */
[----:B------:R-:W-:Y:S01]  /*2d0e0*/  ISETP.GE.U32.AND P4, PT, R0, R4, PT ;  /* 0x000000040000720c */ /* 0x000fe20003f86070 */
[----:B------:R-:W-:-:S02]  /*2d0f0*/  IMAD.SHL.U32 R0, R5, 0x100, RZ ;  /* 0x0000010005007824 */ /* 0x000fc400078e00ff */
[----:B------:R0:W-:Y:S01]  /*2d100*/  STL [R1+0x88], R3 ;  /* 0x0000880301007387 */ /* 0x0001e20000100800 */
[----:B------:R-:W-:Y:S02]  /*2d110*/  LOP3.LUT R5, R24, 0xf, RZ, 0xc0, !PT ;  /* 0x0000000f18057812 */ /* 0x000fe400078ec0ff */
[----:B------:R-:W5:Y:S01]  /*2d120*/  LDL.LU R24, [R1+0x44] ;  /* 0x0000440001187983 */ /* 0x000f620000300800 */
[----:B0-----:R-:W-:Y:S02]  /*2d130*/  LOP3.LUT R3, R0, 0xf00, RZ, 0xe2, !PT ;  /* 0x00000f0000037812 */ /* 0x001fe400078ee2ff */
[----:B--2---:R-:W-:Y:S02]  /*2d140*/  IMAD R5, R12, 0x10, R5 ;  /* 0x000000100c057824 */ /* 0x004fe400078e0205 */
[----:B----4-:R-:W-:Y:S02]  /*2d150*/  LEA R20, R14, R3, 0xc ;  /* 0x000000030e147211 */ /* 0x010fe400078e60ff */
[----:B---3--:R-:W0:Y:S01]  /*2d160*/  LDSM.16.MT88.4 R12, [R13+0x3e180] ;  /* 0x03e180000d0c783b */ /* 0x008e220000004200 */
[----:B------:R-:W-:-:S04]  /*2d170*/  SHF.L.U32 R0, R21, 0x8, RZ ;  /* 0x0000000815007819 */ /* 0x000fc800000006ff */
[----:B------:R-:W-:Y:S02]  /*2d180*/  LOP3.LUT R0, R0, 0xf00, RZ, 0xe2, !PT ;  /* 0x00000f0000007812 */ /* 0x000fe400078ee2ff */
[----:B------:R-:W-:-:S05]  /*2d190*/  LOP3.LUT R4, R29, 0xf, RZ, 0xc0, !PT ;  /* 0x0000000f1d047812 */ /* 0x000fca00078ec0ff */
[----:B------:R-:W-:Y:S01]  /*2d1a0*/  IMAD R21, R28, 0x10, R4 ;  /* 0x000000101c157824 */ /* 0x000fe200078e0204 */
[----:B------:R-:W-:Y:S01]  /*2d1b0*/  LOP3.LUT R4, R5, 0xff, RZ, 0xc0, !PT ;  /* 0x000000ff05047812 */ /* 0x000fe200078ec0ff */
[----:B0-----:R-:W-:Y:S01]  /*2d1c0*/  STL.64 [R1+0x2190], R14 ;  /* 0x0021900e01007387 */ /* 0x001fe20000100a00 */
[----:B------:R0:W-:Y:S02]  /*2d1d0*/  STL.64 [R1+0x2188], R12 ;  /* 0x0021880c01007387 */ /* 0x0001e40000100a00 */
[----:B------:R-:W2:Y:S02]  /*2d1e0*/  LDL.LU R5, [R1+0x4c] ;  /* 0x00004c0001057983 */ /* 0x000ea40000300800 */
[----:B------:R-:W-:Y:S02]  /*2d1f0*/  IMAD R3, R25, 0x1000, R0 ;  /* 0x0000100019037824 */ /* 0x000fe400078e0200 */
[----:B------:R-:W-:Y:S01]  /*2d200*/  IMAD.IADD R4, R20, 0x1, R4 ;  /* 0x0000000114047824 */ /* 0x000fe200078e0204 */
[----:B------:R-:W-:Y:S01]  /*2d210*/  LOP3.LUT R0, R21, 0xff, RZ, 0xc0, !PT ;  /* 0x000000ff15007812 */ /* 0x000fe200078ec0ff */
[----:B-----5:R-:W-:Y:S01]  /*2d220*/  HMMA.16816.F32.BF16 R16, R16, R6, R8 ;  /* 0x000000061010723c */ /* 0x020fe20000041808 */
[----:B0-----:R-:W3:Y:S01]  /*2d230*/  LDL.LU R12, [R1+0xb0] ;  /* 0x0000b000010c7983 */ /* 0x001ee20000300800 */
[----:B------:R-:W3:Y:S02]  /*2d240*/  LDL.LU R13, [R1+0xb4] ;  /* 0x0000b400010d7983 */ /* 0x000ee40000300800 */
[----:B------:R-:W3:Y:S02]  /*2d250*/  LDL.LU R14, [R1+0xb8] ;  /* 0x0000b800010e7983 */ /* 0x000ee40000300800 */
[----:B------:R-:W3:Y:S01]  /*2d260*/  LDL.LU R15, [R1+0xbc] ;  /* 0x0000bc00010f7983 */ /* 0x000ee20000300800 */
[----:B------:R-:W3:Y:S01]  /*2d270*/  LDL.LU.64 R10, [R1+0x21a0] ;  /* 0x0021a000010a7983 */ /* 0x000ee20000300a00 */
[----:B------:R-:W3:Y:S02]  /*2d280*/  LDL.LU.64 R8, [R1+0x2198] ;  /* 0x0021980001087983 */ /* 0x000ee40000300a00 */
[----:B------:R-:W4:Y:S02]  /*2d290*/  LDL.LU R28, [R1+0x70] ;  /* 0x00007000011c7983 */ /* 0x000f240000300800 */
[----:B------:R-:W5:Y:S01]  /*2d2a0*/  LDL.LU R29, [R1+0x78] ;  /* 0x00007800011d7983 */ /* 0x000f620000300800 */
[----:B------:R-:W-:Y:S01]  /*2d2b0*/  IADD3 R25, R3, R0, RZ ;  /* 0x0000000003197210 */ /* 0x000fe20007ffe0ff */
[----:B------:R-:W-:Y:S01]  /*2d2c0*/  LOP3.LUT R0, R4, 0xffff, RZ, 0xc0, !PT ;  /* 0x0000ffff04007812 */ /* 0x000fe200078ec0ff */
[----:B------:R-:W-:Y:S01]  /*2d2d0*/  ISETP.GE.U32.AND.EX P2, PT, R2, RZ, PT, P2 ;  /* 0x000000ff0200720c */ /* 0x000fe20003f46120 */
[----:B------:R-:W-:Y:S01]  /*2d2e0*/  FMUL R24, R24, c[0x0][0x188] ;  /* 0x0000620018187a20 */ /* 0x000fe20000400000 */
[----:B------:R-:W-:-:S02]  /*2d2f0*/  ISETP.GE.U32.AND.EX P3, PT, R2, RZ, PT, P3 ;  /* 0x000000ff0200720c */ /* 0x000fc40003f66130 */
[C---:B------:R-:W-:Y:S02]  /*2d300*/  ISETP.GE.U32.AND.EX P4, PT, R2.reuse, RZ, PT, P4 ;  /* 0x000000ff0200720c */ /* 0x040fe40003f86140 */
[----:B------:R-:W-:Y:S01]  /*2d310*/  ISETP.GE.U32.AND.EX P5, PT, R2, RZ, PT, P5 ;  /* 0x000000ff0200720c */ /* 0x000fe20003fa6150 */
[----:B------:R-:W0:Y:S04]  /*2d320*/  LDSM.16.MT88.4 R20, [R23+0x3e180] ;  /* 0x03e180001714783b */ /* 0x000e280000004200 */
[----:B------:R-:W-:Y:S01]  /*2d330*/  STL.64 [R1+0x2180], R18 ;  /* 0x0021801201007387 */ /* 0x000fe20000100a00 */
[----:B------:R1:W-:Y:S02]  /*2d340*/  STL.64 [R1+0x2178], R16 ;  /* 0x0021781001007387 */ /* 0x0003e40000100a00 */
[----:B------:R-:W4:Y:S01]  /*2d350*/  LDL.LU R4, [R1+0x84] ;  /* 0x0000840001047983 */ /* 0x000f220000300800 */
[----:B------:R-:W-:Y:S01]  /*2d360*/  SHF.R.U32.HI R3, RZ, 0xe, R0 ;  /* 0x0000000eff037819 */ /* 0x000fe20000011600 */
[----:B-1----:R-:W5:Y:S01]  /*2d370*/  LDL.LU R16, [R1+0x120] ;  /* 0x0001200001107983 */ /* 0x002f620000300800 */
[----:B------:R-:W5:Y:S02]  /*2d380*/  LDL.LU R17, [R1+0x124] ;  /* 0x0001240001117983 */ /* 0x000f640000300800 */
[----:B------:R-:W5:Y:S02]  /*2d390*/  LDL.LU R18, [R1+0x128] ;  /* 0x0001280001127983 */ /* 0x000f640000300800 */
[----:B------:R-:W5:Y:S01]  /*2d3a0*/  LDL.LU R19, [R1+0x12c] ;  /* 0x00012c0001137983 */ /* 0x000f620000300800 */
[----:B------:R-:W-:Y:S01]  /*2d3b0*/  FSEL R24, R24, -INF , !P3 ;  /* 0xff80000018187808 */ /* 0x000fe20005800000 */
[----:B------:R-:W-:Y:S01]  /*2d3c0*/  BAR.SYNC.DEFER_BLOCKING 0x0 ;  /* 0x0000000000007b1d */ /* 0x000fe20000010000 */
[----:B------:R-:W-:Y:S01]  /*2d3d0*/  LOP3.LUT P3, RZ, R3, 0x1, RZ, 0xc0, !PT ;  /* 0x0000000103ff7812 */ /* 0x000fe2000786c0ff */
[----:B--2---:R-:W-:-:S05]  /*2d3e0*/  FMUL R5, R5, c[0x0][0x188] ;  /* 0x0000620005057a20 */ /* 0x004fca0000400000 */
[----:B------:R-:W-:-:S05]  /*2d3f0*/  FSEL R5, R5, -INF , !P2 ;  /* 0xff80000005057808 */ /* 0x000fca0005000000 */
[----:B------:R1:W-:Y:S04]  /*2d400*/  STL [R1+0x5c], R5 ;  /* 0x00005c0501007387 */ /* 0x0003e80000100800 */
[----:B-1----:R-:W2:Y:S01]  /*2d410*/  LDL.LU R5, [R1+0x8c] ;  /* 0x00008c0001057983 */ /* 0x002ea20000300800 */
[----:B------:R-:W-:Y:S01]  /*2d420*/  STL [R1+0x58], R24 ;  /* 0x0000581801007387 */ /* 0x000fe20000100800 */
[----:B---3--:R-:W-:Y:S01]  /*2d430*/  HMMA.16816.F32.BF16 R8, R8, R6, R12 ;  /* 0x000000060808723c */ /* 0x008fe2000004180c */
[----:B----4-:R-:W-:-:S05]  /*2d440*/  FMUL R4, R4, c[0x0][0x188] ;  /* 0x0000620004047a20 */ /* 0x010fca0000400000 */
[----:B------:R-:W-:-:S05]  /*2d450*/  FSEL R3, R4, -INF , !P4 ;  /* 0xff80000004037808 */ /* 0x000fca0006000000 */
[----:B------:R1:W-:Y:S01]  /*2d460*/  STL [R1+0x80], R3 ;  /* 0x0000800301007387 */ /* 0x0003e20000100800 */
[----:B------:R-:W3:Y:S02]  /*2d470*/  LDL.LU.64 R14, [R1+0x2190] ;  /* 0x00219000010e7983 */ /* 0x000ee40000300a00 */
[----:B------:R-:W3:Y:S01]  /*2d480*/  LDL.LU.64 R12, [R1+0x2188] ;  /* 0x00218800010c7983 */ /* 0x000ee20000300a00 */
[----:B------:R-:W-:-:S08]  /*2d490*/  SHF.R.U32.HI R2, RZ, 0xf, R0 ;  /* 0x0000000fff027819 */ /* 0x000fd00000011600 */
[----:B------:R-:W-:Y:S01]  /*2d4a0*/  STL.64 [R1+0x2170], R10 ;  /* 0x0021700a01007387 */ /* 0x000fe20000100a00 */
[----:B------:R4:W-:Y:S02]  /*2d4b0*/  STL.64 [R1+0x2168], R8 ;  /* 0x0021680801007387 */ /* 0x0009e40000100a00 */
[----:B-----5:R-:W-:Y:S01]  /*2d4c0*/  FMUL R4, R29, c[0x0][0x188] ;  /* 0x000062001d047a20 */ /* 0x020fe20000400000 */
[----:B------:R-:W-:Y:S02]  /*2d4d0*/  LOP3.LUT P2, RZ, R2, 0x1, RZ, 0xc0, !PT ;  /* 0x0000000102ff7812 */ /* 0x000fe4000784c0ff */
[----:B-1----:R-:W-:Y:S01]  /*2d4e0*/  SHF.R.U32.HI R3, RZ, 0xb, R0 ;  /* 0x0000000bff037819 */ /* 0x002fe20000011600 */
[----:B----4-:R-:W0:Y:S01]  /*2d4f0*/  LDL.LU R8, [R1+0x110] ;  /* 0x0001100001087983 */ /* 0x010e220000300800 */
[----:B------:R-:W0:Y:S02]  /*2d500*/  LDL.LU R9, [R1+0x114] ;  /* 0x0001140001097983 */ /* 0x000e240000300800 */
[----:B------:R-:W0:Y:S02]  /*2d510*/  LDL.LU R10, [R1+0x118] ;  /* 0x00011800010a7983 */ /* 0x000e240000300800 */
[----:B------:R-:W0:Y:S02]  /*2d520*/  LDL.LU R11, [R1+0x11c] ;  /* 0x00011c00010b7983 */ /* 0x000e240000300800 */
[----:B--2---:R-:W-:-:S02]  /*2d530*/  FMUL R24, R5, c[0x0][0x188] ;  /* 0x0000620005187a20 */ /* 0x004fc40000400000 */
[----:B------:R-:W-:-:S03]  /*2d540*/  FMUL R5, R28, c[0x0][0x188] ;  /* 0x000062001c057a20 */ /* 0x000fc60000400000 */
[----:B------:R-:W-:Y:S02]  /*2d550*/  FSEL R28, R24, -INF , !P5 ;  /* 0xff800000181c7808 */ /* 0x000fe40006800000 */
[----:B------:R-:W2:Y:S03]  /*2d560*/  LDL.LU R24, [R1+0x20] ;  /* 0x0000200001187983 */ /* 0x000ea60000300800 */
[----:B------:R1:W-:Y:S02]  /*2d570*/  STL [R1+0x54], R28 ;  /* 0x0000541c01007387 */ /* 0x0003e40000100800 */
[----:B-1----:R-:W-:Y:S01]  /*2d580*/  FSEL R28, R5, -INF , !P2 ;  /* 0xff800000051c7808 */ /* 0x002fe20005000000 */
[----:B------:R-:W-:Y:S01]  /*2d590*/  LOP3.LUT P2, RZ, R3, 0x1, RZ, 0xc0, !PT ;  /* 0x0000000103ff7812 */ /* 0x000fe2000784c0ff */
[----:B------:R-:W-:Y:S01]  /*2d5a0*/  FSEL R3, R4, -INF , !P3 ;  /* 0xff80000004037808 */ /* 0x000fe20005800000 */
[----:B------:R-:W4:Y:S02]  /*2d5b0*/  LDL.LU R5, [R1+0x28] ;  /* 0x0000280001057983 */ /* 0x000f240000300800 */
[----:B------:R1:W-:Y:S02]  /*2d5c0*/  STL [R1+0xf4], R28 ;  /* 0x0000f41c01007387 */ /* 0x0003e40000100800 */
[----:B------:R5:W-:Y:S01]  /*2d5d0*/  STL [R1+0xfc], R3 ;  /* 0x0000fc0301007387 */ /* 0x000be20000100800 */
[----:B---3--:R-:W-:Y:S03]  /*2d5e0*/  HMMA.16816.F32.BF16 R12, R12, R6, R16 ;  /* 0x000000060c0c723c */ /* 0x008fe60000041810 */
[----:B------:R-:W3:Y:S01]  /*2d5f0*/  LDL.LU.64 R18, [R1+0x2180] ;  /* 0x0021800001127983 */ /* 0x000ee20000300a00 */
[----:B------:R-:W3:Y:S01]  /*2d600*/  LDL.LU.64 R16, [R1+0x2178] ;  /* 0x0021780001107983 */ /* 0x000ee20000300a00 */
[--C-:B------:R-:W-:Y:S01]  /*2d610*/  SHF.R.U32.HI R2, RZ, 0xd, R0.reuse ;  /* 0x0000000dff027819 */ /* 0x100fe20000011600 */
[----:B-1----:R-:W3:Y:S01]  /*2d620*/  LDL.LU R28, [R1+0x60] ;  /* 0x00006000011c7983 */ /* 0x002ee20000300800 */
[--C-:B-----5:R-:W-:Y:S01]  /*2d630*/  SHF.R.U32.HI R3, RZ, 0x8, R0.reuse ;  /* 0x00000008ff037819 */ /* 0x120fe20000011600 */
[----:B------:R-:W5:Y:S01]  /*2d640*/  LDL.LU R29, [R1+0x68] ;  /* 0x00006800011d7983 */ /* 0x000f620000300800 */
[----:B------:R-:W-:Y:S01]  /*2d650*/  LOP3.LUT P4, RZ, R2, 0x1, RZ, 0xc0, !PT ;  /* 0x0000000102ff7812 */ /* 0x000fe2000788c0ff */
[----:B------:R-:W-:-:S04]  /*2d660*/  SHF.R.U32.HI R2, RZ, 0xc, R0 ;  /* 0x0000000cff027819 */ /* 0x000fc80000011600 */
[----:B------:R-:W-:-:S09]  /*2d670*/  LOP3.LUT P5, RZ, R2, 0x1, RZ, 0xc0, !PT ;  /* 0x0000000102ff7812 */ /* 0x000fd200078ac0ff */
[----:B------:R1:W-:Y:S01]  /*2d680*/  STL [R1+0x215c], R13 ;  /* 0x00215c0d01007387 */ /* 0x0003e20000100800 */
[----:B------:R-:W-:Y:S01]  /*2d690*/  STL [R1+0x2158], R15 ;  /* 0x0021580f01007387 */ /* 0x000fe20000100800 */
[----:B0-----:R-:W-:Y:S01]  /*2d6a0*/  HMMA.16816.F32.BF16 R20, R20, R6, R8 ;  /* 0x000000061414723c */ /* 0x001fe20000041808 */
[----:B--2---:R-:W-:-:S05]  /*2d6b0*/  FMUL R24, R24, c[0x0][0x188] ;  /* 0x0000620018187a20 */ /* 0x004fca0000400000 */
[----:B-1----:R-:W-:Y:S01]  /*2d6c0*/  FSEL R13, R24, -INF , !P4 ;  /* 0xff800000180d7808 */ /* 0x002fe20006000000 */
[----:B----4-:R-:W-:-:S05]  /*2d6d0*/  FMUL R5, R5, c[0x0][0x188] ;  /* 0x0000620005057a20 */ /* 0x010fca0000400000 */
[----:B------:R-:W-:Y:S01]  /*2d6e0*/  FSEL R5, R5, -INF , !P5 ;  /* 0xff80000005057808 */ /* 0x000fe20006800000 */
[----:B------:R-:W-:Y:S01]  /*2d6f0*/  LOP3.LUT P5, RZ, R3, 0x1, RZ, 0xc0, !PT ;  /* 0x0000000103ff7812 */ /* 0x000fe200078ac0ff */
[----:B------:R-:W-:Y:S03]  /*2d700*/  STL [R1+0xc0], R13 ;  /* 0x0000c00d01007387 */ /* 0x000fe60000100800 */
[----:B------:R-:W-:Y:S02]  /*2d710*/  STL [R1+0xd0], R5 ;  /* 0x0000d00501007387 */ /* 0x000fe40000100800 */
[----:B---3--:R-:W-:-:S05]  /*2d720*/  FMUL R4, R16, c[0x0][0x188] ;  /* 0x0000620010047a20 */ /* 0x008fca0000400000 */
[----:B------:R-:W-:-:S05]  /*2d730*/  FSEL R3, R4, -INF , !P2 ;  /* 0xff80000004037808 */ /* 0x000fca0005000000 */
[----:B------:R0:W-:Y:S01]  /*2d740*/  STL [R1+0x104], R3 ;  /* 0x0001040301007387 */ /* 0x0001e20000100800 */
[----:B------:R-:W2:Y:S02]  /*2d750*/  LDL.LU.64 R10, [R1+0x2170] ;  /* 0x00217000010a7983 */ /* 0x000ea40000300a00 */
[----:B------:R-:W3:Y:S01]  /*2d760*/  LDL.LU.64 R8, [R1+0x2168] ;  /* 0x0021680001087983 */ /* 0x000ee20000300a00 */
[----:B------:R-:W-:-:S04]  /*2d770*/  SHF.R.U32.HI R2, RZ, 0xa, R0 ;  /* 0x0000000aff027819 */ /* 0x000fc80000011600 */
[----:B------:R-:W-:Y:S01]  /*2d780*/  LOP3.LUT P3, RZ, R2, 0x1, RZ, 0xc0, !PT ;  /* 0x0000000102ff7812 */ /* 0x000fe2000786c0ff */
[----:B------:R-:W-:-:S04]  /*2d790*/  SHF.R.U32.HI R2, RZ, 0x9, R0 ;  /* 0x00000009ff027819 */ /* 0x000fc80000011600 */
[----:B------:R-:W-:Y:S01]  /*2d7a0*/  LOP3.LUT P4, RZ, R2, 0x1, RZ, 0xc0, !PT ;  /* 0x0000000102ff7812 */ /* 0x000fe2000788c0ff */
[----:B------:R-:W-:-:S04]  /*2d7b0*/  SHF.R.U32.HI R2, RZ, 0x7, R0 ;  /* 0x00000007ff027819 */ /* 0x000fc80000011600 */
[----:B------:R-:W-:Y:S01]  /*2d7c0*/  LOP3.LUT P2, RZ, R2, 0x1, RZ, 0xc0, !PT ;  /* 0x0000000102ff7812 */ /* 0x000fe2000784c0ff */
[----:B------:R-:W-:Y:S01]  /*2d7d0*/  FMUL R2, R18, c[0x0][0x188] ;  /* 0x0000620012027a20 */ /* 0x000fe20000400000 */
[----:B0-----:R-:W-:Y:S01]  /*2d7e0*/  SHF.R.U32.HI R3, RZ, 0x6, R0 ;  /* 0x00000006ff037819 */ /* 0x001fe20000011600 */
[----:B------:R-:W-:Y:S03]  /*2d7f0*/  STL [R1+0x2160], R21 ;  /* 0x0021601501007387 */ /* 0x000fe60000100800 */
[----:B------:R-:W-:Y:S01]  /*2d800*/  FSEL R6, R2, -INF , !P3 ;  /* 0xff80000002067808 */ /* 0x000fe20005800000 */
[----:B------:R-:W-:Y:S01]  /*2d810*/  STL [R1+0x2154], R23 ;  /* 0x0021541701007387 */ /* 0x000fe20000100800 */
[----:B------:R-:W-:-:S03]  /*2d820*/  LOP3.LUT P3, RZ, R3, 0x1, RZ, 0xc0, !PT ;  /* 0x0000000103ff7812 */ /* 0x000fc6000786c0ff */
[----:B------:R0:W-:Y:S01]  /*2d830*/  STL [R1+0xbc], R6 ;  /* 0x0000bc0601007387 */ /* 0x0001e20000100800 */
[----:B------:R-:W4:Y:S02]  /*2d840*/  LDL.LU R16, [R1+0x30] ;  /* 0x0000300001107983 */ /* 0x000f240000300800 */
[----:B------:R-:W4:Y:S02]  /*2d850*/  LDL.LU R15, [R1+0x74] ;  /* 0x00007400010f7983 */ /* 0x000f240000300800 */
[----:B---3--:R-:W-:-:S05]  /*2d860*/  FMUL R4, R8, c[0x0][0x188] ;  /* 0x0000620008047a20 */ /* 0x008fca0000400000 */
[----:B------:R-:W-:-:S05]  /*2d870*/  FSEL R3, R4, -INF , !P4 ;  /* 0xff80000004037808 */ /* 0x000fca0006000000 */
[----:B------:R1:W-:Y:S01]  /*2d880*/  STL [R1+0xf0], R3 ;  /* 0x0000f00301007387 */ /* 0x0003e20000100800 */
[----:B------:R-:W3:Y:S02]  /*2d890*/  LDL.LU R13, [R1+0x7c] ;  /* 0x00007c00010d7983 */ /* 0x000ee40000300800 */
[----:B--2---:R-:W-:Y:S02]  /*2d8a0*/  FMUL R2, R10, c[0x0][0x188] ;  /* 0x000062000a027a20 */ /* 0x004fe40000400000 */
[----:B------:R-:W-:Y:S01]  /*2d8b0*/  FMUL R4, R28, c[0x0][0x188] ;  /* 0x000062001c047a20 */ /* 0x000fe20000400000 */
[--C-:B------:R-:W-:Y:S02]  /*2d8c0*/  SHF.R.U32.HI R5, RZ, 0x5, R0.reuse ;  /* 0x00000005ff057819 */ /* 0x100fe40000011600 */
[----:B0-----:R-:W-:Y:S01]  /*2d8d0*/  FSEL R6, R2, -INF , !P5 ;  /* 0xff80000002067808 */ /* 0x001fe20006800000 */
[----:B-----5:R-:W-:Y:S01]  /*2d8e0*/  FMUL R2, R29, c[0x0][0x188] ;  /* 0x000062001d027a20 */ /* 0x020fe20000400000 */
[----:B-1----:R-:W-:-:S02]  /*2d8f0*/  SHF.R.U32.HI R3, RZ, 0x4, R0 ;  /* 0x00000004ff037819 */ /* 0x002fc40000011600 */
[----:B------:R-:W-:Y:S02]  /*2d900*/  LOP3.LUT P4, RZ, R5, 0x1, RZ, 0xc0, !PT ;  /* 0x0000000105ff7812 */ /* 0x000fe4000788c0ff */
[----:B------:R-:W-:Y:S01]  /*2d910*/  LOP3.LUT P5, RZ, R3, 0x1, RZ, 0xc0, !PT ;  /* 0x0000000103ff7812 */ /* 0x000fe200078ac0ff */
[----:B------:R-:W-:Y:S01]  /*2d920*/  FSEL R3, R4, -INF , !P2 ;  /* 0xff80000004037808 */ /* 0x000fe20005000000 */
[----:B------:R-:W-:Y:S01]  /*2d930*/  FSEL R2, R2, -INF , !P3 ;  /* 0xff80000002027808 */ /* 0x000fe20005800000 */
[----:B------:R-:W-:Y:S01]  /*2d940*/  STL [R1+0xf8], R6 ;  /* 0x0000f80601007387 */ /* 0x000fe20000100800 */
[----:B------:R-:W-:Y:S01]  /*2d950*/  FMUL R4, R12, c[0x0][0x188] ;  /* 0x000062000c047a20 */ /* 0x000fe20000400000 */
[--C-:B------:R-:W-:Y:S01]  /*2d960*/  SHF.R.U32.HI R5, RZ, 0x3, R0.reuse ;  /* 0x00000003ff057819 */ /* 0x100fe20000011600 */
[----:B------:R-:W2:Y:S01]  /*2d970*/  LDL.LU R28, [R1+0x24] ;  /* 0x00002400011c7983 */ /* 0x000ea20000300800 */
[----:B------:R-:W5:Y:S01]  /*2d980*/  LDL.LU R29, [R1+0x2c] ;  /* 0x00002c00011d7983 */ /* 0x000f620000300800 */
[----:B------:R-:W-:Y:S02]  /*2d990*/  STL [R1+0x100], R3 ;  /* 0x0001000301007387 */ /* 0x000fe40000100800 */
[----:B------:R0:W-:Y:S01]  /*2d9a0*/  STL [R1+0xec], R2 ;  /* 0x0000ec0201007387 */ /* 0x0001e20000100800 */
[----:B------:R-:W-:Y:S01]  /*2d9b0*/  LOP3.LUT P2, RZ, R5, 0x1, RZ, 0xc0, !PT ;  /* 0x0000000105ff7812 */ /* 0x000fe2000784c0ff */
[--C-:B------:R-:W-:Y:S01]  /*2d9c0*/  SHF.R.U32.HI R5, RZ, 0x1, R0.reuse ;  /* 0x00000001ff057819 */ /* 0x100fe20000011600 */
[----:B0-----:R-:W-:Y:S01]  /*2d9d0*/  FSEL R2, R4, -INF , !P4 ;  /* 0xff80000004027808 */ /* 0x001fe20006000000 */
[----:B------:R-:W-:Y:S01]  /*2d9e0*/  FMUL R4, R14, c[0x0][0x188] ;  /* 0x000062000e047a20 */ /* 0x000fe20000400000 */
[----:B------:R-:W-:Y:S01]  /*2d9f0*/  SHF.R.U32.HI R3, RZ, 0x2, R0 ;  /* 0x00000002ff037819 */ /* 0x000fe20000011600 */
[----:B------:R-:W-:Y:S01]  /*2da00*/  LOP3.LUT R0, R25, 0xffff, RZ, 0xc0, !PT ;  /* 0x0000ffff19007812 */ /* 0x000fe200078ec0ff */
[----:B------:R-:W-:Y:S01]  /*2da10*/  LOP3.LUT P4, RZ, R5, 0x1, RZ, 0xc0, !PT ;  /* 0x0000000105ff7812 */ /* 0x000fe2000788c0ff */
[----:B------:R-:W-:Y:S01]  /*2da20*/  FMUL R5, R20, c[0x0][0x188] ;  /* 0x0000620014057a20 */ /* 0x000fe20000400000 */
[----:B------:R-:W-:-:S02]  /*2da30*/  FSEL R4, R4, -INF , !P5 ;  /* 0xff80000004047808 */ /* 0x000fc40006800000 */
[----:B------:R-:W-:Y:S01]  /*2da40*/  LOP3.LUT P3, RZ, R3, 0x1, RZ, 0xc0, !PT ;  /* 0x0000000103ff7812 */ /* 0x000fe2000786c0ff */
[----:B------:R-:W-:Y:S01]  /*2da50*/  FMUL R6, R22, c[0x0][0x188] ;  /* 0x0000620016067a20 */ /* 0x000fe20000400000 */
[----:B------:R-:W-:Y:S01]  /*2da60*/  SHF.R.U32.HI R3, RZ, 0xe, R0 ;  /* 0x0000000eff037819 */ /* 0x000fe20000011600 */
[----:B------:R-:W-:Y:S01]  /*2da70*/  STL [R1+0xb8], R2 ;  /* 0x0000b80201007387 */ /* 0x000fe20000100800 */
[----:B------:R0:W-:Y:S01]  /*2da80*/  STL [R1+0xb4], R4 ;  /* 0x0000b40401007387 */ /* 0x0001e20000100800 */
[----:B------:R-:W-:Y:S01]  /*2da90*/  FSEL R5, R5, -INF , !P2 ;  /* 0xff80000005057808 */ /* 0x000fe20005000000 */
[----:B------:R-:W-:Y:S02]  /*2daa0*/  LOP3.LUT P2, RZ, R3, 0x1, RZ, 0xc0, !PT ;  /* 0x0000000103ff7812 */ /* 0x000fe4000784c0ff */
[----:B----4-:R-:W-:Y:S02]  /*2dab0*/  FMUL R3, R16, c[0x0][0x188] ;  /* 0x0000620010037a20 */ /* 0x010fe40000400000 */
[----:B------:R-:W-:Y:S01]  /*2dac0*/  STL [R1+0xb0], R5 ;  /* 0x0000b00501007387 */ /* 0x000fe20000100800 */
[----:B0-----:R-:W-:-:S02]  /*2dad0*/  FSEL R4, R6, -INF , !P3 ;  /* 0xff80000006047808 */ /* 0x001fc40005800000 */
[----:B------:R-:W-:Y:S02]  /*2dae0*/  SHF.R.U32.HI R2, RZ, 0xf, R0 ;  /* 0x0000000fff027819 */ /* 0x000fe40000011600 */
[----:B------:R-:W-:Y:S01]  /*2daf0*/  FSEL R3, R3, -INF , !P4 ;  /* 0xff80000003037808 */ /* 0x000fe20006000000 */
[----:B------:R0:W-:Y:S01]  /*2db00*/  STL [R1+0x9c], R4 ;  /* 0x00009c0401007387 */ /* 0x0001e20000100800 */
[----:B------:R-:W-:-:S03]  /*2db10*/  LOP3.LUT P5, RZ, R2, 0x1, RZ, 0xc0, !PT ;  /* 0x0000000102ff7812 */ /* 0x000fc600078ac0ff */
[----:B------:R1:W-:Y:S02]  /*2db20*/  STL [R1+0x98], R3 ;  /* 0x0000980301007387 */ /* 0x0003e40000100800 */
[----:B0-----:R-:W-:-:S05]  /*2db30*/  FMUL R4, R15, c[0x0][0x188] ;  /* 0x000062000f047a20 */ /* 0x001fca0000400000 */
[----:B------:R-:W-:-:S05]  /*2db40*/  FSEL R4, R4, -INF , P5 ;  /* 0xff80000004047808 */ /* 0x000fca0002800000 */
[----:B------:R5:W-:Y:S01]  /*2db50*/  STL [R1+0x70], R4 ;  /* 0x0000700401007387 */ /* 0x000be20000100800 */
[----:B---3--:R-:W-:-:S05]  /*2db60*/  FMUL R5, R13, c[0x0][0x188] ;  /* 0x000062000d057a20 */ /* 0x008fca0000400000 */
[----:B-1----:R-:W-:-:S05]  /*2db70*/  FSEL R3, R5, -INF , P2 ;  /* 0xff80000005037808 */ /* 0x002fca0001000000 */
[----:B------:R0:W-:Y:S01]  /*2db80*/  STL [R1+0x74], R3 ;  /* 0x0000740301007387 */ /* 0x0001e20000100800 */
[----:B------:R-:W3:Y:S02]  /*2db90*/  LDL.LU R21, [R1+0x64] ;  /* 0x0000640001157983 */ /* 0x000ee40000300800 */
[----:B------:R-:W4:Y:S01]  /*2dba0*/  LDL R24, [R1+0x54] ;  /* 0x0000540001187983 */ /* 0x000f220000100800 */
[----:B------:R-:W-:-:S04]  /*2dbb0*/  SHF.R.U32.HI R2, RZ, 0xd, R0 ;  /* 0x0000000dff027819 */ /* 0x000fc80000011600 */
[----:B------:R-:W-:Y:S01]  /*2dbc0*/  LOP3.LUT P3, RZ, R2, 0x1, RZ, 0xc0, !PT ;  /* 0x0000000102ff7812 */ /* 0x000fe2000786c0ff */
[----:B------:R-:W-:-:S04]  /*2dbd0*/  SHF.R.U32.HI R2, RZ, 0xc, R0 ;  /* 0x0000000cff027819 */ /* 0x000fc80000011600 */
[----:B------:R-:W-:Y:S01]  /*2dbe0*/  LOP3.LUT P4, RZ, R2, 0x1, RZ, 0xc0, !PT ;  /* 0x0000000102ff7812 */ /* 0x000fe2000788c0ff */
[----:B------:R-:W-:-:S04]  /*2dbf0*/  SHF.R.U32.HI R2, RZ, 0xa, R0 ;  /* 0x0000000aff027819 */ /* 0x000fc80000011600 */
[----:B------:R-:W-:Y:S01]  /*2dc00*/  LOP3.LUT P2, RZ, R2, 0x1, RZ, 0xc0, !PT ;  /* 0x0000000102ff7812 */ /* 0x000fe2000784c0ff */
[----:B--2---:R-:W-:Y:S01]  /*2dc10*/  FMUL R2, R28, c[0x0][0x188] ;  /* 0x000062001c027a20 */ /* 0x004fe20000400000 */
[----:B------:R-:W-:Y:S01]  /*2dc20*/  SHF.R.U32.HI R6, RZ, 0xb, R0 ;  /* 0x0000000bff067819 */ /* 0x000fe20000011600 */
[----:B-----5:R-:W-:-:S03]  /*2dc30*/  FMUL R4, R29, c[0x0][0x188] ;  /* 0x000062001d047a20 */ /* 0x020fc60000400000 */
[----:B------:R-:W-:Y:S02]  /*2dc40*/  FSEL R2, R2, -INF , P3 ;  /* 0xff80000002027808 */ /* 0x000fe40001800000 */
[----:B------:R-:W-:Y:S02]  /*2dc50*/  LOP3.LUT P5, RZ, R6, 0x1, RZ, 0xc0, !PT ;  /* 0x0000000106ff7812 */ /* 0x000fe400078ac0ff */
[----:B0-----:R-:W-:Y:S01]  /*2dc60*/  SHF.R.U32.HI R3, RZ, 0x9, R0 ;  /* 0x00000009ff037819 */ /* 0x001fe20000011600 */
[----:B------:R-:W-:Y:S01]  /*2dc70*/  FMUL R6, R17, c[0x0][0x188] ;  /* 0x0000620011067a20 */ /* 0x000fe20000400000 */
[----:B------:R0:W-:Y:S02]  /*2dc80*/  STL [R1+0x84], R2 ;  /* 0x0000840201007387 */ /* 0x0001e40000100800 */
[----:B------:R-:W-:Y:S02]  /*2dc90*/  LOP3.LUT P3, RZ, R3, 0x1, RZ, 0xc0, !PT ;  /* 0x0000000103ff7812 */ /* 0x000fe4000786c0ff */
[----:B------:R-:W-:-:S02]  /*2dca0*/  FSEL R4, R4, -INF , P4 ;  /* 0xff80000004047808 */ /* 0x000fc40002000000 */
[----:B------:R-:W-:Y:S02]  /*2dcb0*/  FSEL R3, R6, -INF , P5 ;  /* 0xff80000006037808 */ /* 0x000fe40002800000 */
[--C-:B------:R-:W-:Y:S01]  /*2dcc0*/  SHF.R.U32.HI R5, RZ, 0x8, R0.reuse ;  /* 0x00000008ff057819 */ /* 0x100fe20000011600 */
[----:B------:R-:W2:Y:S04]  /*2dcd0*/  LDL R20, [R1+0xa4] ;  /* 0x0000a40001147983 */ /* 0x000ea80000100800 */
[----:B------:R-:W5:Y:S04]  /*2dce0*/  LDL R17, [R1+0xa8] ;  /* 0x0000a80001117983 */ /* 0x000f680000100800 */
[----:B------:R-:W2:Y:S04]  /*2dcf0*/  LDL R22, [R1+0xc8] ;  /* 0x0000c80001167983 */ /* 0x000ea80000100800 */
[----:B------:R-:W2:Y:S04]  /*2dd00*/  LDL R12, [R1+0xd8] ;  /* 0x0000d800010c7983 */ /* 0x000ea80000100800 */
[----:B------:R-:W2:Y:S01]  /*2dd10*/  LDL R14, [R1+0xcc] ;  /* 0x0000cc00010e7983 */ /* 0x000ea20000100800 */
[----:B0-----:R-:W-:-:S03]  /*2dd20*/  SHF.R.U32.HI R2, RZ, 0x7, R0 ;  /* 0x00000007ff027819 */ /* 0x001fc60000011600 */
[----:B------:R-:W2:Y:S04]  /*2dd30*/  LDL R10, [R1+0xe0] ;  /* 0x0000e000010a7983 */ /* 0x000ea80000100800 */
[----:B------:R-:W2:Y:S04]  /*2dd40*/  LDL R25, [R1+0xd4] ;  /* 0x0000d40001197983 */ /* 0x000ea80000100800 */
[----:B------:R-:W2:Y:S01]  /*2dd50*/  LDL R8, [R1+0xe8] ;  /* 0x0000e80001087983 */ /* 0x000ea20000100800 */
[----:B------:R-:W-:-:S03]  /*2dd60*/  LOP3.LUT P5, RZ, R2, 0x1, RZ, 0xc0, !PT ;  /* 0x0000000102ff7812 */ /* 0x000fc600078ac0ff */
[----:B------:R-:W2:Y:S04]  /*2dd70*/  LDL R23, [R1+0xdc] ;  /* 0x0000dc0001177983 */ /* 0x000ea80000100800 */
[----:B------:R-:W2:Y:S04]  /*2dd80*/  LDL R7, [R1+0x130] ;  /* 0x0001300001077983 */ /* 0x000ea80000100800 */
[----:B------:R-:W5:Y:S04]  /*2dd90*/  LDL R18, [R1+0xe4] ;  /* 0x0000e40001127983 */ /* 0x000f680000100800 */
[----:B------:R-:W5:Y:S04]  /*2dda0*/  LDL R16, [R1+0x138] ;  /* 0x0001380001107983 */ /* 0x000f680000100800 */
[----:B------:R-:W5:Y:S04]  /*2ddb0*/  LDL R15, [R1+0x134] ;  /* 0x00013400010f7983 */ /* 0x000f680000100800 */
[----:B------:R-:W5:Y:S04]  /*2ddc0*/  LDL R28, [R1+0x140] ;  /* 0x00014000011c7983 */ /* 0x000f680000100800 */
[----:B------:R-:W5:Y:S01]  /*2ddd0*/  LDL R29, [R1+0x13c] ;  /* 0x00013c00011d7983 */ /* 0x000f620000100800 */
[----:B------:R-:W-:-:S02]  /*2dde0*/  FMUL R2, R19, c[0x0][0x188] ;  /* 0x0000620013027a20 */ /* 0x000fc40000400000 */
[----:B------:R0:W-:Y:S02]  /*2ddf0*/  STL [R1+0x8c], R4 ;  /* 0x00008c0401007387 */ /* 0x0001e40000100800 */
[----:B------:R1:W-:Y:S02]  /*2de00*/  STL [R1+0x94], R3 ;  /* 0x0000940301007387 */ /* 0x0003e40000100800 */
[----:B------:R-:W-:Y:S01]  /*2de10*/  FMUL R6, R9, c[0x0][0x188] ;  /* 0x0000620009067a20 */ /* 0x000fe20000400000 */
[----:B------:R-:W-:Y:S01]  /*2de20*/  LOP3.LUT P4, RZ, R5, 0x1, RZ, 0xc0, !PT ;  /* 0x0000000105ff7812 */ /* 0x000fe2000788c0ff */
[----:B------:R-:W-:Y:S01]  /*2de30*/  FMUL R5, R11, c[0x0][0x188] ;  /* 0x000062000b057a20 */ /* 0x000fe20000400000 */
[----:B------:R-:W-:Y:S01]  /*2de40*/  FSEL R2, R2, -INF , P2 ;  /* 0xff80000002027808 */ /* 0x000fe20001000000 */
[----:B------:R-:W5:Y:S01]  /*2de50*/  LDL R19, [R1+0xac] ;  /* 0x0000ac0001137983 */ /* 0x000f620000100800 */
[----:B------:R-:W-:-:S03]  /*2de60*/  FSEL R13, R6, -INF , P3 ;  /* 0xff800000060d7808 */ /* 0x000fc60001800000 */
[----:B------:R-:W5:Y:S04]  /*2de70*/  LDL R9, [R1+0x88] ;  /* 0x0000880001097983 */ /* 0x000f680000100800 */
[----:B------:R-:W5:Y:S01]  /*2de80*/  LDL R11, [R1+0x5c] ;  /* 0x00005c00010b7983 */ /* 0x000f620000100800 */
[--C-:B0-----:R-:W-:Y:S02]  /*2de90*/  SHF.R.U32.HI R4, RZ, 0x5, R0.reuse ;  /* 0x00000005ff047819 */ /* 0x101fe40000011600 */
[----:B-1----:R-:W-:Y:S02]  /*2dea0*/  SHF.R.U32.HI R3, RZ, 0x6, R0 ;  /* 0x00000006ff037819 */ /* 0x002fe40000011600 */
[----:B------:R-:W-:Y:S02]  /*2deb0*/  LOP3.LUT P3, RZ, R4, 0x1, RZ, 0xc0, !PT ;  /* 0x0000000104ff7812 */ /* 0x000fe4000786c0ff */
[----:B------:R-:W-:Y:S01]  /*2dec0*/  LOP3.LUT P2, RZ, R3, 0x1, RZ, 0xc0, !PT ;  /* 0x0000000103ff7812 */ /* 0x000fe2000784c0ff */
[----:B------:R-:W-:Y:S01]  /*2ded0*/  FSEL R4, R5, -INF , P4 ;  /* 0xff80000005047808 */ /* 0x000fe20002000000 */
[----:B------:R-:W5:Y:S01]  /*2dee0*/  LDL R3, [R1+0x58] ;  /* 0x0000580001037983 */ /* 0x000f620000100800 */
[----:B------:R-:W-:Y:S02]  /*2def0*/  STL [R1+0x90], R2 ;  /* 0x0000900201007387 */ /* 0x000fe40000100800 */
[----:B------:R-:W5:Y:S02]  /*2df00*/  LDL R6, [R1+0x80] ;  /* 0x0000800001067983 */ /* 0x000f640000100800 */
[----:B------:R0:W-:Y:S02]  /*2df10*/  STL [R1+0x7c], R13 ;  /* 0x00007c0d01007387 */ /* 0x0001e40000100800 */
[----:B0-----:R-:W5:Y:S01]  /*2df20*/  LDL.LU R13, [R1+0x6c] ;  /* 0x00006c00010d7983 */ /* 0x001f620000300800 */
[----:B------:R-:W-:Y:S01]  /*2df30*/  STL [R1+0x78], R4 ;  /* 0x0000780401007387 */ /* 0x000fe20000100800 */
[----:B----4-:R-:W-:-:S02]  /*2df40*/  FMNMX R24, R26, R24, !PT ;  /* 0x000000181a187209 */ /* 0x010fc40007800000 */
[----:B------:R-:W4:Y:S01]  /*2df50*/  LDL.LU R26, [R1+0x2164] ;  /* 0x00216400011a7983 */ /* 0x000f220000300800 */
[----:B------:R-:W-:Y:S01]  /*2df60*/  SHF.R.U32.HI R2, RZ, 0x4, R0 ;  /* 0x00000004ff027819 */ /* 0x000fe20000011600 */
[----:B---3--:R-:W-:-:S03]  /*2df70*/  FMUL R21, R21, c[0x0][0x188] ;  /* 0x0000620015157a20 */ /* 0x008fc60000400000 */
[----:B------:R-:W-:Y:S02]  /*2df80*/  LOP3.LUT P4, RZ, R2, 0x1, RZ, 0xc0, !PT ;  /* 0x0000000102ff7812 */ /* 0x000fe4000788c0ff */
[----:B------:R-:W-:Y:S02]  /*2df90*/  FSEL R21, R21, -INF , P5 ;  /* 0xff80000015157808 */ /* 0x000fe40002800000 */
[----:B--2---:R-:W-:Y:S02]  /*2dfa0*/  FMNMX R7, R7, R23, !PT ;  /* 0x0000001707077209 */ /* 0x004fe40007800000 */
[----:B------:R-:W2:Y:S01]  /*2dfb0*/  LDL R23, [R1+0x14c] ;  /* 0x00014c0001177983 */ /* 0x000ea20000100800 */
[----:B------:R0:W-:Y:S03]  /*2dfc0*/  STL [R1+0x68], R21 ;  /* 0x0000681501007387 */ /* 0x0001e60000100800 */
[----:B0-----:R-:W3:Y:S01]  /*2dfd0*/  LDL.LU R21, [R1+0x2160] ;  /* 0x0021600001157983 */ /* 0x001ee20000300800 */
[----:B-----5:R-:W-:-:S05]  /*2dfe0*/  FMUL R13, R13, c[0x0][0x188] ;  /* 0x000062000d0d7a20 */ /* 0x020fca0000400000 */
[----:B------:R-:W-:-:S05]  /*2dff0*/  FSEL R13, R13, -INF , P2 ;  /* 0xff8000000d0d7808 */ /* 0x000fca0001000000 */
[----:B------:R0:W-:Y:S04]  /*2e000*/  STL [R1+0x64], R13 ;  /* 0x0000640d01007387 */ /* 0x0001e80000100800 */
[----:B0-----:R-:W5:Y:S01]  /*2e010*/  LDL.LU R13, [R1+0x215c] ;  /* 0x00215c00010d7983 */ /* 0x001f620000300800 */
[----:B----4-:R-:W-:Y:S01]  /*2e020*/  FMNMX R2, R26, R29, !PT ;  /* 0x0000001d1a027209 */ /* 0x010fe20007800000 */
[----:B------:R-:W-:-:S04]  /*2e030*/  SHF.R.U32.HI R26, RZ, 0x3, R0 ;  /* 0x00000003ff1a7819 */ /* 0x000fc80000011600 */
[----:B------:R-:W-:Y:S01]  /*2e040*/  LOP3.LUT P5, RZ, R26, 0x1, RZ, 0xc0, !PT ;  /* 0x000000011aff7812 */ /* 0x000fe200078ac0ff */
[----:B------:R-:W-:-:S04]  /*2e050*/  SHF.R.U32.HI R26, RZ, 0x2, R0 ;  /* 0x00000002ff1a7819 */ /* 0x000fc80000011600 */
[----:B------:R-:W-:Y:S02]  /*2e060*/  LOP3.LUT P2, RZ, R26, 0x1, RZ, 0xc0, !PT ;  /* 0x000000011aff7812 */ /* 0x000fe4000784c0ff */
[----:B------:R-:W2:Y:S01]  /*2e070*/  LDL R26, [R1+0x144] ;  /* 0x00014400011a7983 */ /* 0x000ea20000100800 */
[----:B------:R-:W-:Y:S02]  /*2e080*/  FMNMX R27, R27, R6, !PT ;  /* 0x000000061b1b7209 */ /* 0x000fe40007800000 */
[----:B------:R-:W-:Y:S02]  /*2e090*/  FMNMX R19, R19, R9, !PT ;  /* 0x0000000913137209 */ /* 0x000fe40007800000 */
[----:B------:R-:W-:Y:S01]  /*2e0a0*/  FMNMX R4, R8, R25, !PT ;  /* 0x0000001908047209 */ /* 0x000fe20007800000 */
[----:B------:R-:W-:Y:S01]  /*2e0b0*/  FMNMX R6, R16, R18, !PT ;  /* 0x0000001210067209 */ /* 0x000fe20007800000 */
[----:B------:R-:W0:Y:S04]  /*2e0c0*/  SHFL.BFLY PT, R5, R27, 0x2, 0x1f ;  /* 0x0c401f001b057f89 */ /* 0x000e2800000e0000 */
[----:B------:R-:W1:Y:S04]  /*2e0d0*/  SHFL.BFLY PT, R16, R19, 0x2, 0x1f ;  /* 0x0c401f0013107f89 */ /* 0x000e6800000e0000 */
[----:B------:R-:W4:Y:S01]  /*2e0e0*/  SHFL.BFLY PT, R9, R4, 0x2, 0x1f ;  /* 0x0c401f0004097f89 */ /* 0x000f2200000e0000 */
[----:B------:R-:W-:-:S02]  /*2e0f0*/  FMNMX R20, R20, R3, !PT ;  /* 0x0000000314147209 */ /* 0x000fc40007800000 */
[----:B------:R-:W-:Y:S02]  /*2e100*/  FMNMX R17, R17, R11, !PT ;  /* 0x0000000b11117209 */ /* 0x000fe40007800000 */
[----:B------:R-:W-:Y:S02]  /*2e110*/  FMNMX R10, R10, R14, !PT ;  /* 0x0000000e0a0a7209 */ /* 0x000fe40007800000 */
[----:B------:R-:W-:Y:S02]  /*2e120*/  FMNMX R12, R12, R22, !PT ;  /* 0x000000160c0c7209 */ /* 0x000fe40007800000 */
[----:B------:R-:W3:Y:S04]  /*2e130*/  SHFL.BFLY PT, R22, R20, 0x2, 0x1f ;  /* 0x0c401f0014167f89 */ /* 0x000ee800000e0000 */
[----:B------:R-:W3:Y:S01]  /*2e140*/  SHFL.BFLY PT, R18, R17, 0x2, 0x1f ;  /* 0x0c401f0011127f89 */ /* 0x000ee200000e0000 */
[----:B------:R-:W-:-:S03]  /*2e150*/  FMNMX R3, R28, R15, !PT ;  /* 0x0000000f1c037209 */ /* 0x000fc60007800000 */
[----:B------:R-:W3:Y:S01]  /*2e160*/  SHFL.BFLY PT, R11, R10, 0x2, 0x1f ;  /* 0x0c401f000a0b7f89 */ /* 0x000ee200000e0000 */
[----:B------:R-:W3:Y:S01]  /*2e170*/  SHFL.BFLY PT, R15, R2, 0x2, 0x1f ;  /* 0x0c401f00020f7f89 */ /* 0x000ee200000e0000 */
[----:B0-----:R-:W-:Y:S02]  /*2e180*/  FMNMX R5, R27, R5, !PT ;  /* 0x000000051b057209 */ /* 0x001fe40007800000 */
[----:B-1----:R-:W-:Y:S01]  /*2e190*/  FMNMX R19, R19, R16, !PT ;  /* 0x0000001013137209 */ /* 0x002fe20007800000 */
[----:B----4-:R-:W-:Y:S01]  /*2e1a0*/  FMNMX R16, R4, R9, !PT ;  /* 0x0000000904107209 */ /* 0x010fe20007800000 */
[----:B---3--:R-:W-:Y:S01]  /*2e1b0*/  FMNMX R22, R20, R22, !PT ;  /* 0x0000001614167209 */ /* 0x008fe20007800000 */
[----:B------:R-:W-:Y:S01]  /*2e1c0*/  FMNMX R20, R17, R18, !PT ;  /* 0x0000001211147209 */ /* 0x000fe20007800000 */
[----:B------:R-:W-:Y:S01]  /*2e1d0*/  FMNMX R17, R10, R11, !PT ;  /* 0x0000000b0a117209 */ /* 0x000fe20007800000 */
[----:B------:R-:W-:Y:S01]  /*2e1e0*/  FMNMX R10, R2, R15, !PT ;  /* 0x0000000f020a7209 */ /* 0x000fe20007800000 */
[----:B------:R-:W-:Y:S01]  /*2e1f0*/  SHF.R.U32.HI R0, RZ, 0x1, R0 ;  /* 0x00000001ff007819 */ /* 0x000fe20000011600 */
[----:B-----5:R-:W-:-:S05]  /*2e200*/  FMUL R15, R13, c[0x0][0x188] ;  /* 0x000062000d0f7a20 */ /* 0x020fca0000400000 */
[----:B------:R-:W-:Y:S01]  /*2e210*/  FSEL R15, R15, -INF , P3 ;  /* 0xff8000000f0f7808 */ /* 0x000fe20001800000 */
[----:B------:R-:W-:-:S04]  /*2e220*/  LOP3.LUT P3, RZ, R0, 0x1, RZ, 0xc0, !PT ;  /* 0x0000000100ff7812 */ /* 0x000fc8000786c0ff */
[----:B------:R0:W-:Y:S04]  /*2e230*/  STL [R1+0x60], R15 ;  /* 0x0000600f01007387 */ /* 0x0001e80000100800 */
[----:B0-----:R-:W3:Y:S01]  /*2e240*/  LDL.LU R15, [R1+0x2158] ;  /* 0x00215800010f7983 */ /* 0x001ee20000300800 */
[----:B--2---:R-:W-:-:S03]  /*2e250*/  FMNMX R4, R23, R26, !PT ;  /* 0x0000001a17047209 */ /* 0x004fc60007800000 */
[----:B------:R-:W0:Y:S02]  /*2e260*/  SHFL.BFLY PT, R23, R5, 0x1, 0x1f ;  /* 0x0c201f0005177f89 */ /* 0x000e2400000e0000 */
[----:B0-----:R-:W-:Y:S02]  /*2e270*/  FMNMX R0, R5, R23, !PT ;  /* 0x0000001705007209 */ /* 0x001fe40007800000 */
[----:B------:R-:W2:Y:S04]  /*2e280*/  LDL.LU R23, [R1+0x2154] ;  /* 0x0021540001177983 */ /* 0x000ea80000300800 */
[----:B------:R-:W0:Y:S04]  /*2e290*/  SHFL.BFLY PT, R29, R3, 0x2, 0x1f ;  /* 0x0c401f00031d7f89 */ /* 0x000e2800000e0000 */
[----:B------:R-:W1:Y:S04]  /*2e2a0*/  SHFL.BFLY PT, R25, R24, 0x2, 0x1f ;  /* 0x0c401f0018197f89 */ /* 0x000e6800000e0000 */
[----:B------:R-:W4:Y:S04]  /*2e2b0*/  SHFL.BFLY PT, R14, R12, 0x2, 0x1f ;  /* 0x0c401f000c0e7f89 */ /* 0x000f2800000e0000 */
[----:B------:R-:W5:Y:S04]  /*2e2c0*/  SHFL.BFLY PT, R8, R7, 0x2, 0x1f ;  /* 0x0c401f0007087f89 */ /* 0x000f6800000e0000 */
[----:B------:R-:W4:Y:S04]  /*2e2d0*/  SHFL.BFLY PT, R28, R6, 0x2, 0x1f ;  /* 0x0c401f00061c7f89 */ /* 0x000f2800000e0000 */
[----:B------:R-:W-:Y:S01]  /*2e2e0*/  SHFL.BFLY PT, R9, R22, 0x1, 0x1f ;  /* 0x0c201f0016097f89 */ /* 0x000fe200000e0000 */
[----:B0-----:R-:W-:-:S03]  /*2e2f0*/  FMNMX R11, R3, R29, !PT ;  /* 0x0000001d030b7209 */ /* 0x001fc60007800000 */
[----:B------:R-:W0:Y:S01]  /*2e300*/  SHFL.BFLY PT, R3, R4, 0x2, 0x1f ;  /* 0x0c401f0004037f89 */ /* 0x000e2200000e0000 */
[----:B-1----:R-:W-:Y:S02]  /*2e310*/  FMNMX R24, R24, R25, !PT ;  /* 0x0000001918187209 */ /* 0x002fe40007800000 */
[----:B----4-:R-:W-:Y:S01]  /*2e320*/  FMNMX R18, R12, R14, !PT ;  /* 0x0000000e0c127209 */ /* 0x010fe20007800000 */
[----:B-----5:R-:W-:Y:S02]  /*2e330*/  FMNMX R14, R7, R8, !PT ;  /* 0x00000008070e7209 */ /* 0x020fe40007800000 */
[----:B------:R-:W1:Y:S01]  /*2e340*/  SHFL.BFLY PT, R8, R20, 0x1, 0x1f ;  /* 0x0c201f0014087f89 */ /* 0x000e6200000e0000 */
[----:B------:R-:W-:-:S03]  /*2e350*/  FMNMX R12, R6, R28, !PT ;  /* 0x0000001c060c7209 */ /* 0x000fc60007800000 */
[----:B------:R-:W4:Y:S01]  /*2e360*/  SHFL.BFLY PT, R2, R24, 0x1, 0x1f ;  /* 0x0c201f0018027f89 */ /* 0x000f2200000e0000 */
[----:B------:R-:W5:Y:S03]  /*2e370*/  SHFL.BFLY PT, R6, R18, 0x1, 0x1f ;  /* 0x0c201f0012067f89 */ /* 0x000f6600000e0000 */
[----:B------:R-:W5:Y:S01]  /*2e380*/  SHFL.BFLY PT, R29, R16, 0x1, 0x1f ;  /* 0x0c201f00101d7f89 */ /* 0x000f6200000e0000 */
[----:B0-----:R-:W-:-:S05]  /*2e390*/  FMNMX R3, R4, R3, !PT ;  /* 0x0000000304037209 */ /* 0x001fca0007800000 */
[----:B------:R0:W-:Y:S01]  /*2e3a0*/  STL [R1+0x38], R3 ;  /* 0x0000380301007387 */ /* 0x0001e20000100800 */
[----:B-1----:R-:W-:Y:S01]  /*2e3b0*/  FMNMX R4, R20, R8, !PT ;  /* 0x0000000814047209 */ /* 0x002fe20007800000 */
[----:B------:R-:W-:Y:S01]  /*2e3c0*/  FMUL R8, R21, c[0x0][0x188] ;  /* 0x0000620015087a20 */ /* 0x000fe20000400000 */
[----:B----4-:R-:W-:Y:S01]  /*2e3d0*/  FMNMX R2, R24, R2, !PT ;  /* 0x0000000218027209 */ /* 0x010fe20007800000 */
[----:B------:R-:W4:Y:S04]  /*2e3e0*/  LDL R20, [R1+0x9c4] ;  /* 0x0009c40001147983 */ /* 0x000f280000100800 */
[----:B------:R-:W4:Y:S01]  /*2e3f0*/  LDL R24, [R1+0x9bc] ;  /* 0x0009bc0001187983 */ /* 0x000f220000100800 */
[----:B-----5:R-:W-:Y:S02]  /*2e400*/  FMNMX R6, R18, R6, !PT ;  /* 0x0000000612067209 */ /* 0x020fe40007800000 */
[----:B0-----:R-:W-:-:S02]  /*2e410*/  FMNMX R3, R22, R9, !PT ;  /* 0x0000000916037209 */ /* 0x001fc40007800000 */
[----:B------:R-:W5:Y:S01]  /*2e420*/  LDL R22, [R1+0x9c0] ;  /* 0x0009c00001167983 */ /* 0x000f620000100800 */
[----:B------:R-:W4:Y:S01]  /*2e430*/  LDL.LU R18, [R1+0x34] ;  /* 0x0000340001127983 */ /* 0x000f220000300800 */
[----:B------:R-:W-:Y:S01]  /*2e440*/  FMNMX R16, R16, R29, !PT ;  /* 0x0000001d10107209 */ /* 0x000fe20007800000 */
[----:B---3--:R-:W-:-:S05]  /*2e450*/  FMUL R5, R15, c[0x0][0x188] ;  /* 0x000062000f057a20 */ /* 0x008fca0000400000 */
[----:B------:R-:W-:Y:S01]  /*2e460*/  STL [R1+0x2148], R5 ;  /* 0x0021480501007387 */ /* 0x000fe20000100800 */
[----:B------:R-:W-:Y:S02]  /*2e470*/  STL [R1+0x214c], R8 ;  /* 0x00214c0801007387 */ /* 0x000fe40000100800 */
[----:B--2---:R-:W-:-:S05]  /*2e480*/  FMUL R9, R23, c[0x0][0x188] ;  /* 0x0000620017097a20 */ /* 0x004fca0000400000 */
[----:B------:R-:W-:Y:S01]  /*2e490*/  STL [R1+0x2150], R9 ;  /* 0x0021500901007387 */ /* 0x000fe20000100800 */
[----:B------:R-:W2:Y:S03]  /*2e4a0*/  LDL R29, [R1+0xb8] ;  /* 0x0000b800011d7983 */ /* 0x000ea60000100800 */
[----:B--2---:R-:W-:Y:S01]  /*2e4b0*/  STL [R1+0x2124], R29 ;  /* 0x0021241d01007387 */ /* 0x004fe20000100800 */
[----:B------:R-:W2:Y:S03]  /*2e4c0*/  LDL R23, [R1+0xb4] ;  /* 0x0000b40001177983 */ /* 0x000ea60000100800 */
[----:B------:R-:W0:Y:S02]  /*2e4d0*/  SHFL.BFLY PT, R7, R19, 0x1, 0x1f ;  /* 0x0c201f0013077f89 */ /* 0x000e2400000e0000 */
[----:B0-----:R-:W-:-:S02]  /*2e4e0*/  FMNMX R7, R19, R7, !PT ;  /* 0x0000000713077209 */ /* 0x001fc40007800000 */
[----:B------:R-:W0:Y:S04]  /*2e4f0*/  S2R R19, SR_TID.X ;  /* 0x0000000000137919 */ /* 0x000e280000002100 */
[----:B--2---:R-:W-:Y:S01]  /*2e500*/  STL [R1+0x2128], R23 ;  /* 0x0021281701007387 */ /* 0x004fe20000100800 */
[----:B------:R-:W2:Y:S02]  /*2e510*/  LDL R21, [R1+0xb0] ;  /* 0x0000b00001157983 */ /* 0x000ea40000100800 */
[----:B----4-:R-:W-:Y:S01]  /*2e520*/  FMUL R15, R18, c[0x0][0x188] ;  /* 0x00006200120f7a20 */ /* 0x010fe20000400000 */
[----:B0-----:R-:W-:Y:S01]  /*2e530*/  LOP3.LUT R18, R19, 0x1c, RZ, 0xc0, !PT ;  /* 0x0000001c13127812 */ /* 0x001fe200078ec0ff */
[----:B------:R-:W-:-:S04]  /*2e540*/  SHF.R.U32.HI R19, RZ, 0x3, R19 ;  /* 0x00000003ff137819 */ /* 0x000fc80000011613 */
[----:B------:R-:W-:Y:S01]  /*2e550*/  LOP3.LUT R19, R19, 0x1c, RZ, 0xc0, !PT ;  /* 0x0000001c13137812 */ /* 0x000fe200078ec0ff */
[----:B------:R-:W-:-:S04]  /*2e560*/  IMAD.SHL.U32 R18, R18, 0x8, RZ ;  /* 0x0000000812127824 */ /* 0x000fc800078e00ff */
[----:B------:R-:W-:-:S05]  /*2e570*/  IMAD.IADD R19, R18, 0x1, R19 ;  /* 0x0000000112137824 */ /* 0x000fca00078e0213 */
[----:B------:R0:W-:Y:S04]  /*2e580*/  @P1 STS [R19+0x40000], R0 ;  /* 0x0400000013001388 */ /* 0x0001e80000000800 */
[----:B--2---:R-:W-:Y:S01]  /*2e590*/  STL [R1+0x212c], R21 ;  /* 0x00212c1501007387 */ /* 0x004fe20000100800 */
[----:B0-----:R-:W2:Y:S02]  /*2e5a0*/  LDL R19, [R1+0x9c] ;  /* 0x00009c0001137983 */ /* 0x001ea40000100800 */
[----:B------:R0:W-:Y:S01]  /*2e5b0*/  @P1 STS [R20+0x40000], R2 ;  /* 0x0400000214001388 */ /* 0x0001e20000000800 */
[----:B--2---:R-:W-:Y:S01]  /*2e5c0*/  STL [R1+0x2130], R19 ;  /* 0x0021301301007387 */ /* 0x004fe20000100800 */
[----:B0-----:R-:W2:Y:S02]  /*2e5d0*/  LDL R20, [R1+0x98] ;  /* 0x0000980001147983 */ /* 0x001ea40000100800 */
[----:B-----5:R0:W-:Y:S01]  /*2e5e0*/  @P1 STS [R22+0x40000], R3 ;  /* 0x0400000316001388 */ /* 0x0201e20000000800 */
[----:B--2---:R-:W-:Y:S01]  /*2e5f0*/  STL [R1+0x2134], R20 ;  /* 0x0021341401007387 */ /* 0x004fe20000100800 */
[----:B0-----:R-:W2:Y:S02]  /*2e600*/  LDL R22, [R1+0x16c] ;  /* 0x00016c0001167983 */ /* 0x001ea40000100800 */
[----:B------:R0:W-:Y:S01]  /*2e610*/  @P1 STS [R24+0x40000], R4 ;  /* 0x0400000418001388 */ /* 0x0001e20000000800 */
[----:B------:R-:W1:Y:S04]  /*2e620*/  S2R R5, SR_TID.X ;  /* 0x0000000000057919 */ /* 0x000e680000002100 */
[----:B--2---:R-:W-:Y:S01]  /*2e630*/  STL [R1+0x2138], R22 ;  /* 0x0021381601007387 */ /* 0x004fe20000100800 */
[----:B0-----:R-:W2:Y:S01]  /*2e640*/  LDL R24, [R1+0x168] ;  /* 0x0001680001187983 */ /* 0x001ea20000100800 */
[----:B-1----:R-:W-:Y:S01]  /*2e650*/  LOP3.LUT R18, R5, 0x1c, RZ, 0xc0, !PT ;  /* 0x0000001c05127812 */ /* 0x002fe200078ec0ff */
[----:B------:R-:W-:-:S03]  /*2e660*/  SHF.R.U32.HI R5, RZ, 0x3, R5 ;  /* 0x00000003ff057819 */ /* 0x000fc60000011605 */
[C---:B------:R-:W-:Y:S01]  /*2e670*/  LEA.HI R8, R18.reuse, 0x28, RZ, 0x1e ;  /* 0x0000002812087811 */ /* 0x040fe200078ff0ff */
[----:B------:R-:W-:Y:S01]  /*2e680*/  LEA.HI R18, R18, 0x20, RZ, 0x1e ;  /* 0x0000002012127811 */ /* 0x000fe200078ff0ff */
[----:B------:R-:W-:-:S03]  /*2e690*/  LOP3.LUT R9, R5, 0x1c, RZ, 0xc0, !PT ;  /* 0x0000001c05097812 */ /* 0x000fc600078ec0ff */
[----:B------:R-:W-:-:S05]  /*2e6a0*/  SHF.L.U32 R18, R18, 0x5, RZ ;  /* 0x0000000512127819 */ /* 0x000fca00000006ff */
[----:B------:R-:W-:-:S05]  /*2e6b0*/  IMAD.IADD R9, R9, 0x1, R18 ;  /* 0x0000000109097824 */ /* 0x000fca00078e0212 */
[----:B------:R0:W-:Y:S04]  /*2e6c0*/  @P1 STS [R9+0x40000], R7 ;  /* 0x0400000709001388 */ /* 0x0001e80000000800 */
[----:B--2---:R-:W-:Y:S01]  /*2e6d0*/  STL [R1+0x213c], R24 ;  /* 0x00213c1801007387 */ /* 0x004fe20000100800 */
[----:B0-----:R-:W2:Y:S02]  /*2e6e0*/  LDL R7, [R1+0xf8] ;  /* 0x0000f80001077983 */ /* 0x001ea40000100800 */
[----:B------:R-:W-:Y:S01]  /*2e6f0*/  IMAD.SHL.U32 R8, R8, 0x20, RZ ;  /* 0x0000002008087824 */ /* 0x000fe200078e00ff */
[----:B------:R-:W-:-:S04]  /*2e700*/  LOP3.LUT R5, R5, 0x1c, RZ, 0xc0, !PT ;  /* 0x0000001c05057812 */ /* 0x000fc800078ec0ff */
[----:B------:R-:W-:-:S05]  /*2e710*/  IADD3 R5, R5, R8, RZ ;  /* 0x0000000805057210 */ /* 0x000fca0007ffe0ff */
[----:B------:R0:W-:Y:S04]  /*2e720*/  @P1 STS [R5+0x40000], R6 ;  /* 0x0400000605001388 */ /* 0x0001e80000000800 */
[----:B------:R-:W1:Y:S04]  /*2e730*/  SHFL.BFLY PT, R13, R17, 0x1, 0x1f ;  /* 0x0c201f00110d7f89 */ /* 0x000e6800000e0000 */
[----:B------:R-:W3:Y:S04]  /*2e740*/  S2R R0, SR_TID.X ;  /* 0x0000000000007919 */ /* 0x000ee80000002100 */
[----:B--2---:R2:W-:Y:S01]  /*2e750*/  STL [R1+0x2140], R7 ;  /* 0x0021400701007387 */ /* 0x0045e20000100800 */
[----:B------:R-:W4:Y:S02]  /*2e760*/  LDL R9, [R1+0x9b0] ;  /* 0x0009b00001097983 */ /* 0x000f240000100800 */
[----:B------:R-:W5:Y:S02]  /*2e770*/  LDL R2, [R1+0x9ac] ;  /* 0x0009ac0001027983 */ /* 0x000f640000100800 */
[----:B------:R-:W3:Y:S01]  /*2e780*/  LDL R8, [R1+0x9a8] ;  /* 0x0009a80001087983 */ /* 0x000ee20000100800 */
[----:B0-----:R-:W3:Y:S04]  /*2e790*/  LDL R5, [R1+0x9a4] ;  /* 0x0009a40001057983 */ /* 0x001ee80000100800 */
[----:B--2---:R-:W2:Y:S04]  /*2e7a0*/  LDL R7, [R1+0x154] ;  /* 0x0001540001077983 */ /* 0x004ea80000100800 */
[----:B------:R-:W0:Y:S04]  /*2e7b0*/  SHFL.BFLY PT, R28, R14, 0x1, 0x1f ;  /* 0x0c201f000e1c7f89 */ /* 0x000e2800000e0000 */
[----:B------:R-:W0:Y:S04]  /*2e7c0*/  SHFL.BFLY PT, R27, R12, 0x1, 0x1f ;  /* 0x0c201f000c1b7f89 */ /* 0x000e2800000e0000 */
[----:B------:R-:W0:Y:S04]  /*2e7d0*/  SHFL.BFLY PT, R26, R11, 0x1, 0x1f ;  /* 0x0c201f000b1a7f89 */ /* 0x000e2800000e0000 */
[----:B------:R-:W0:Y:S01]  /*2e7e0*/  SHFL.BFLY PT, R25, R10, 0x1, 0x1f ;  /* 0x0c201f000a197f89 */ /* 0x000e2200000e0000 */
[----:B-1----:R-:W-:-:S02]  /*2e7f0*/  FMNMX R13, R17, R13, !PT ;  /* 0x0000000d110d7209 */ /* 0x002fc40007800000 */
[----:B------:R-:W2:Y:S01]  /*2e800*/  LDL R17, [R1+0x15c] ;  /* 0x00015c0001117983 */ /* 0x000ea20000100800 */
[----:B0-----:R-:W-:Y:S02]  /*2e810*/  FMNMX R14, R14, R28, !PT ;  /* 0x0000001c0e0e7209 */ /* 0x001fe40007800000 */
[----:B------:R-:W-:Y:S02]  /*2e820*/  FMNMX R12, R12, R27, !PT ;  /* 0x0000001b0c0c7209 */ /* 0x000fe40007800000 */
[----:B------:R-:W-:Y:S02]  /*2e830*/  FMNMX R11, R11, R26, !PT ;  /* 0x0000001a0b0b7209 */ /* 0x000fe40007800000 */
[----:B------:R-:W-:Y:S01]  /*2e840*/  FMNMX R10, R10, R25, !PT ;  /* 0x000000190a0a7209 */ /* 0x000fe20007800000 */
[----:B----4-:R-:W-:Y:S01]  /*2e850*/  @P1 STS [R9+0x40000], R13 ;  /* 0x0400000d09001388 */ /* 0x010fe20000000800 */
[----:B-----5:R3:W-:Y:S02]  /*2e860*/  @P1 STS [R2+0x40000], R16 ;  /* 0x0400001002001388 */ /* 0x0207e40000000800 */
[----:B---3--:R-:W-:Y:S01]  /*2e870*/  LOP3.LUT R2, R0, 0x1c, RZ, 0xc0, !PT ;  /* 0x0000001c00027812 */ /* 0x008fe200078ec0ff */
[----:B------:R-:W-:-:S03]  /*2e880*/  SHF.R.U32.HI R0, RZ, 0x3, R0 ;  /* 0x00000003ff007819 */ /* 0x000fc60000011600 */
[----:B------:R-:W-:Y:S02]  /*2e890*/  LEA.HI R2, R2, 0x58, RZ, 0x1e ;  /* 0x0000005802027811 */ /* 0x000fe400078ff0ff */
[----:B------:R-:W-:Y:S01]  /*2e8a0*/  LOP3.LUT R0, R0, 0x1c, RZ, 0xc0, !PT ;  /* 0x0000001c00007812 */ /* 0x000fe200078ec0ff */
[----:B--2---:R0:W-:Y:S01]  /*2e8b0*/  STL [R1+0x2144], R7 ;  /* 0x0021440701007387 */ /* 0x0041e20000100800 */
[----:B------:R-:W2:Y:S02]  /*2e8c0*/  LDL R18, [R1+0x160] ;  /* 0x0001600001127983 */ /* 0x000ea40000100800 */
[----:B------:R-:W3:Y:S02]  /*2e8d0*/  LDL R24, [R1+0x158] ;  /* 0x0001580001187983 */ /* 0x000ee40000100800 */
[----:B------:R-:W-:Y:S01]  /*2e8e0*/  IMAD.SHL.U32 R2, R2, 0x20, RZ ;  /* 0x0000002002027824 */ /* 0x000fe200078e00ff */
[----:B------:R-:W3:Y:S04]  /*2e8f0*/  LDL R3, [R1+0x164] ;  /* 0x0001640001037983 */ /* 0x000ee80000100800 */
[----:B------:R-:W4:Y:S04]  /*2e900*/  LDL R22, [R1+0x70] ;  /* 0x0000700001167983 */ /* 0x000f280000100800 */
[----:B------:R-:W4:Y:S04]  /*2e910*/  LDL R28, [R1+0xf4] ;  /* 0x0000f400011c7983 */ /* 0x000f280000100800 */
[----:B------:R-:W5:Y:S04]  /*2e920*/  LDL R20, [R1+0x74] ;  /* 0x0000740001147983 */ /* 0x000f680000100800 */
[----:B0-----:R-:W2:Y:S04]  /*2e930*/  LDL R7, [R1+0x150] ;  /* 0x0001500001077983 */ /* 0x001ea80000100800 */
[----:B------:R-:W5:Y:S04]  /*2e940*/  LDL R27, [R1+0xfc] ;  /* 0x0000fc00011b7983 */ /* 0x000f680000100800 */
[----:B------:R-:W3:Y:S04]  /*2e950*/  LDL R19, [R1+0x84] ;  /* 0x0000840001137983 */ /* 0x000ee80000100800 */
[----:B------:R-:W3:Y:S04]  /*2e960*/  LDL R26, [R1+0xc0] ;  /* 0x0000c000011a7983 */ /* 0x000ee80000100800 */
[----:B------:R-:W3:Y:S04]  /*2e970*/  LDL R21, [R1+0x8c] ;  /* 0x00008c0001157983 */ /* 0x000ee80000100800 */
[----:B------:R-:W3:Y:S04]  /*2e980*/  LDL R25, [R1+0xd0] ;  /* 0x0000d00001197983 */ /* 0x000ee80000100800 */
[----:B------:R-:W3:Y:S04]  /*2e990*/  LDL R23, [R1+0x94] ;  /* 0x0000940001177983 */ /* 0x000ee80000100800 */
[----:B------:R-:W3:Y:S04]  /*2e9a0*/  LDL R4, [R1+0x104] ;  /* 0x0001040001047983 */ /* 0x000ee80000100800 */
[----:B------:R-:W3:Y:S04]  /*2e9b0*/  LDL R29, [R1+0x90] ;  /* 0x00009000011d7983 */ /* 0x000ee80000100800 */
[----:B------:R-:W3:Y:S01]  /*2e9c0*/  LDL R6, [R1+0xf0] ;  /* 0x0000f00001067983 */ /* 0x000ee20000100800 */
[----:B------:R-:W3:Y:S02]  /*2e9d0*/  LDL.LU R9, [R1+0x2150] ;  /* 0x0021500001097983 */ /* 0x000ee40000300800 */
[----:B------:R-:W4:Y:S02]  /*2e9e0*/  LDL R13, [R1+0x60] ;  /* 0x00006000010d7983 */ /* 0x000f240000100800 */
[----:B------:R-:W4:Y:S01]  /*2e9f0*/  LDL R16, [R1+0xec] ;  /* 0x0000ec0001107983 */ /* 0x000f220000100800 */
[----:B------:R0:W-:Y:S01]  /*2ea00*/  @P1 STS [R8+0x40000], R14 ;  /* 0x0400000e08001388 */ /* 0x0001e20000000800 */
[----:B------:R-:W-:-:S02]  /*2ea10*/  IMAD.IADD R0, R0, 0x1, R2 ;  /* 0x0000000100007824 */ /* 0x000fc400078e0202 */
[----:B------:R1:W-:Y:S01]  /*2ea20*/  @P1 STS [R5+0x40000], R12 ;  /* 0x0400000c05001388 */ /* 0x0003e20000000800 */
[----:B0-----:R-:W4:Y:S01]  /*2ea30*/  LDL.LU R8, [R1+0x214c] ;  /* 0x00214c0001087983 */ /* 0x001f220000300800 */
[----:B------:R-:W4:Y:S02]  /*2ea40*/  LDL R2, [R1+0x9a0] ;  /* 0x0009a00001027983 */ /* 0x000f240000100800 */
[----:B------:R-:W5:Y:S02]  /*2ea50*/  LDL R14, [R1+0x64] ;  /* 0x00006400010e7983 */ /* 0x000f640000100800 */
[----:B-1----:R-:W5:Y:S01]  /*2ea60*/  LDL.LU R5, [R1+0x2148] ;  /* 0x0021480001057983 */ /* 0x002f620000300800 */
[----:B--2---:R-:W-:Y:S02]  /*2ea70*/  FMNMX R17, R17, R7, !PT ;  /* 0x0000000711117209 */ /* 0x004fe40007800000 */
[----:B---3--:R-:W-:Y:S02]  /*2ea80*/  FSEL R12, R9, -INF , P2 ;  /* 0xff800000090c7808 */ /* 0x008fe40001000000 */
[----:B------:R-:W2:Y:S04]  /*2ea90*/  LDL R9, [R1+0x78] ;  /* 0x0000780001097983 */ /* 0x000ea80000100800 */
[----:B----4-:R5:W-:Y:S01]  /*2eaa0*/  @P1 STS [R2+0x40000], R11 ;  /* 0x0400000b02001388 */ /* 0x010be20000000800 */
[----:B------:R0:W-:Y:S01]  /*2eab0*/  @P1 STS [R0+0x40000], R10 ;  /* 0x0400000a00001388 */ /* 0x0001e20000000800 */
[----:B-----5:R-:W-:-:S02]  /*2eac0*/  FSEL R11, R5, -INF , P4 ;  /* 0xff800000050b7808 */ /* 0x020fc40002000000 */
[----:B0-----:R-:W-:Y:S02]  /*2ead0*/  FSEL R0, R8, -INF , P5 ;  /* 0xff80000008007808 */ /* 0x001fe40002800000 */
[----:B------:R-:W-:Y:S01]  /*2eae0*/  FSEL R2, R15, -INF , P3 ;  /* 0xff8000000f027808 */ /* 0x000fe20001800000 */
[----:B------:R-:W3:Y:S04]  /*2eaf0*/  LDL R10, [R1+0x100] ;  /* 0x00010000010a7983 */ /* 0x000ee80000100800 */
[----:B------:R-:W4:Y:S04]  /*2eb00*/  LDL R5, [R1+0xbc] ;  /* 0x0000bc0001057983 */ /* 0x000f280000100800 */
[----:B------:R-:W3:Y:S04]  /*2eb10*/  LDL R8, [R1+0x68] ;  /* 0x0000680001087983 */ /* 0x000ee80000100800 */
[----:B------:R-:W5:Y:S01]  /*2eb20*/  LDL R15, [R1+0x7c] ;  /* 0x00007c00010f7983 */ /* 0x000f620000100800 */
[----:B------:R-:W-:Y:S02]  /*2eb30*/  STL [R1+0x50], R11 ;  /* 0x0000500b01007387 */ /* 0x000fe40000100800 */
[----:B------:R-:W2:Y:S02]  /*2eb40*/  LDL.LU R7, [R1+0x2144] ;  /* 0x0021440001077983 */ /* 0x000ea40000300800 */
[----:B------:R-:W-:Y:S01]  /*2eb50*/  STL [R1+0x4c], R0 ;  /* 0x00004c0001007387 */ /* 0x000fe20000100800 */
[----:B------:R-:W-:-:S02]  /*2eb60*/  FMNMX R3, R3, R24, !PT ;  /* 0x0000001803037209 */ /* 0x000fc40007800000 */
[----:B------:R-:W-:Y:S02]  /*2eb70*/  FMNMX R28, R28, R22, !PT ;  /* 0x000000161c1c7209 */ /* 0x000fe40007800000 */
[----:B------:R-:W-:Y:S02]  /*2eb80*/  FMNMX R27, R27, R20, !PT ;  /* 0x000000141b1b7209 */ /* 0x000fe40007800000 */
[----:B------:R-:W-:Y:S02]  /*2eb90*/  FMNMX R26, R26, R19, !PT ;  /* 0x000000131a1a7209 */ /* 0x000fe40007800000 */
[----:B------:R-:W-:Y:S02]  /*2eba0*/  FMNMX R25, R25, R21, !PT ;  /* 0x0000001519197209 */ /* 0x000fe40007800000 */
[----:B------:R-:W-:Y:S02]  /*2ebb0*/  FMNMX R4, R4, R23, !PT ;  /* 0x0000001704047209 */ /* 0x000fe40007800000 */
[----:B--2---:R-:W-:-:S02]  /*2ebc0*/  FMNMX R18, R18, R7, !PT ;  /* 0x0000000712127209 */ /* 0x004fc40007800000 */
[----:B------:R-:W2:Y:S01]  /*2ebd0*/  LDL.LU R7, [R1+0x2140] ;  /* 0x0021400001077983 */ /* 0x000ea20000300800 */
[----:B------:R-:W-:Y:S02]  /*2ebe0*/  STL [R1+0x48], R12 ;  /* 0x0000480c01007387 */ /* 0x000fe40000100800 */
[----:B------:R-:W2:Y:S02]  /*2ebf0*/  LDL.LU R24, [R1+0x213c] ;  /* 0x00213c0001187983 */ /* 0x000ea40000300800 */
[----:B------:R-:W-:Y:S01]  /*2ec00*/  STL [R1+0x44], R2 ;  /* 0x0000440201007387 */ /* 0x000fe20000100800 */
[----:B------:R-:W2:Y:S01]  /*2ec10*/  LDL.LU R22, [R1+0x2138] ;  /* 0x0021380001167983 */ /* 0x000ea20000300800 */
[----:B------:R-:W2:Y:S02]  /*2ec20*/  LDL.LU R20, [R1+0x2134] ;  /* 0x0021340001147983 */ /* 0x000ea40000300800 */
[----:B------:R-:W2:Y:S02]  /*2ec30*/  LDL.LU R19, [R1+0x2130] ;  /* 0x0021300001137983 */ /* 0x000ea40000300800 */
[----:B------:R-:W2:Y:S01]  /*2ec40*/  LDL.LU R21, [R1+0x212c] ;  /* 0x00212c0001157983 */ /* 0x000ea20000300800 */
[----:B------:R-:W2:Y:S01]  /*2ec50*/  LDL.LU R23, [R1+0x2128] ;  /* 0x0021280001177983 */ /* 0x000ea20000300800 */
[----:B----4-:R-:W-:-:S02]  /*2ec60*/  FMNMX R5, R5, R29, !PT ;  /* 0x0000001d05057209 */ /* 0x010fc40007800000 */
[----:B------:R-:W4:Y:S01]  /*2ec70*/  LDL.LU R29, [R1+0x2124] ;  /* 0x00212400011d7983 */ /* 0x000f220000300800 */
[----:B---3--:R-:W-:Y:S02]  /*2ec80*/  FMNMX R8, R10, R8, !PT ;  /* 0x000000080a087209 */ /* 0x008fe40007800000 */
[----:B----4-:R-:W-:Y:S02]  /*2ec90*/  FMNMX R10, R29, R13, !PT ;  /* 0x0000000d1d0a7209 */ /* 0x010fe40007800000 */
[----:B------:R-:W0:Y:S04]  /*2eca0*/  SHFL.BFLY PT, R29, R17, 0x2, 0x1f ;  /* 0x0c401f00111d7f89 */ /* 0x000e2800000e0000 */
[----:B0-----:R-:W-:Y:S01]  /*2ecb0*/  STL [R1+0x2120], R29 ;  /* 0x0021201d01007387 */ /* 0x001fe20000100800 */
[----:B------:R0:W-:Y:S03]  /*2ecc0*/  STL [R1+0x211c], R17 ;  /* 0x00211c1101007387 */ /* 0x0001e60000100800 */
[----:B0-----:R-:W3:Y:S01]  /*2ecd0*/  LDL R17, [R1+0x38] ;  /* 0x0000380001117983 */ /* 0x001ee20000100800 */
[----:B--2---:R-:W-:-:S05]  /*2ece0*/  FMNMX R7, R7, R9, !PT ;  /* 0x0000000907077209 */ /* 0x004fca0007800000 */
[----:B------:R-:W0:Y:S01]  /*2ecf0*/  SHFL.BFLY PT, R29, R7, 0x2, 0x1f ;  /* 0x0c401f00071d7f89 */ /* 0x000e2200000e0000 */
[----:B------:R-:W-:-:S03]  /*2ed00*/  FMNMX R9, R16, R14, !PT ;  /* 0x0000000e10097209 */ /* 0x000fc60007800000 */
[----:B0-----:R-:W-:Y:S02]  /*2ed10*/  STL [R1], R29 ;  /* 0x0000001d01007387 */ /* 0x001fe40000100800 */
[----:B------:R-:W0:Y:S02]  /*2ed20*/  SHFL.BFLY PT, R29, R8, 0x2, 0x1f ;  /* 0x0c401f00081d7f89 */ /* 0x000e2400000e0000 */
[----:B------:R-:W-:Y:S02]  /*2ed30*/  STL [R1+0x2118], R8 ;  /* 0x0021180801007387 */ /* 0x000fe40000100800 */
[----:B------:R-:W1:Y:S01]  /*2ed40*/  SHFL.BFLY PT, R8, R9, 0x2, 0x1f ;  /* 0x0c401f0009087f89 */ /* 0x000e6200000e0000 */
[----:B------:R-:W-:-:S03]  /*2ed50*/  FMNMX R11, R23, R11, !PT ;  /* 0x0000000b170b7209 */ /* 0x000fc60007800000 */
[----:B0-----:R-:W-:Y:S02]  /*2ed60*/  STL [R1+0xc], R29 ;  /* 0x00000c1d01007387 */ /* 0x001fe40000100800 */
[----:B------:R-:W0:Y:S01]  /*2ed70*/  SHFL.BFLY PT, R29, R10, 0x2, 0x1f ;  /* 0x0c401f000a1d7f89 */ /* 0x000e2200000e0000 */
[----:B------:R-:W-:Y:S01]  /*2ed80*/  FMNMX R0, R21, R0, !PT ;  /* 0x0000000015007209 */ /* 0x000fe20007800000 */
[----:B-1----:R-:W-:Y:S02]  /*2ed90*/  STL [R1+0x14], R8 ;  /* 0x0000140801007387 */ /* 0x002fe40000100800 */
[----:B------:R-:W1:Y:S04]  /*2eda0*/  SHFL.BFLY PT, R8, R11, 0x2, 0x1f ;  /* 0x0c401f000b087f89 */ /* 0x000e6800000e0000 */
[----:B0-----:R-:W-:Y:S02]  /*2edb0*/  STL [R1+0x20], R29 ;  /* 0x0000201d01007387 */ /* 0x001fe40000100800 */
[----:B------:R-:W0:Y:S01]  /*2edc0*/  SHFL.BFLY PT, R29, R0, 0x2, 0x1f ;  /* 0x0c401f00001d7f89 */ /* 0x000e2200000e0000 */
[----:B------:R-:W-:Y:S01]  /*2edd0*/  FMNMX R14, R19, R12, !PT ;  /* 0x0000000c130e7209 */ /* 0x000fe20007800000 */
[----:B-1----:R1:W-:Y:S04]  /*2ede0*/  STL [R1+0x28], R8 ;  /* 0x0000280801007387 */ /* 0x0023e80000100800 */
[----:B-1----:R-:W2:Y:S04]  /*2edf0*/  LDL.LU R8, [R1] ;  /* 0x0000000001087983 */ /* 0x002ea80000300800 */
[----:B0-----:R-:W-:Y:S02]  /*2ee00*/  STL [R1+0x2c], R29 ;  /* 0x00002c1d01007387 */ /* 0x001fe40000100800 */
[----:B------:R-:W0:Y:S01]  /*2ee10*/  SHFL.BFLY PT, R29, R14, 0x2, 0x1f ;  /* 0x0c401f000e1d7f89 */ /* 0x000e2200000e0000 */
[----:B------:R-:W-:Y:S01]  /*2ee20*/  FMNMX R13, R20, R2, !PT ;  /* 0x00000002140d7209 */ /* 0x000fe20007800000 */
[----:B------:R-:W-:Y:S01]  /*2ee30*/  FMNMX R2, R24, R22, !PT ;  /* 0x0000001618027209 */ /* 0x000fe20007800000 */
[----:B0-----:R-:W-:Y:S03]  /*2ee40*/  STL [R1+0x30], R29 ;  /* 0x0000301d01007387 */ /* 0x001fe60000100800 */
[----:B------:R-:W0:Y:S02]  /*2ee50*/  SHFL.BFLY PT, R29, R13, 0x2, 0x1f ;  /* 0x0c401f000d1d7f89 */ /* 0x000e2400000e0000 */
[----:B0-----:R-:W-:Y:S02]  /*2ee60*/  STL [R1+0x34], R29 ;  /* 0x0000341d01007387 */ /* 0x001fe40000100800 */
[----:B------:R-:W0:Y:S02]  /*2ee70*/  SHFL.BFLY PT, R29, R2, 0x2, 0x1f ;  /* 0x0c401f00021d7f89 */ /* 0x000e2400000e0000 */
[----:B0-----:R0:W-:Y:S04]  /*2ee80*/  STL [R1+0x3c], R29 ;  /* 0x00003c1d01007387 */ /* 0x0011e80000100800 */
[----:B0-----:R-:W4:Y:S04]  /*2ee90*/  LDL.LU R29, [R1+0x2120] ;  /* 0x00212000011d7983 */ /* 0x001f280000300800 */
[----:B---3--:R-:W0:Y:S04]  /*2eea0*/  SHFL.BFLY PT, R17, R17, 0x1, 0x1f ;  /* 0x0c201f0011117f89 */ /* 0x008e2800000e0000 */
[----:B0-----:R0:W-:Y:S04]  /*2eeb0*/  STL [R1+0x40], R17 ;  /* 0x0000401101007387 */ /* 0x0011e80000100800 */
[----:B0-----:R-:W4:Y:S04]  /*2eec0*/  LDL.LU R17, [R1+0x211c] ;  /* 0x00211c0001117983 */ /* 0x001f280000300800 */
[----:B------:R-:W0:Y:S04]  /*2eed0*/  SHFL.BFLY PT, R19, R18, 0x2, 0x1f ;  /* 0x0c401f0012137f89 */ /* 0x000e2800000e0000 */
[----:B------:R-:W1:Y:S04]  /*2eee0*/  SHFL.BFLY PT, R21, R28, 0x2, 0x1f ;  /* 0x0c401f001c157f89 */ /* 0x000e6800000e0000 */
[----:B------:R-:W3:Y:S04]  /*2eef0*/  SHFL.BFLY PT, R20, R3, 0x2, 0x1f ;  /* 0x0c401f0003147f89 */ /* 0x000ee800000e0000 */
[----:B------:R-:W3:Y:S04]  /*2ef00*/  SHFL.BFLY PT, R22, R27, 0x2, 0x1f ;  /* 0x0c401f001b167f89 */ /* 0x000ee800000e0000 */
[----:B------:R-:W3:Y:S04]  /*2ef10*/  SHFL.BFLY PT, R23, R26, 0x2, 0x1f ;  /* 0x0c401f001a177f89 */ /* 0x000ee800000e0000 */
[----:B------:R-:W3:Y:S04]  /*2ef20*/  SHFL.BFLY PT, R24, R25, 0x2, 0x1f ;  /* 0x0c401f0019187f89 */ /* 0x000ee800000e0000 */
[----:B------:R-:W3:Y:S01]  /*2ef30*/  SHFL.BFLY PT, R16, R4, 0x2, 0x1f ;  /* 0x0c401f0004107f89 */ /* 0x000ee200000e0000 */
[----:B-----5:R-:W-:-:S02]  /*2ef40*/  FMNMX R6, R6, R15, !PT ;  /* 0x0000000f06067209 */ /* 0x020fc40007800000 */
[----:B------:R-:W5:Y:S01]  /*2ef50*/  SHFL.BFLY PT, R15, R5, 0x2, 0x1f ;  /* 0x0c401f00050f7f89 */ /* 0x000f6200000e0000 */
[----:B0-----:R-:W-:Y:S02]  /*2ef60*/  FMNMX R18, R18, R19, !PT ;  /* 0x0000001312127209 */ /* 0x001fe40007800000 */
[----:B-1----:R-:W-:Y:S02]  /*2ef70*/  FMNMX R28, R28, R21, !PT ;  /* 0x000000151c1c7209 */ /* 0x002fe40007800000 */
[----:B---3--:R-:W-:Y:S02]  /*2ef80*/  FMNMX R20, R3, R20, !PT ;  /* 0x0000001403147209 */ /* 0x008fe40007800000 */
[----:B------:R-:W-:Y:S02]  /*2ef90*/  FMNMX R27, R27, R22, !PT ;  /* 0x000000161b1b7209 */ /* 0x000fe40007800000 */
[----:B------:R-:W-:Y:S02]  /*2efa0*/  FMNMX R26, R26, R23, !PT ;  /* 0x000000171a1a7209 */ /* 0x000fe40007800000 */
[----:B------:R-:W-:-:S02]  /*2efb0*/  FMNMX R3, R25, R24, !PT ;  /* 0x0000001819037209 */ /* 0x000fc40007800000 */
[----:B------:R-:W-:Y:S02]  /*2efc0*/  FMNMX R4, R4, R16, !PT ;  /* 0x0000001004047209 */ /* 0x000fe40007800000 */
[----:B-----5:R-:W-:Y:S02]  /*2efd0*/  FMNMX R5, R5, R15, !PT ;  /* 0x0000000f05057209 */ /* 0x020fe40007800000 */
[----:B----4-:R-:W-:Y:S02]  /*2efe0*/  FMNMX R17, R17, R29, !PT ;  /* 0x0000001d11117209 */ /* 0x010fe40007800000 */
[----:B------:R-:W3:Y:S01]  /*2eff0*/  LDL.LU R29, [R1+0x38] ;  /* 0x00003800011d7983 */ /* 0x000ee20000300800 */
[----:B------:R-:W3:Y:S02]  /*2f000*/  LDL.LU R19, [R1+0x40] ;  /* 0x0000400001137983 */ /* 0x000ee40000300800 */
[----:B------:R-:W4:Y:S02]  /*2f010*/  LDL.LU R21, [R1+0x3c] ;  /* 0x00003c0001157983 */ /* 0x000f240000300800 */
[----:B------:R-:W-:Y:S01]  /*2f020*/  STL [R1+0x24], R17 ;  /* 0x0000241101007387 */ /* 0x000fe20000100800 */
[----:B------:R-:W5:Y:S01]  /*2f030*/  LDL.LU R22, [R1+0x34] ;  /* 0x0000340001167983 */ /* 0x000f620000300800 */
[----:B------:R-:W-:Y:S02]  /*2f040*/  STL [R1+0x1c], R18 ;  /* 0x00001c1201007387 */ /* 0x000fe40000100800 */
[----:B------:R-:W3:Y:S02]  /*2f050*/  LDL.LU R23, [R1+0x30] ;  /* 0x0000300001177983 */ /* 0x000ee40000300800 */
[----:B------:R-:W-:Y:S01]  /*2f060*/  STL [R1+0x18], R20 ;  /* 0x0000181401007387 */ /* 0x000fe20000100800 */
[----:B------:R-:W3:Y:S01]  /*2f070*/  LDL.LU R25, [R1+0x28] ;  /* 0x0000280001197983 */ /* 0x000ee20000300800 */
[----:B------:R-:W3:Y:S02]  /*2f080*/  LDL.LU R24, [R1+0x2c] ;  /* 0x00002c0001187983 */ /* 0x000ee40000300800 */
[----:B------:R-:W-:Y:S02]  /*2f090*/  STL [R1+0x10], R28 ;  /* 0x0000101c01007387 */ /* 0x000fe40000100800 */
[----:B------:R-:W3:Y:S01]  /*2f0a0*/  LDL.LU R16, [R1+0x20] ;  /* 0x0000200001107983 */ /* 0x000ee20000300800 */
[----:B------:R-:W-:Y:S01]  /*2f0b0*/  STL [R1+0x8], R27 ;  /* 0x0000081b01007387 */ /* 0x000fe20000100800 */
[----:B------:R-:W4:Y:S03]  /*2f0c0*/  LDL.LU R15, [R1+0x14] ;  /* 0x00001400010f7983 */ /* 0x000f260000300800 */
[----:B------:R-:W0:Y:S01]  /*2f0d0*/  SHFL.BFLY PT, R12, R6, 0x2, 0x1f ;  /* 0x0c401f00060c7f89 */ /* 0x000e2200000e0000 */
[----:B------:R-:W-:Y:S01]  /*2f0e0*/  STL [R1+0x4], R26 ;  /* 0x0000041a01007387 */ /* 0x000fe20000100800 */
[----:B--2---:R-:W-:-:S02]  /*2f0f0*/  FMNMX R7, R7, R8, !PT ;  /* 0x0000000807077209 */ /* 0x004fc40007800000 */
[----:B0-----:R-:W-:Y:S02]  /*2f100*/  FMNMX R6, R6, R12, !PT ;  /* 0x0000000c06067209 */ /* 0x001fe40007800000 */
[----:B------:R-:W2:Y:S01]  /*2f110*/  LDL.LU R12, [R1+0xc] ;  /* 0x00000c00010c7983 */ /* 0x000ea20000300800 */
[----:B------:R-:W2:Y:S01]  /*2f120*/  LDL.LU R8, [R1+0x2118] ;  /* 0x0021180001087983 */ /* 0x000ea20000300800 */
[----:B---3--:R-:W-:Y:S02]  /*2f130*/  FMNMX R10, R10, R16, !PT ;  /* 0x000000100a0a7209 */ /* 0x008fe40007800000 */
[----:B----4-:R-:W-:Y:S01]  /*2f140*/  FMNMX R9, R9, R15, !PT ;  /* 0x0000000f09097209 */ /* 0x010fe20007800000 */
[----:B------:R-:W-:Y:S04]  /*2f150*/  SHFL.BFLY PT, R16, R17, 0x1, 0x1f ;  /* 0x0c201f0011107f89 */ /* 0x000fe800000e0000 */
[----:B------:R-:W0:Y:S04]  /*2f160*/  SHFL.BFLY PT, R15, R18, 0x1, 0x1f ;  /* 0x0c201f00120f7f89 */ /* 0x000e2800000e0000 */
[----:B0-----:R0:W-:Y:S01]  /*2f170*/  STL [R1+0x2110], R15 ;  /* 0x0021100f01007387 */ /* 0x0011e20000100800 */
[----:B------:R-:W-:Y:S03]  /*2f180*/  STL [R1], R16 ;  /* 0x0000001001007387 */ /* 0x000fe60000100800 */
[----:B0-----:R-:W3:Y:S01]  /*2f190*/  LDL.LU R15, [R1] ;  /* 0x00000000010f7983 */ /* 0x001ee20000300800 */
[----:B------:R-:W0:Y:S02]  /*2f1a0*/  SHFL.BFLY PT, R16, R20, 0x1, 0x1f ;  /* 0x0c201f0014107f89 */ /* 0x000e2400000e0000 */
[----:B------:R-:W1:Y:S02]  /*2f1b0*/  SHFL.BFLY PT, R17, R28, 0x1, 0x1f ;  /* 0x0c201f001c117f89 */ /* 0x000e6400000e0000 */
[----:B------:R-:W4:Y:S01]  /*2f1c0*/  SHFL.BFLY PT, R18, R27, 0x1, 0x1f ;  /* 0x0c201f001b127f89 */ /* 0x000f2200000e0000 */
[----:B--2---:R-:W-:Y:S01]  /*2f1d0*/  FMNMX R8, R8, R12, !PT ;  /* 0x0000000c08087209 */ /* 0x004fe20007800000 */
[----:B------:R-:W-:Y:S01]  /*2f1e0*/  FMNMX R12, R2, R21, !PT ;  /* 0x00000015020c7209 */ /* 0x000fe20007800000 */
[----:B------:R-:W-:-:S02]  /*2f1f0*/  FMNMX R2, R29, R19, !PT ;  /* 0x000000131d027209 */ /* 0x000fc40007800000 */
[----:B------:R-:W2:Y:S01]  /*2f200*/  SHFL.BFLY PT, R19, R26, 0x1, 0x1f ;  /* 0x0c201f001a137f89 */ /* 0x000ea200000e0000 */
[----:B-----5:R-:W-:-:S03]  /*2f210*/  FMNMX R13, R13, R22, !PT ;  /* 0x000000160d0d7209 */ /* 0x020fc60007800000 */
[----:B------:R-:W5:Y:S01]  /*2f220*/  SHFL.BFLY PT, R21, R4, 0x1, 0x1f ;  /* 0x0c201f0004157f89 */ /* 0x000f6200000e0000 */
[----:B------:R-:W-:Y:S01]  /*2f230*/  FMNMX R14, R14, R23, !PT ;  /* 0x000000170e0e7209 */ /* 0x000fe20007800000 */
[----:B------:R-:W0:Y:S02]  /*2f240*/  SHFL.BFLY PT, R22, R5, 0x1, 0x1f ;  /* 0x0c201f0005167f89 */ /* 0x000e2400000e0000 */
[----:B------:R-:W0:Y:S01]  /*2f250*/  SHFL.BFLY PT, R23, R6, 0x1, 0x1f ;  /* 0x0c201f0006177f89 */ /* 0x000e2200000e0000 */
[----:B---3--:R-:W-:Y:S01]  /*2f260*/  STL [R1+0x2114], R15 ;  /* 0x0021140f01007387 */ /* 0x008fe20000100800 */
[----:B0-----:R0:W-:Y:S03]  /*2f270*/  STL [R1+0x210c], R16 ;  /* 0x00210c1001007387 */ /* 0x0011e60000100800 */
[----:B0-----:R-:W3:Y:S01]  /*2f280*/  LDL.LU R16, [R1+0x1c] ;  /* 0x00001c0001107983 */ /* 0x001ee20000300800 */
[----:B-1----:R0:W-:Y:S03]  /*2f290*/  STL [R1+0x2108], R17 ;  /* 0x0021081101007387 */ /* 0x0021e60000100800 */
[----:B0-----:R-:W3:Y:S01]  /*2f2a0*/  LDL.LU R17, [R1+0x18] ;  /* 0x0000180001117983 */ /* 0x001ee20000300800 */
[----:B----4-:R0:W-:Y:S03]  /*2f2b0*/  STL [R1+0x2104], R18 ;  /* 0x0021041201007387 */ /* 0x0101e60000100800 */
[----:B0-----:R-:W4:Y:S01]  /*2f2c0*/  LDL.LU R18, [R1+0x10] ;  /* 0x0000100001127983 */ /* 0x001f220000300800 */
[----:B------:R-:W3:Y:S02]  /*2f2d0*/  LDL R15, [R1+0x998] ;  /* 0x00099800010f7983 */ /* 0x000ee40000100800 */
[----:B--2---:R0:W-:Y:S01]  /*2f2e0*/  STL [R1+0x2100], R19 ;  /* 0x0021001301007387 */ /* 0x0041e20000100800 */
[----:B------:R-:W1:Y:S04]  /*2f2f0*/  SHFL.BFLY PT, R20, R3, 0x1, 0x1f ;  /* 0x0c201f0003147f89 */ /* 0x000e6800000e0000 */
[----:B0-----:R-:W2:Y:S01]  /*2f300*/  LDL.LU R19, [R1+0x8] ;  /* 0x0000080001137983 */ /* 0x001ea20000300800 */
[----:B------:R0:W-:Y:S03]  /*2f310*/  STL [R1+0x20fc], R3 ;  /* 0x0020fc0301007387 */ /* 0x0001e60000100800 */
[----:B0-----:R-:W2:Y:S01]  /*2f320*/  LDL.LU R3, [R1+0x4] ;  /* 0x0000040001037983 */ /* 0x001ea20000300800 */
[----:B-----5:R-:W-:Y:S02]  /*2f330*/  STL [R1+0xc], R21 ;  /* 0x00000c1501007387 */ /* 0x020fe40000100800 */
[----:B------:R-:W-:Y:S02]  /*2f340*/  STL [R1+0x14], R22 ;  /* 0x0000141601007387 */ /* 0x000fe40000100800 */
[----:B------:R-:W-:Y:S01]  /*2f350*/  STL [R1+0x20], R23 ;  /* 0x0000201701007387 */ /* 0x000fe20000100800 */
[----:B---3--:R0:W-:Y:S04]  /*2f360*/  @P1 STS [R15+0x40000], R2 ;  /* 0x040000020f001388 */ /* 0x0081e80000000800 */
[----:B0-----:R-:W3:Y:S01]  /*2f370*/  LDL.LU R15, [R1+0x2114] ;  /* 0x00211400010f7983 */ /* 0x001ee20000300800 */
[----:B------:R-:W3:Y:S02]  /*2f380*/  LDL.LU R2, [R1+0x24] ;  /* 0x0000240001027983 */ /* 0x000ee40000300800 */
[----:B---3--:R-:W-:-:S02]  /*2f390*/  FMNMX R2, R2, R15, !PT ;  /* 0x0000000f02027209 */ /* 0x008fc40007800000 */
[----:B------:R-:W3:Y:S02]  /*2f3a0*/  LDL.LU R15, [R1+0x2110] ;  /* 0x00211000010f7983 */ /* 0x000ee40000300800 */
[----:B---3--:R-:W-:Y:S02]  /*2f3b0*/  FMNMX R15, R16, R15, !PT ;  /* 0x0000000f100f7209 */ /* 0x008fe40007800000 */
[----:B------:R-:W3:Y:S03]  /*2f3c0*/  LDL.LU R16, [R1+0x210c] ;  /* 0x00210c0001107983 */ /* 0x000ee60000300800 */
[----:B------:R0:W-:Y:S02]  /*2f3d0*/  STL [R1+0x20f8], R15 ;  /* 0x0020f80f01007387 */ /* 0x0001e40000100800 */
[----:B0-----:R-:W5:Y:S01]  /*2f3e0*/  LDL.LU R15, [R1+0x20] ;  /* 0x00002000010f7983 */ /* 0x001f620000300800 */
[----:B---3--:R-:W-:-:S03]  /*2f3f0*/  FMNMX R16, R17, R16, !PT ;  /* 0x0000001011107209 */ /* 0x008fc60007800000 */
[----:B------:R-:W4:Y:S02]  /*2f400*/  LDL.LU R17, [R1+0x2108] ;  /* 0x0021080001117983 */ /* 0x000f240000300800 */
[----:B------:R0:W-:Y:S02]  /*2f410*/  STL [R1+0x20f4], R16 ;  /* 0x0020f41001007387 */ /* 0x0001e40000100800 */
[----:B0-----:R-:W3:Y:S01]  /*2f420*/  LDL.LU R16, [R1+0x14] ;  /* 0x0000140001107983 */ /* 0x001ee20000300800 */
[----:B----4-:R-:W-:-:S03]  /*2f430*/  FMNMX R17, R18, R17, !PT ;  /* 0x0000001112117209 */ /* 0x010fc60007800000 */
[----:B------:R-:W2:Y:S02]  /*2f440*/  LDL.LU R18, [R1+0x2104] ;  /* 0x0021040001127983 */ /* 0x000ea40000300800 */
[----:B--2---:R-:W-:Y:S02]  /*2f450*/  FMNMX R18, R19, R18, !PT ;  /* 0x0000001213127209 */ /* 0x004fe40007800000 */
[----:B------:R-:W2:Y:S02]  /*2f460*/  LDL.LU R19, [R1+0x2100] ;  /* 0x0021000001137983 */ /* 0x000ea40000300800 */
[----:B--2---:R-:W-:Y:S02]  /*2f470*/  FMNMX R19, R3, R19, !PT ;  /* 0x0000001303137209 */ /* 0x004fe40007800000 */
[----:B------:R-:W1:Y:S01]  /*2f480*/  LDL.LU R3, [R1+0x20fc] ;  /* 0x0020fc0001037983 */ /* 0x000e620000300800 */
[----:B-----5:R-:W-:Y:S02]  /*2f490*/  FMNMX R6, R6, R15, !PT ;  /* 0x0000000f06067209 */ /* 0x020fe40007800000 */
[----:B------:R-:W-:-:S02]  /*2f4a0*/  FMNMX R11, R11, R25, !PT ;  /* 0x000000190b0b7209 */ /* 0x000fc40007800000 */
[----:B------:R-:W-:Y:S01]  /*2f4b0*/  FMNMX R0, R0, R24, !PT ;  /* 0x0000001800007209 */ /* 0x000fe20007800000 */
[----:B------:R-:W0:Y:S04]  /*2f4c0*/  SHFL.BFLY PT, R21, R7, 0x1, 0x1f ;  /* 0x0c201f0007157f89 */ /* 0x000e2800000e0000 */
[----:B------:R-:W2:Y:S04]  /*2f4d0*/  SHFL.BFLY PT, R22, R8, 0x1, 0x1f ;  /* 0x0c201f0008167f89 */ /* 0x000ea800000e0000 */
[----:B------:R-:W4:Y:S04]  /*2f4e0*/  SHFL.BFLY PT, R23, R9, 0x1, 0x1f ;  /* 0x0c201f0009177f89 */ /* 0x000f2800000e0000 */
[----:B------:R-:W2:Y:S04]  /*2f4f0*/  SHFL.BFLY PT, R24, R10, 0x1, 0x1f ;  /* 0x0c201f000a187f89 */ /* 0x000ea800000e0000 */
[----:B------:R-:W0:Y:S04]  /*2f500*/  SHFL.BFLY PT, R25, R11, 0x1, 0x1f ;  /* 0x0c201f000b197f89 */ /* 0x000e2800000e0000 */
[----:B------:R-:W0:Y:S04]  /*2f510*/  SHFL.BFLY PT, R26, R0, 0x1, 0x1f ;  /* 0x0c201f00001a7f89 */ /* 0x000e2800000e0000 */
[----:B------:R-:W0:Y:S04]  /*2f520*/  SHFL.BFLY PT, R27, R14, 0x1, 0x1f ;  /* 0x0c201f000e1b7f89 */ /* 0x000e2800000e0000 */
[----:B------:R-:W0:Y:S04]  /*2f530*/  SHFL.BFLY PT, R28, R13, 0x1, 0x1f ;  /* 0x0c201f000d1c7f89 */ /* 0x000e2800000e0000 */
[----:B------:R-:W0:Y:S01]  /*2f540*/  SHFL.BFLY PT, R29, R12, 0x1, 0x1f ;  /* 0x0c201f000c1d7f89 */ /* 0x000e2200000e0000 */
[----:B-1----:R-:W-:-:S03]  /*2f550*/  FMNMX R3, R3, R20, !PT ;  /* 0x0000001403037209 */ /* 0x002fc60007800000 */
[----:B------:R-:W5:Y:S01]  /*2f560*/  LDL.LU R20, [R1+0xc] ;  /* 0x00000c0001147983 */ /* 0x000f620000300800 */
[----:B------:R-:W5:Y:S01]  /*2f570*/  LDL R15, [R1+0x994] ;  /* 0x00099400010f7983 */ /* 0x000f620000100800 */
[----:B---3--:R-:W-:Y:S02]  /*2f580*/  FMNMX R5, R5, R16, !PT ;  /* 0x0000001005057209 */ /* 0x008fe40007800000 */
[----:B0-----:R-:W-:Y:S02]  /*2f590*/  FMNMX R7, R7, R21, !PT ;  /* 0x0000001507077209 */ /* 0x001fe40007800000 */
[----:B--2---:R-:W-:Y:S02]  /*2f5a0*/  FMNMX R8, R8, R22, !PT ;  /* 0x0000001608087209 */ /* 0x004fe40007800000 */
[----:B----4-:R-:W-:Y:S02]  /*2f5b0*/  FMNMX R9, R9, R23, !PT ;  /* 0x0000001709097209 */ /* 0x010fe40007800000 */
[----:B------:R-:W-:-:S02]  /*2f5c0*/  FMNMX R10, R10, R24, !PT ;  /* 0x000000180a0a7209 */ /* 0x000fc40007800000 */
[----:B------:R-:W-:Y:S02]  /*2f5d0*/  FMNMX R11, R11, R25, !PT ;  /* 0x000000190b0b7209 */ /* 0x000fe40007800000 */
[----:B------:R-:W-:Y:S02]  /*2f5e0*/  FMNMX R0, R0, R26, !PT ;  /* 0x0000001a00007209 */ /* 0x000fe40007800000 */
[----:B------:R-:W-:Y:S02]  /*2f5f0*/  FMNMX R14, R14, R27, !PT ;  /* 0x0000001b0e0e7209 */ /* 0x000fe40007800000 */
[----:B------:R-:W-:Y:S02]  /*2f600*/  FMNMX R13, R13, R28, !PT ;  /* 0x0000001c0d0d7209 */ /* 0x000fe40007800000 */
[----:B------:R-:W-:Y:S01]  /*2f610*/  FMNMX R12, R12, R29, !PT ;  /* 0x0000001d0c0c7209 */ /* 0x000fe20007800000 */
[----:B------:R-:W2:Y:S04]  /*2f620*/  LDL R16, [R1+0x990] ;  /* 0x0009900001107983 */ /* 0x000ea80000100800 */
[----:B------:R-:W3:Y:S04]  /*2f630*/  LDL R21, [R1+0x960] ;  /* 0x0009600001157983 */ /* 0x000ee80000100800 */
[----:B------:R-:W4:Y:S04]  /*2f640*/  LDL R22, [R1+0x96c] ;  /* 0x00096c0001167983 */ /* 0x000f280000100800 */
[----:B------:R-:W2:Y:S04]  /*2f650*/  LDL R23, [R1+0x964] ;  /* 0x0009640001177983 */ /* 0x000ea80000100800 */
[----:B------:R-:W2:Y:S04]  /*2f660*/  LDL R24, [R1+0x968] ;  /* 0x0009680001187983 */ /* 0x000ea80000100800 */
[----:B------:R-:W2:Y:S04]  /*2f670*/  LDL R25, [R1+0x970] ;  /* 0x0009700001197983 */ /* 0x000ea80000100800 */
[----:B------:R-:W2:Y:S04]  /*2f680*/  LDL R26, [R1+0x974] ;  /* 0x00097400011a7983 */ /* 0x000ea80000100800 */
[----:B------:R-:W2:Y:S04]  /*2f690*/  LDL R27, [R1+0x97c] ;  /* 0x00097c00011b7983 */ /* 0x000ea80000100800 */
[----:B------:R-:W2:Y:S04]  /*2f6a0*/  LDL R28, [R1+0x980] ;  /* 0x00098000011c7983 */ /* 0x000ea80000100800 */
[----:B------:R-:W2:Y:S01]  /*2f6b0*/  LDL R29, [R1+0x984] ;  /* 0x00098400011d7983 */ /* 0x000ea20000100800 */
[----:B-----5:R-:W-:-:S03]  /*2f6c0*/  FMNMX R4, R4, R20, !PT ;  /* 0x0000001404047209 */ /* 0x020fc60007800000 */
[----:B------:R0:W-:Y:S04]  /*2f6d0*/  @P1 STS [R15+0x40000], R2 ;  /* 0x040000020f001388 */ /* 0x0001e80000000800 */
[----:B------:R-:W5:Y:S04]  /*2f6e0*/  LDL R20, [R1+0x978] ;  /* 0x0009780001147983 */ /* 0x000f680000100800 */
[----:B0-----:R-:W2:Y:S01]  /*2f6f0*/  LDL.LU R15, [R1+0x20f8] ;  /* 0x0020f800010f7983 */ /* 0x001ea20000300800 */
[----:B------:R-:W3:Y:S03]  /*2f700*/  LDL R2, [R1+0x988] ;  /* 0x0009880001027983 */ /* 0x000ee60000100800 */
[----:B--2---:R0:W-:Y:S04]  /*2f710*/  @P1 STS [R16+0x40000], R15 ;  /* 0x0400000f10001388 */ /* 0x0041e80000000800 */
[----:B0-----:R-:W2:Y:S01]  /*2f720*/  LDL.LU R16, [R1+0x20f4] ;  /* 0x0020f40001107983 */ /* 0x001ea20000300800 */
[----:B------:R-:W2:Y:S03]  /*2f730*/  LDL R15, [R1+0x98c] ;  /* 0x00098c00010f7983 */ /* 0x000ea60000100800 */
[----:B--2---:R-:W-:Y:S01]  /*2f740*/  @P1 STS [R15+0x40000], R16 ;  /* 0x040000100f001388 */ /* 0x004fe20000000800 */
[----:B---3--:R-:W-:Y:S02]  /*2f750*/  @P1 STS [R2+0x40000], R17 ;  /* 0x0400001102001388 */ /* 0x008fe40000000800 */
[----:B------:R-:W-:Y:S02]  /*2f760*/  @P1 STS [R29+0x40000], R18 ;  /* 0x040000121d001388 */ /* 0x000fe40000000800 */
[----:B------:R-:W-:Y:S01]  /*2f770*/  @P1 STS [R28+0x40000], R19 ;  /* 0x040000131c001388 */ /* 0x000fe20000000800 */
[----:B------:R-:W-:Y:S01]  /*2f780*/  @P1 STS [R27+0x40000], R3 ;  /* 0x040000031b001388 */ /* 0x000fe20000000800 */
[----:B-----5:R0:W-:Y:S02]  /*2f790*/  @P1 STS [R20+0x40000], R4 ;  /* 0x0400000414001388 */ /* 0x0201e40000000800 */
[----:B------:R-:W-:Y:S01]  /*2f7a0*/  @P1 STS [R26+0x40000], R5 ;  /* 0x040000051a001388 */ /* 0x000fe20000000800 */
[----:B0-----:R-:W0:Y:S01]  /*2f7b0*/  S2R R20, SR_TID.X ;  /* 0x0000000000147919 */ /* 0x001e220000002100 */
[----:B------:R-:W-:Y:S02]  /*2f7c0*/  @P1 STS [R25+0x40000], R6 ;  /* 0x0400000619001388 */ /* 0x000fe40000000800 */
[----:B----4-:R1:W-:Y:S02]  /*2f7d0*/  @P1 STS [R22+0x40000], R7 ;  /* 0x0400000716001388 */ /* 0x0103e40000000800 */
[----:B------:R-:W-:Y:S01]  /*2f7e0*/  @P1 STS [R24+0x40000], R8 ;  /* 0x0400000818001388 */ /* 0x000fe20000000800 */
[----:B------:R-:W-:Y:S01]  /*2f7f0*/  @P1 STS [R23+0x40000], R9 ;  /* 0x0400000917001388 */ /* 0x000fe20000000800 */
[----:B------:R2:W-:Y:S03]  /*2f800*/  @P1 STS [R21+0x40000], R10 ;  /* 0x0400000a15001388 */ /* 0x0005e60000000800 */
[----:B-1----:R-:W3:Y:S04]  /*2f810*/  LDL R7, [R1+0x190] ;  /* 0x0001900001077983 */ /* 0x002ee80000100800 */
[----:B--2---:R-:W1:Y:S01]  /*2f820*/  S2R R21, SR_TID.X ;  /* 0x0000000000157919 */ /* 0x004e620000002100 */
[----:B0-----:R-:W-:Y:S01]  /*2f830*/  LOP3.LUT R22, R20, 0x1c, RZ, 0xc0, !PT ;  /* 0x0000001c14167812 */ /* 0x001fe200078ec0ff */
[----:B------:R-:W-:-:S03]  /*2f840*/  SHF.R.U32.HI R20, RZ, 0x3, R20 ;  /* 0x00000003ff147819 */ /* 0x000fc60000011614 */
[C---:B------:R-:W-:Y:S02]  /*2f850*/  LEA.HI R15, R22.reuse, 0xd8, RZ, 0x1e ;  /* 0x000000d8160f7811 */ /* 0x040fe400078ff0ff */
[----:B------:R-:W-:Y:S02]  /*2f860*/  LEA.HI R23, R22, 0xe0, RZ, 0x1e ;  /* 0x000000e016177811 */ /* 0x000fe400078ff0ff */
[C---:B------:R-:W-:Y:S01]  /*2f870*/  LOP3.LUT R2, R20.reuse, 0x1c, RZ, 0xc0, !PT ;  /* 0x0000001c14027812 */ /* 0x040fe200078ec0ff */
[----:B------:R-:W-:Y:S02]  /*2f880*/  LOP3.LUT R20, R20, 0x1c, RZ, 0xc0, !PT ;  /* 0x0000001c14147812 */ /* 0x000fe400078ec0ff */
[----:B------:R-:W-:Y:S01]  /*2f890*/  IMAD.SHL.U32 R15, R15, 0x20, RZ ;  /* 0x000000200f0f7824 */ /* 0x000fe200078e00ff */
[----:B------:R-:W-:-:S03]  /*2f8a0*/  SHF.L.U32 R23, R23, 0x5, RZ ;  /* 0x0000000517177819 */ /* 0x000fc600000006ff */
[----:B------:R-:W-:Y:S01]  /*2f8b0*/  IMAD.IADD R2, R2, 0x1, R15 ;  /* 0x0000000102027824 */ /* 0x000fe200078e020f */
[----:B------:R-:W-:Y:S02]  /*2f8c0*/  IADD3 R20, R20, R23, RZ ;  /* 0x0000001714147210 */ /* 0x000fe40007ffe0ff */
[----:B-1----:R-:W-:Y:S01]  /*2f8d0*/  LOP3.LUT R22, R21, 0x1c, RZ, 0xc0, !PT ;  /* 0x0000001c15167812 */ /* 0x002fe200078ec0ff */
[----:B------:R-:W-:Y:S01]  /*2f8e0*/  SHF.R.U32.HI R21, RZ, 0x3, R21 ;  /* 0x00000003ff157819 */ /* 0x000fe20000011615 */
[----:B------:R-:W2:Y:S04]  /*2f8f0*/  LDL.LU R23, [R1+0xc4] ;  /* 0x0000c40001177983 */ /* 0x000ea80000300800 */
[----:B------:R-:W-:Y:S01]  /*2f900*/  @P1 STS [R2+0x40000], R11 ;  /* 0x0400000b02001388 */ /* 0x000fe20000000800 */
[----:B------:R0:W-:Y:S01]  /*2f910*/  @P1 STS [R20+0x40000], R0 ;  /* 0x0400000014001388 */ /* 0x0001e20000000800 */
[----:B------:R-:W-:-:S02]  /*2f920*/  LEA.HI R18, R22, 0xe8, RZ, 0x1e ;  /* 0x000000e816127811 */ /* 0x000fc400078ff0ff */
[----:B------:R-:W-:Y:S02]  /*2f930*/  LEA.HI R17, R22, 0xf0, RZ, 0x1e ;  /* 0x000000f016117811 */ /* 0x000fe400078ff0ff */
[C---:B------:R-:W-:Y:S02]  /*2f940*/  LOP3.LUT R15, R21.reuse, 0x1c, RZ, 0xc0, !PT ;  /* 0x0000001c150f7812 */ /* 0x040fe400078ec0ff */
[----:B------:R-:W-:Y:S02]  /*2f950*/  LOP3.LUT R16, R21, 0x1c, RZ, 0xc0, !PT ;  /* 0x0000001c15107812 */ /* 0x000fe400078ec0ff */
[----:B------:R-:W-:Y:S02]  /*2f960*/  SHF.L.U32 R18, R18, 0x5, RZ ;  /* 0x0000000512127819 */ /* 0x000fe400000006ff */
[----:B0-----:R-:W-:Y:S01]  /*2f970*/  LEA.HI R20, R22, 0xf8, RZ, 0x1e ;  /* 0x000000f816147811 */ /* 0x001fe200078ff0ff */
[----:B------:R-:W-:Y:S01]  /*2f980*/  IMAD.SHL.U32 R17, R17, 0x20, RZ ;  /* 0x0000002011117824 */ /* 0x000fe200078e00ff */
[----:B------:R-:W-:Y:S01]  /*2f990*/  LOP3.LUT R2, R21, 0x1c, RZ, 0xc0, !PT ;  /* 0x0000001c15027812 */ /* 0x000fe200078ec0ff */
[----:B------:R-:W-:Y:S01]  /*2f9a0*/  IMAD.IADD R15, R15, 0x1, R18 ;  /* 0x000000010f0f7824 */ /* 0x000fe200078e0212 */
[----:B------:R-:W4:Y:S01]  /*2f9b0*/  LDL.LU R22, [R1+0x80] ;  /* 0x0000800001167983 */ /* 0x000f220000300800 */
[----:B------:R-:W-:-:S02]  /*2f9c0*/  IMAD.SHL.U32 R20, R20, 0x20, RZ ;  /* 0x0000002014147824 */ /* 0x000fc400078e00ff */
[----:B------:R-:W-:Y:S01]  /*2f9d0*/  IMAD.IADD R16, R16, 0x1, R17 ;  /* 0x0000000110107824 */ /* 0x000fe200078e0211 */
[----:B------:R-:W0:Y:S04]  /*2f9e0*/  S2R R21, SR_TID.X ;  /* 0x0000000000157919 */ /* 0x000e280000002100 */
[----:B------:R0:W-:Y:S01]  /*2f9f0*/  @P1 STS [R15+0x40000], R14 ;  /* 0x0400000e0f001388 */ /* 0x0001e20000000800 */
[----:B------:R-:W5:Y:S01]  /*2fa00*/  LDL R9, [R1+0x194] ;  /* 0x0001940001097983 */ /* 0x000f620000100800 */
[----:B------:R-:W-:Y:S01]  /*2fa10*/  IADD3 R2, R2, R20, RZ ;  /* 0x0000001402027210 */ /* 0x000fe20007ffe0ff */
[----:B------:R-:W-:Y:S01]  /*2fa20*/  @P1 STS [R16+0x40000], R13 ;  /* 0x0400000d10001388 */ /* 0x000fe20000000800 */
[----:B------:R-:W2:Y:S04]  /*2fa30*/  LDL.LU R27, [R1+0xa0] ;  /* 0x0000a000011b7983 */ /* 0x000ea80000300800 */
[----:B------:R-:W-:Y:S01]  /*2fa40*/  @P1 STS [R2+0x40000], R12 ;  /* 0x0400000c02001388 */ /* 0x000fe20000000800 */
[----:B------:R-:W-:Y:S06]  /*2fa50*/  BAR.SYNC.DEFER_BLOCKING 0x0 ;  /* 0x0000000000007b1d */ /* 0x000fec0000010000 */
[----:B------:R-:W2:Y:S02]  /*2fa60*/  LDL.LU R20, [R1+0x54] ;  /* 0x0000540001147983 */ /* 0x000ea40000300800 */
[----:B------:R-:W2:Y:S01]  /*2fa70*/  LDL R8, [R1+0x198] ;  /* 0x0001980001087983 */ /* 0x000ea20000100800 */
[----:B0-----:R-:W-:Y:S01]  /*2fa80*/  LOP3.LUT R15, R21, 0x1ff, RZ, 0xc0, !PT ;  /* 0x000001ff150f7812 */ /* 0x001fe200078ec0ff */
[----:B------:R-:W0:Y:S04]  /*2fa90*/  S2R R26, SR_TID.X ;  /* 0x00000000001a7919 */ /* 0x000e280000002100 */
[----:B------:R-:W2:Y:S04]  /*2faa0*/  LDL.LU R21, [R1+0xa4] ;  /* 0x0000a40001157983 */ /* 0x000ea80000300800 */
[----:B------:R-:W1:Y:S01]  /*2fab0*/  S2R R25, SR_TID.X ;  /* 0x0000000000197919 */ /* 0x000e620000002100 */
[----:B------:R-:W2:Y:S03]  /*2fac0*/  LDL.LU R24, [R1+0x58] ;  /* 0x0000580001187983 */ /* 0x000ea60000300800 */
[----:B------:R-:W0:Y:S04]  /*2fad0*/  LDS R0, [R15.X4+0x40000] ;  /* 0x040000000f007984 */ /* 0x000e280000004800 */
[----:B0-----:R-:W0:Y:S02]  /*2fae0*/  SHFL.BFLY PT, R2, R0, 0x4, 0x1f ;  /* 0x0c801f0000027f89 */ /* 0x001e2400000e0000 */
[----:B0-----:R-:W-:-:S05]  /*2faf0*/  FMNMX R2, R0, R2, !PT ;  /* 0x0000000200027209 */ /* 0x001fca0007800000 */
[----:B------:R-:W0:Y:S02]  /*2fb00*/  SHFL.BFLY PT, R0, R2, 0x2, 0x1f ;  /* 0x0c401f0002007f89 */ /* 0x000e2400000e0000 */
[----:B0-----:R-:W-:-:S05]  /*2fb10*/  FMNMX R0, R2, R0, !PT ;  /* 0x0000000002007209 */ /* 0x001fca0007800000 */
[----:B------:R-:W0:Y:S02]  /*2fb20*/  SHFL.BFLY PT, R2, R0, 0x1, 0x1f ;  /* 0x0c201f0000027f89 */ /* 0x000e2400000e0000 */
[----:B0-----:R-:W-:-:S05]  /*2fb30*/  FMNMX R2, R0, R2, !PT ;  /* 0x0000000200027209 */ /* 0x001fca0007800000 */
[----:B------:R-:W-:Y:S01]  /*2fb40*/  @!P6 STS [R15.X4+0x40000], R2 ;  /* 0x040000020f00e388 */ /* 0x000fe20000004800 */
[----:B------:R-:W0:Y:S04]  /*2fb50*/  LDS R5, [R26.X4+0x40800] ;  /* 0x040800001a057984 */ /* 0x000e280000004800 */
[----:B------:R-:W1:Y:S04]  /*2fb60*/  LDS R3, [R26.X4+0x41000] ;  /* 0x041000001a037984 */ /* 0x000e680000004800 */
[----:B------:R-:W1:Y:S01]  /*2fb70*/  LDS R2, [R26.X4+0x41800] ;  /* 0x041800001a027984 */ /* 0x000e620000004800 */
[----:B0-----:R-:W0:Y:S04]  /*2fb80*/  SHFL.BFLY PT, R6, R5, 0x4, 0x1f ;  /* 0x0c801f0005067f89 */ /* 0x001e2800000e0000 */
[----:B-1----:R-:W1:Y:S04]  /*2fb90*/  SHFL.BFLY PT, R4, R3, 0x4, 0x1f ;  /* 0x0c801f0003047f89 */ /* 0x002e6800000e0000 */
[----:B------:R-:W1:Y:S01]  /*2fba0*/  SHFL.BFLY PT, R0, R2, 0x4, 0x1f ;  /* 0x0c801f0002007f89 */ /* 0x000e6200000e0000 */
[----:B0-----:R-:W-:-:S02]  /*2fbb0*/  FMNMX R6, R5, R6, !PT ;  /* 0x0000000605067209 */ /* 0x001fc40007800000 */
[----:B-1----:R-:W-:Y:S02]  /*2fbc0*/  FMNMX R3, R3, R4, !PT ;  /* 0x0000000403037209 */ /* 0x002fe40007800000 */
[----:B------:R-:W-:Y:S01]  /*2fbd0*/  FMNMX R2, R2, R0, !PT ;  /* 0x0000000002027209 */ /* 0x000fe20007800000 */
[----:B------:R-:W0:Y:S04]  /*2fbe0*/  SHFL.BFLY PT, R5, R6, 0x2, 0x1f ;  /* 0x0c401f0006057f89 */ /* 0x000e2800000e0000 */
[----:B------:R-:W1:Y:S04]  /*2fbf0*/  SHFL.BFLY PT, R4, R3, 0x2, 0x1f ;  /* 0x0c401f0003047f89 */ /* 0x000e6800000e0000 */
[----:B------:R-:W3:Y:S01]  /*2fc00*/  SHFL.BFLY PT, R0, R2, 0x2, 0x1f ;  /* 0x0c401f0002007f89 */ /* 0x000ee200000e0000 */
[----:B0-----:R-:W-:-:S02]  /*2fc10*/  FMNMX R5, R6, R5, !PT ;  /* 0x0000000506057209 */ /* 0x001fc40007800000 */
[----:B-1----:R-:W-:Y:S02]  /*2fc20*/  FMNMX R3, R3, R4, !PT ;  /* 0x0000000403037209 */ /* 0x002fe40007800000 */
[----:B---3--:R-:W-:Y:S02]  /*2fc30*/  FMNMX R0, R2, R0, !PT ;  /* 0x0000000002007209 */ /* 0x008fe40007800000 */
[----:B------:R-:W0:Y:S04]  /*2fc40*/  SHFL.BFLY PT, R2, R5, 0x1, 0x1f ;  /* 0x0c201f0005027f89 */ /* 0x000e2800000e0000 */
[----:B------:R-:W1:Y:S04]  /*2fc50*/  SHFL.BFLY PT, R4, R3, 0x1, 0x1f ;  /* 0x0c201f0003047f89 */ /* 0x000e6800000e0000 */
[----:B------:R-:W3:Y:S01]  /*2fc60*/  SHFL.BFLY PT, R6, R0, 0x1, 0x1f ;  /* 0x0c201f0000067f89 */ /* 0x000ee200000e0000 */
[----:B0-----:R-:W-:-:S02]  /*2fc70*/  FMNMX R2, R5, R2, !PT ;  /* 0x0000000205027209 */ /* 0x001fc40007800000 */
[----:B-1----:R-:W-:Y:S02]  /*2fc80*/  FMNMX R3, R3, R4, !PT ;  /* 0x0000000403037209 */ /* 0x002fe40007800000 */
[----:B---3--:R-:W-:Y:S01]  /*2fc90*/  FMNMX R0, R0, R6, !PT ;  /* 0x0000000600007209 */ /* 0x008fe20007800000 */
[----:B------:R-:W-:Y:S02]  /*2fca0*/  @!P6 STS [R26.X4+0x40800], R2 ;  /* 0x040800021a00e388 */ /* 0x000fe40000004800 */
[----:B------:R-:W-:Y:S02]  /*2fcb0*/  @!P6 STS [R26.X4+0x41000], R3 ;  /* 0x041000031a00e388 */ /* 0x000fe40000004800 */
[----:B------:R-:W-:Y:S02]  /*2fcc0*/  @!P6 STS [R26.X4+0x41800], R0 ;  /* 0x041800001a00e388 */ /* 0x000fe40000004800 */
[----:B------:R-:W-:Y:S01]  /*2fcd0*/  BAR.SYNC.DEFER_BLOCKING 0x0 ;  /* 0x0000000000007b1d */ /* 0x000fe20000010000 */
[----:B------:R-:W-:-:S02]  /*2fce0*/  LOP3.LUT R29, R26, 0x1c, RZ, 0xc0, !PT ;  /* 0x0000001c1a1d7812 */ /* 0x000fc400078ec0ff */
[----:B------:R-:W-:-:S04]  /*2fcf0*/  LOP3.LUT R25, R25, 0x1c, RZ, 0xc0, !PT ;  /* 0x0000001c19197812 */ /* 0x000fc800078ec0ff */
[----:B------:R-:W-:-:S05]  /*2fd00*/  LEA.HI R28, R25, 0x8, RZ, 0x1e ;  /* 0x00000008191c7811 */ /* 0x000fca00078ff0ff */
[----:B------:R-:W-:Y:S01]  /*2fd10*/  IMAD.SHL.U32 R11, R28, 0x20, RZ ;  /* 0x000000201c0b7824 */ /* 0x000fe200078e00ff */
[----:B------:R-:W0:Y:S04]  /*2fd20*/  LDS R0, [R29.X8+0x40000] ;  /* 0x040000001d007984 */ /* 0x000e280000008800 */
[----:B------:R-:W5:Y:S01]  /*2fd30*/  LDS R2, [R11+0x40000] ;  /* 0x040000000b027984 */ /* 0x000f620000000800 */
[----:B------:R-:W-:-:S05]  /*2fd40*/  LEA.HI R25, R25, 0x10, RZ, 0x1e ;  /* 0x0000001019197811 */ /* 0x000fca00078ff0ff */
[----:B------:R-:W-:-:S05]  /*2fd50*/  IMAD.SHL.U32 R10, R25, 0x20, RZ ;  /* 0x00000020190a7824 */ /* 0x000fca00078e00ff */
[----:B------:R-:W1:Y:S01]  /*2fd60*/  LDS R3, [R10+0x40000] ;  /* 0x040000000a037984 */ /* 0x000e620000000800 */
[----:B0-----:R-:W-:-:S05]  /*2fd70*/  FMNMX R4, R0, R7, !PT ;  /* 0x0000000700047209 */ /* 0x001fca0007800000 */
[----:B------:R4:W-:Y:S01]  /*2fd80*/  STL [R1+0x860], R4 ;  /* 0x0008600401007387 */ /* 0x0009e20000100800 */
[--C-:B--2---:R-:W-:Y:S01]  /*2fd90*/  FADD R0, R23, -R4.reuse ;  /* 0x8000000417007221 */ /* 0x104fe20000000000 */
[----:B-----5:R-:W-:Y:S01]  /*2fda0*/  FMNMX R2, R2, R9, !PT ;  /* 0x0000000902027209 */ /* 0x020fe20007800000 */
[----:B------:R-:W2:Y:S02]  /*2fdb0*/  LDL.LU R23, [R1+0xa8] ;  /* 0x0000a80001177983 */ /* 0x000ea40000300800 */
[----:B------:R-:W-:Y:S02]  /*2fdc0*/  FMUL R0, R0, 1.4426950216293334961 ;  /* 0x3fb8aa3b00007820 */ /* 0x000fe40000400000 */
[----:B----4-:R-:W-:Y:S02]  /*2fdd0*/  FADD R4, R22, -R4 ;  /* 0x8000000416047221 */ /* 0x010fe40000000000 */
[----:B------:R-:W0:Y:S01]  /*2fde0*/  S2R R22, SR_TID.X ;  /* 0x0000000000167919 */ /* 0x000e220000002100 */
[----:B------:R3:W4:Y:S02]  /*2fdf0*/  MUFU.EX2 R7, R0 ;  /* 0x0000000000077308 */ /* 0x0007240000000800 */
[----:B---3--:R-:W-:-:S06]  /*2fe00*/  FMUL R0, R4, 1.4426950216293334961 ;  /* 0x3fb8aa3b04007820 */ /* 0x008fcc0000400000 */
[----:B------:R3:W5:Y:S02]  /*2fe10*/  MUFU.EX2 R4, R0 ;  /* 0x0000000000047308 */ /* 0x0007640000000800 */
[----:B---3--:R-:W-:-:S04]  /*2fe20*/  FADD R0, R27, -R2 ;  /* 0x800000021b007221 */ /* 0x008fc80000000000 */
[----:B------:R-:W-:Y:S01]  /*2fe30*/  FMUL R0, R0, 1.4426950216293334961 ;  /* 0x3fb8aa3b00007820 */ /* 0x000fe20000400000 */
[----:B0-----:R-:W-:Y:S01]  /*2fe40*/  LOP3.LUT R25, R22, 0x1c, RZ, 0xc0, !PT ;  /* 0x0000001c16197812 */ /* 0x001fe200078ec0ff */
[----:B----4-:R-:W-:Y:S01]  /*2fe50*/  STL [R1+0x558], R7 ;  /* 0x0005580701007387 */ /* 0x010fe20000100800 */
[----:B------:R-:W3:Y:S01]  /*2fe60*/  LDL.LU R22, [R1+0x5c] ;  /* 0x00005c0001167983 */ /* 0x000ee20000300800 */
[----:B------:R-:W0:Y:S01]  /*2fe70*/  MUFU.EX2 R5, R0 ;  /* 0x0000000000057308 */ /* 0x000e220000000800 */
[----:B------:R4:W-:Y:S01]  /*2fe80*/  STL [R1+0x85c], R2 ;  /* 0x00085c0201007387 */ /* 0x0009e20000100800 */
[----:B------:R-:W-:Y:S02]  /*2fe90*/  LEA.HI R25, R25, 0x18, RZ, 0x1e ;  /* 0x0000001819197811 */ /* 0x000fe400078ff0ff */
[----:B-1----:R-:W-:Y:S01]  /*2fea0*/  FMNMX R6, R3, R8, !PT ;  /* 0x0000000803067209 */ /* 0x002fe20007800000 */
[----:B----4-:R-:W-:-:S04]  /*2feb0*/  FADD R2, R20, -R2 ;  /* 0x8000000214027221 */ /* 0x010fc80000000000 */
[----:B------:R-:W-:Y:S01]  /*2fec0*/  FMUL R2, R2, 1.4426950216293334961 ;  /* 0x3fb8aa3b02027820 */ /* 0x000fe20000400000 */
[----:B------:R-:W-:-:S03]  /*2fed0*/  SHF.L.U32 R9, R25, 0x5, RZ ;  /* 0x0000000519097819 */ /* 0x000fc600000006ff */
[----:B------:R-:W1:Y:S01]  /*2fee0*/  MUFU.EX2 R8, R2 ;  /* 0x0000000200087308 */ /* 0x000e620000000800 */
[----:B-----5:R-:W-:Y:S01]  /*2fef0*/  STL [R1+0x554], R4 ;  /* 0x0005540401007387 */ /* 0x020fe20000100800 */
[----:B0-----:R-:W-:Y:S03]  /*2ff00*/  STL [R1+0x550], R5 ;  /* 0x0005500501007387 */ /* 0x001fe60000100800 */
[----:B------:R0:W-:Y:S01]  /*2ff10*/  LDS R0, [R9+0x40000] ;  /* 0x0400000009007984 */ /* 0x0001e20000000800 */
[----:B------:R4:W-:Y:S03]  /*2ff20*/  STL [R1+0x858], R6 ;  /* 0x0008580601007387 */ /* 0x0009e60000100800 */
[----:B0-----:R-:W5:Y:S01]  /*2ff30*/  LDL R9, [R1+0x19c] ;  /* 0x00019c0001097983 */ /* 0x001f620000100800 */
[----:B------:R-:W2:Y:S03]  /*2ff40*/  LDL.LU R20, [R1+0xac] ;  /* 0x0000ac0001147983 */ /* 0x000ea60000300800 */
[----:B-1----:R-:W-:Y:S01]  /*2ff50*/  STL [R1+0x54c], R8 ;  /* 0x00054c0801007387 */ /* 0x002fe20000100800 */
[----:B------:R-:W2:Y:S02]  /*2ff60*/  LDL R10, [R1+0x1a0] ;  /* 0x0001a000010a7983 */ /* 0x000ea40000100800 */
[----:B------:R-:W-:-:S02]  /*2ff70*/  FADD R3, R7, R4 ;  /* 0x0000000407037221 */ /* 0x000fc40000000000 */
[----:B------:R-:W-:Y:S02]  /*2ff80*/  FADD R4, R21, -R6 ;  /* 0x8000000615047221 */ /* 0x000fe40000000000 */
[----:B------:R-:W0:Y:S02]  /*2ff90*/  S2R R21, SR_TID.X ;  /* 0x0000000000157919 */ /* 0x000e240000002100 */
[----:B0-----:R-:W-:-:S04]  /*2ffa0*/  LOP3.LUT R21, R21, 0x1c, RZ, 0xc0, !PT ;  /* 0x0000001c15157812 */ /* 0x001fc800078ec0ff */
[----:B------:R-:W-:Y:S02]  /*2ffb0*/  LEA.HI R11, R21, 0x20, RZ, 0x1e ;  /* 0x00000020150b7811 */ /* 0x000fe400078ff0ff */
[----:B------:R-:W3:Y:S04]  /*2ffc0*/  LDL.LU R21, [R1+0x88] ;  /* 0x0000880001157983 */ /* 0x000ee80000300800 */
[----:B------:R-:W0:Y:S01]  /*2ffd0*/  SHFL.BFLY PT, R7, R3, 0x2, 0x1f ;  /* 0x0c401f0003077f89 */ /* 0x000e2200000e0000 */
[----:B------:R-:W-:Y:S02]  /*2ffe0*/  FMUL R2, R4, 1.4426950216293334961 ;  /* 0x3fb8aa3b04027820 */ /* 0x000fe40000400000 */
[----:B------:R-:W-:Y:S02]  /*2fff0*/  IMAD.SHL.U32 R11, R11, 0x20, RZ ;  /* 0x000000200b0b7824 */ /* 0x000fe400078e00ff */
[----:B------:R-:W-:-:S02]  /*30000*/  FADD R4, R24, -R6 ;  /* 0x8000000618047221 */ /* 0x000fc40000000000 */
[----:B----4-:R1:W4:Y:S02]  /*30010*/  MUFU.EX2 R6, R2 ;  /* 0x0000000200067308 */ /* 0x0103240000000800 */
[----:B-1----:R-:W-:Y:S01]  /*30020*/  LDS R2, [R11+0x40000] ;  /* 0x040000000b027984 */ /* 0x002fe20000000800 */
[----:B------:R-:W-:Y:S02]  /*30030*/  FMUL R4, R4, 1.4426950216293334961 ;  /* 0x3fb8aa3b04047820 */ /* 0x000fe40000400000 */
[----:B------:R-:W-:-:S04]  /*30040*/  FADD R5, R5, R8 ;  /* 0x0000000805057221 */ /* 0x000fc80000000000 */
[----:B------:R-:W1:Y:S01]  /*30050*/  MUFU.EX2 R4, R4 ;  /* 0x0000000400047308 */ /* 0x000e620000000800 */
[----:B0-----:R-:W-:-:S05]  /*30060*/  FADD R7, R3, R7 ;  /* 0x0000000703077221 */ /* 0x001fca0000000000 */
[----:B------:R-:W-:Y:S04]  /*30070*/  SHFL.BFLY PT, R8, R7, 0x1, 0x1f ;  /* 0x0c201f0007087f89 */ /* 0x000fe800000e0000 */
[----:B----4-:R-:W-:Y:S04]  /*30080*/  STL [R1+0x548], R6 ;  /* 0x0005480601007387 */ /* 0x010fe80000100800 */
[----:B-1----:R-:W-:Y:S01]  /*30090*/  STL [R1+0x544], R4 ;  /* 0x0005440401007387 */ /* 0x002fe20000100800 */
[----:B------:R-:W-:Y:S02]  /*300a0*/  FADD R3, R6, R4 ;  /* 0x0000000406037221 */ /* 0x000fe40000000000 */
[----:B------:R-:W-:Y:S03]  /*300b0*/  SHFL.BFLY PT, R6, R5, 0x2, 0x1f ;  /* 0x0c401f0005067f89 */ /* 0x000fe600000e0000 */
[----:B------:R-:W0:Y:S02]  /*300c0*/  SHFL.BFLY PT, R4, R3, 0x2, 0x1f ;  /* 0x0c401f0003047f89 */ /* 0x000e2400000e0000 */
[----:B0-----:R-:W-:Y:S01]  /*300d0*/  FADD R3, R3, R4 ;  /* 0x0000000403037221 */ /* 0x001fe20000000000 */
[----:B-----5:R-:W-:-:S05]  /*300e0*/  FMNMX R9, R0, R9, !PT ;  /* 0x0000000900097209 */ /* 0x020fca0007800000 */
[----:B------:R3:W-:Y:S01]  /*300f0*/  STL [R1+0x854], R9 ;  /* 0x0008540901007387 */ /* 0x0007e20000100800 */
[--C-:B--2---:R-:W-:Y:S01]  /*30100*/  FADD R0, R23, -R9.reuse ;  /* 0x8000000917007221 */ /* 0x104fe20000000000 */
[----:B------:R-:W-:Y:S01]  /*30110*/  FMNMX R10, R2, R10, !PT ;  /* 0x0000000a020a7209 */ /* 0x000fe20007800000 */
[----:B---3--:R-:W-:Y:S02]  /*30120*/  FADD R9, R22, -R9 ;  /* 0x8000000916097221 */ /* 0x008fe40000000000 */
[----:B------:R-:W0:Y:S01]  /*30130*/  S2R R22, SR_TID.X ;  /* 0x0000000000167919 */ /* 0x000e220000002100 */
[----:B------:R-:W-:Y:S02]  /*30140*/  FADD R2, R7, R8 ;  /* 0x0000000807027221 */ /* 0x000fe40000000000 */
[----:B------:R-:W-:Y:S02]  /*30150*/  FADD R7, R20, -R10 ;  /* 0x8000000a14077221 */ /* 0x000fe40000000000 */
[----:B------:R-:W1:Y:S01]  /*30160*/  S2R R20, SR_TID.X ;  /* 0x0000000000147919 */ /* 0x000e620000002100 */
[----:B------:R-:W-:-:S04]  /*30170*/  FMUL R0, R0, 1.4426950216293334961 ;  /* 0x3fb8aa3b00007820 */ /* 0x000fc80000400000 */
[----:B------:R-:W2:Y:S01]  /*30180*/  MUFU.EX2 R13, R0 ;  /* 0x00000000000d7308 */ /* 0x000ea20000000800 */
[----:B0-----:R-:W-:-:S04]  /*30190*/  LOP3.LUT R22, R22, 0x1c, RZ, 0xc0, !PT ;  /* 0x0000001c16167812 */ /* 0x001fc800078ec0ff */
[----:B------:R-:W-:Y:S02]  /*301a0*/  LEA.HI R11, R22, 0x28, RZ, 0x1e ;  /* 0x00000028160b7811 */ /* 0x000fe400078ff0ff */
[----:B-1----:R-:W-:Y:S01]  /*301b0*/  LOP3.LUT R20, R20, 0x1c, RZ, 0xc0, !PT ;  /* 0x0000001c14147812 */ /* 0x002fe200078ec0ff */
[----:B--2---:R-:W-:Y:S02]  /*301c0*/  STL [R1+0x540], R13 ;  /* 0x0005400d01007387 */ /* 0x004fe40000100800 */
[----:B------:R-:W-:Y:S02]  /*301d0*/  IMAD.SHL.U32 R11, R11, 0x20, RZ ;  /* 0x000000200b0b7824 */ /* 0x000fe400078e00ff */
[----:B------:R-:W-:Y:S01]  /*301e0*/  STL [R1+0x850], R10 ;  /* 0x0008500a01007387 */ /* 0x000fe20000100800 */
[----:B------:R-:W-:Y:S01]  /*301f0*/  STL [R1+0x20f0], R2 ;  /* 0x0020f00201007387 */ /* 0x000fe20000100800 */
[C---:B------:R-:W-:Y:S02]  /*30200*/  LEA.HI R12, R20.reuse, 0x30, RZ, 0x1e ;  /* 0x00000030140c7811 */ /* 0x040fe400078ff0ff */
[----:B------:R0:W1:Y:S02]  /*30210*/  LDS R2, [R11+0x40000] ;  /* 0x040000000b027984 */ /* 0x0000640000000800 */
[----:B0-----:R-:W-:-:S02]  /*30220*/  LEA.HI R11, R20, 0x38, RZ, 0x1e ;  /* 0x00000038140b7811 */ /* 0x001fc400078ff0ff */
[----:B------:R-:W0:Y:S01]  /*30230*/  S2R R20, SR_TID.X ;  /* 0x0000000000147919 */ /* 0x000e220000002100 */
[----:B------:R-:W-:Y:S01]  /*30240*/  FMUL R0, R9, 1.4426950216293334961 ;  /* 0x3fb8aa3b09007820 */ /* 0x000fe20000400000 */
[----:B------:R-:W-:Y:S01]  /*30250*/  SHF.L.U32 R12, R12, 0x5, RZ ;  /* 0x000000050c0c7819 */ /* 0x000fe200000006ff */
[----:B------:R-:W-:Y:S02]  /*30260*/  IMAD.SHL.U32 R11, R11, 0x20, RZ ;  /* 0x000000200b0b7824 */ /* 0x000fe400078e00ff */
[----:B------:R2:W3:Y:S01]  /*30270*/  MUFU.EX2 R14, R0 ;  /* 0x00000000000e7308 */ /* 0x0004e20000000800 */
[----:B------:R-:W-:Y:S01]  /*30280*/  FADD R9, R21, -R10 ;  /* 0x8000000a15097221 */ /* 0x000fe20000000000 */
[----:B------:R-:W4:Y:S01]  /*30290*/  LDS R4, [R12+0x40000] ;  /* 0x040000000c047984 */ /* 0x000f220000000800 */
[----:B--2---:R-:W-:-:S03]  /*302a0*/  FADD R0, R5, R6 ;  /* 0x0000000605007221 */ /* 0x004fc60000000000 */
[----:B------:R2:W5:Y:S01]  /*302b0*/  LDS R5, [R11+0x40000] ;  /* 0x040000000b057984 */ /* 0x0005620000000800 */
[----:B0-----:R-:W-:-:S04]  /*302c0*/  LOP3.LUT R20, R20, 0x1c, RZ, 0xc0, !PT ;  /* 0x0000001c14147812 */ /* 0x001fc800078ec0ff */
[C---:B------:R-:W-:Y:S02]  /*302d0*/  LEA.HI R10, R20.reuse, 0x50, RZ, 0x1e ;  /* 0x00000050140a7811 */ /* 0x040fe400078ff0ff */
[C---:B--2---:R-:W-:Y:S02]  /*302e0*/  LEA.HI R11, R20.reuse, 0x48, RZ, 0x1e ;  /* 0x00000048140b7811 */ /* 0x044fe400078ff0ff */
[----:B------:R-:W-:Y:S02]  /*302f0*/  LEA.HI R12, R20, 0x40, RZ, 0x1e ;  /* 0x00000040140c7811 */ /* 0x000fe400078ff0ff */
[----:B------:R-:W0:Y:S01]  /*30300*/  S2R R20, SR_TID.X ;  /* 0x0000000000147919 */ /* 0x000e220000002100 */
[----:B------:R-:W-:Y:S01]  /*30310*/  FMUL R7, R7, 1.4426950216293334961 ;  /* 0x3fb8aa3b07077820 */ /* 0x000fe20000400000 */
[----:B------:R-:W-:Y:S01]  /*30320*/  SHF.L.U32 R11, R11, 0x5, RZ ;  /* 0x000000050b0b7819 */ /* 0x000fe200000006ff */
[----:B------:R-:W-:Y:S01]  /*30330*/  IMAD.SHL.U32 R10, R10, 0x20, RZ ;  /* 0x000000200a0a7824 */ /* 0x000fe200078e00ff */
[----:B---3--:R-:W-:Y:S01]  /*30340*/  STL [R1+0x53c], R14 ;  /* 0x00053c0e01007387 */ /* 0x008fe20000100800 */
[----:B-1----:R1:W-:Y:S03]  /*30350*/  STL [R1], R2 ;  /* 0x0000000201007387 */ /* 0x0023e60000100800 */
[----:B------:R2:W-:Y:S01]  /*30360*/  LDS R8, [R10+0x40000] ;  /* 0x040000000a087984 */ /* 0x0005e20000000800 */
[----:B-1----:R1:W3:Y:S01]  /*30370*/  MUFU.EX2 R2, R7 ;  /* 0x0000000700027308 */ /* 0x0022e20000000800 */
[----:B0-----:R-:W-:-:S02]  /*30380*/  LOP3.LUT R20, R20, 0x1c, RZ, 0xc0, !PT ;  /* 0x0000001c14147812 */ /* 0x001fc400078ec0ff */
[----:B-1----:R0:W-:Y:S02]  /*30390*/  LDS R7, [R11+0x40000] ;  /* 0x040000000b077984 */ /* 0x0021e40000000800 */
[C---:B--2---:R-:W-:Y:S02]  /*303a0*/  LEA.HI R10, R20.reuse, 0x58, RZ, 0x1e ;  /* 0x00000058140a7811 */ /* 0x044fe400078ff0ff */
[----:B0-----:R-:W-:Y:S02]  /*303b0*/  LEA.HI R11, R20, 0x60, RZ, 0x1e ;  /* 0x00000060140b7811 */ /* 0x001fe400078ff0ff */
[----:B------:R-:W0:Y:S04]  /*303c0*/  S2R R20, SR_TID.X ;  /* 0x0000000000147919 */ /* 0x000e280000002100 */
[----:B----4-:R-:W-:Y:S01]  /*303d0*/  STL [R1+0x20ec], R4 ;  /* 0x0020ec0401007387 */ /* 0x010fe20000100800 */
[----:B-----5:R-:W-:Y:S02]  /*303e0*/  STL [R1+0x20e8], R5 ;  /* 0x0020e80501007387 */ /* 0x020fe40000100800 */
[----:B---3--:R1:W-:Y:S01]  /*303f0*/  STL [R1+0x538], R2 ;  /* 0x0005380201007387 */ /* 0x0083e20000100800 */
[----:B0-----:R-:W-:-:S04]  /*30400*/  LOP3.LUT R21, R20, 0x1c, RZ, 0xc0, !PT ;  /* 0x0000001c14157812 */ /* 0x001fc800078ec0ff */
[----:B-1----:R-:W-:-:S05]  /*30410*/  LEA.HI R2, R21, 0x68, RZ, 0x1e ;  /* 0x0000006815027811 */ /* 0x002fca00078ff0ff */
[----:B------:R-:W-:-:S05]  /*30420*/  IMAD.SHL.U32 R2, R2, 0x20, RZ ;  /* 0x0000002002027824 */ /* 0x000fca00078e00ff */
[----:B------:R-:W0:Y:S01]  /*30430*/  LDS R4, [R2+0x40000] ;  /* 0x0400000002047984 */ /* 0x000e220000000800 */
[----:B------:R-:W-:-:S05]  /*30440*/  IMAD.SHL.U32 R12, R12, 0x20, RZ ;  /* 0x000000200c0c7824 */ /* 0x000fca00078e00ff */
[----:B------:R1:W-:Y:S02]  /*30450*/  LDS R6, [R12+0x40000] ;  /* 0x040000000c067984 */ /* 0x0003e40000000800 */
[----:B-1----:R-:W-:-:S04]  /*30460*/  FMUL R12, R9, 1.4426950216293334961 ;  /* 0x3fb8aa3b090c7820 */ /* 0x002fc80000400000 */
[----:B------:R-:W1:Y:S01]  /*30470*/  MUFU.EX2 R5, R12 ;  /* 0x0000000c00057308 */ /* 0x000e620000000800 */
[----:B------:R-:W-:Y:S01]  /*30480*/  LOP3.LUT R20, R20, 0x1c, RZ, 0xc0, !PT ;  /* 0x0000001c14147812 */ /* 0x000fe200078ec0ff */
[----:B------:R-:W-:-:S03]  /*30490*/  FADD R9, R13, R14 ;  /* 0x0000000e0d097221 */ /* 0x000fc60000000000 */
[C---:B------:R-:W-:Y:S02]  /*304a0*/  LEA.HI R14, R20.reuse, 0x70, RZ, 0x1e ;  /* 0x00000070140e7811 */ /* 0x040fe400078ff0ff */
[----:B------:R-:W-:-:S03]  /*304b0*/  LEA.HI R2, R20, 0x80, RZ, 0x1e ;  /* 0x0000008014027811 */ /* 0x000fc600078ff0ff */
[----:B------:R-:W-:Y:S01]  /*304c0*/  IMAD.SHL.U32 R14, R14, 0x20, RZ ;  /* 0x000000200e0e7824 */ /* 0x000fe200078e00ff */
[----:B-1----:R-:W-:Y:S01]  /*304d0*/  STL [R1+0x534], R5 ;  /* 0x0005340501007387 */ /* 0x002fe20000100800 */
[----:B------:R-:W-:-:S04]  /*304e0*/  IMAD.SHL.U32 R2, R2, 0x20, RZ ;  /* 0x0000002002027824 */ /* 0x000fc800078e00ff */
[----:B------:R-:W1:Y:S04]  /*304f0*/  LDS R14, [R14+0x40000] ;  /* 0x040000000e0e7984 */ /* 0x000e680000000800 */
[----:B0-----:R0:W-:Y:S04]  /*30500*/  STL [R1+0x10], R4 ;  /* 0x0000100401007387 */ /* 0x0011e80000100800 */
[----:B------:R-:W-:Y:S01]  /*30510*/  LDS R2, [R2+0x40000] ;  /* 0x0400000002027984 */ /* 0x000fe20000000800 */
[----:B0-----:R-:W-:-:S04]  /*30520*/  LEA.HI R4, R20, 0x78, RZ, 0x1e ;  /* 0x0000007814047811 */ /* 0x001fc800078ff0ff */
[----:B------:R-:W-:-:S06]  /*30530*/  SHF.L.U32 R4, R4, 0x5, RZ ;  /* 0x0000000504047819 */ /* 0x000fcc00000006ff */
[----:B------:R-:W0:Y:S04]  /*30540*/  LDS R4, [R4+0x40000] ;  /* 0x0400000004047984 */ /* 0x000e280000000800 */
[----:B------:R-:W2:Y:S04]  /*30550*/  S2R R20, SR_TID.X ;  /* 0x0000000000147919 */ /* 0x000ea80000002100 */
[----:B-1----:R-:W-:Y:S01]  /*30560*/  STL [R1+0xc], R14 ;  /* 0x00000c0e01007387 */ /* 0x002fe20000100800 */
[C---:B--2---:R-:W-:Y:S01]  /*30570*/  LOP3.LUT R21, R20.reuse, 0x1c, RZ, 0xc0, !PT ;  /* 0x0000001c14157812 */ /* 0x044fe200078ec0ff */
[----:B------:R-:W-:-:S02]  /*30580*/  LOP3.LUT R20, R20, 0x1c, RZ, 0xc0, !PT ;  /* 0x0000001c14147812 */ /* 0x000fc400078ec0ff */
[----:B0-----:R0:W-:Y:S01]  /*30590*/  STL [R1+0x8], R4 ;  /* 0x0000080401007387 */ /* 0x0011e20000100800 */
[----:B------:R1:W-:Y:S01]  /*305a0*/  STL [R1+0x4], R2 ;  /* 0x0000040201007387 */ /* 0x0003e20000100800 */
[C---:B0-----:R-:W-:Y:S02]  /*305b0*/  LEA.HI R4, R21.reuse, 0x88, RZ, 0x1e ;  /* 0x0000008815047811 */ /* 0x041fe400078ff0ff */
[----:B-1----:R-:W-:-:S03]  /*305c0*/  LEA.HI R2, R21, 0x90, RZ, 0x1e ;  /* 0x0000009015027811 */ /* 0x002fc600078ff0ff */
[----:B------:R-:W-:Y:S01]  /*305d0*/  IMAD.SHL.U32 R4, R4, 0x20, RZ ;  /* 0x0000002004047824 */ /* 0x000fe200078e00ff */
[----:B------:R-:W-:Y:S02]  /*305e0*/  SHF.L.U32 R2, R2, 0x5, RZ ;  /* 0x0000000502027819 */ /* 0x000fe400000006ff */
[C---:B------:R-:W-:Y:S02]  /*305f0*/  LEA.HI R17, R20.reuse, 0x98, RZ, 0x1e ;  /* 0x0000009814117811 */ /* 0x040fe400078ff0ff */
[----:B------:R0:W1:Y:S04]  /*30600*/  LDS R15, [R4+0x40000] ;  /* 0x04000000040f7984 */ /* 0x0000680000000800 */
[----:B------:R2:W3:Y:S01]  /*30610*/  LDS R16, [R2+0x40000] ;  /* 0x0400000002107984 */ /* 0x0004e20000000800 */
[----:B0-----:R-:W-:-:S02]  /*30620*/  LEA.HI R4, R20, 0xa0, RZ, 0x1e ;  /* 0x000000a014047811 */ /* 0x001fc400078ff0ff */
[----:B--2---:R-:W-:Y:S02]  /*30630*/  LEA.HI R2, R20, 0xa8, RZ, 0x1e ;  /* 0x000000a814027811 */ /* 0x004fe400078ff0ff */
[----:B------:R-:W0:Y:S04]  /*30640*/  S2R R20, SR_TID.X ;  /* 0x0000000000147919 */ /* 0x000e280000002100 */
[----:B------:R-:W2:Y:S04]  /*30650*/  S2R R21, SR_TID.X ;  /* 0x0000000000157919 */ /* 0x000ea80000002100 */
[----:B------:R-:W4:Y:S01]  /*30660*/  S2R R22, SR_TID.X ;  /* 0x0000000000167919 */ /* 0x000f220000002100 */
[----:B------:R-:W-:-:S05]  /*30670*/  SHF.L.U32 R2, R2, 0x5, RZ ;  /* 0x0000000502027819 */ /* 0x000fca00000006ff */
[----:B------:R5:W-:Y:S01]  /*30680*/  LDS R19, [R2+0x40000] ;  /* 0x0400000002137984 */ /* 0x000be20000000800 */
[----:B0-----:R-:W-:-:S04]  /*30690*/  LOP3.LUT R20, R20, 0x1c, RZ, 0xc0, !PT ;  /* 0x0000001c14147812 */ /* 0x001fc800078ec0ff */
[----:B-----5:R-:W-:Y:S02]  /*306a0*/  LEA.HI R2, R20, 0xb8, RZ, 0x1e ;  /* 0x000000b814027811 */ /* 0x020fe400078ff0ff */
[----:B--2---:R-:W-:-:S03]  /*306b0*/  LOP3.LUT R23, R21, 0x1c, RZ, 0xc0, !PT ;  /* 0x0000001c15177812 */ /* 0x004fc600078ec0ff */
[----:B------:R-:W-:-:S05]  /*306c0*/  IMAD.SHL.U32 R2, R2, 0x20, RZ ;  /* 0x0000002002027824 */ /* 0x000fca00078e00ff */
[----:B------:R0:W-:Y:S01]  /*306d0*/  LDS R21, [R2+0x40000] ;  /* 0x0400000002157984 */ /* 0x0001e20000000800 */
[----:B----4-:R-:W-:Y:S02]  /*306e0*/  LOP3.LUT R24, R22, 0x1c, RZ, 0xc0, !PT ;  /* 0x0000001c16187812 */ /* 0x010fe400078ec0ff */
[----:B0-----:R-:W-:Y:S02]  /*306f0*/  LEA.HI R2, R23, 0xc0, RZ, 0x1e ;  /* 0x000000c017027811 */ /* 0x001fe400078ff0ff */
[----:B------:R-:W0:Y:S02]  /*30700*/  S2R R23, SR_TID.X ;  /* 0x0000000000177919 */ /* 0x000e240000002100 */
[----:B------:R-:W-:-:S05]  /*30710*/  SHF.L.U32 R2, R2, 0x5, RZ ;  /* 0x0000000502027819 */ /* 0x000fca00000006ff */
[----:B------:R2:W-:Y:S02]  /*30720*/  LDS R22, [R2+0x40000] ;  /* 0x0400000002167984 */ /* 0x0005e40000000800 */
[----:B--2---:R-:W-:Y:S02]  /*30730*/  LEA.HI R2, R24, 0xc8, RZ, 0x1e ;  /* 0x000000c818027811 */ /* 0x004fe400078ff0ff */
[----:B------:R-:W2:Y:S03]  /*30740*/  S2R R24, SR_TID.X ;  /* 0x0000000000187919 */ /* 0x000ea60000002100 */
[----:B------:R-:W-:Y:S01]  /*30750*/  IMAD.SHL.U32 R2, R2, 0x20, RZ ;  /* 0x0000002002027824 */ /* 0x000fe200078e00ff */
[----:B0-----:R-:W-:-:S04]  /*30760*/  LOP3.LUT R25, R23, 0x1c, RZ, 0xc0, !PT ;  /* 0x0000001c17197812 */ /* 0x001fc800078ec0ff */
[----:B------:R0:W-:Y:S01]  /*30770*/  LDS R23, [R2+0x40000] ;  /* 0x0400000002177984 */ /* 0x0001e20000000800 */
[----:B------:R-:W-:-:S05]  /*30780*/  IMAD.SHL.U32 R4, R4, 0x20, RZ ;  /* 0x0000002004047824 */ /* 0x000fca00078e00ff */
[----:B------:R4:W-:Y:S01]  /*30790*/  LDS R18, [R4+0x40000] ;  /* 0x0400000004127984 */ /* 0x0009e20000000800 */
[----:B0-----:R-:W-:-:S05]  /*307a0*/  LEA.HI R2, R25, 0xd0, RZ, 0x1e ;  /* 0x000000d019027811 */ /* 0x001fca00078ff0ff */
[----:B------:R-:W-:Y:S01]  /*307b0*/  IMAD.SHL.U32 R2, R2, 0x20, RZ ;  /* 0x0000002002027824 */ /* 0x000fe200078e00ff */
[----:B--2---:R-:W-:Y:S02]  /*307c0*/  LOP3.LUT R25, R24, 0x1c, RZ, 0xc0, !PT ;  /* 0x0000001c18197812 */ /* 0x004fe400078ec0ff */
[----:B----4-:R-:W-:Y:S02]  /*307d0*/  LEA.HI R4, R20, 0xb0, RZ, 0x1e ;  /* 0x000000b014047811 */ /* 0x010fe400078ff0ff */
[----:B------:R0:W-:Y:S03]  /*307e0*/  LDS R24, [R2+0x40000] ;  /* 0x0400000002187984 */ /* 0x0001e60000000800 */
[----:B------:R-:W-:Y:S01]  /*307f0*/  IMAD.SHL.U32 R4, R4, 0x20, RZ ;  /* 0x0000002004047824 */ /* 0x000fe200078e00ff */
[----:B0-----:R-:W-:Y:S02]  /*30800*/  LEA.HI R2, R25, 0xe8, RZ, 0x1e ;  /* 0x000000e819027811 */ /* 0x001fe400078ff0ff */
[----:B------:R-:W-:-:S02]  /*30810*/  LOP3.LUT R28, R26, 0x1c, RZ, 0xc0, !PT ;  /* 0x0000001c1a1c7812 */ /* 0x000fc400078ec0ff */
[----:B------:R-:W0:Y:S01]  /*30820*/  LDS R20, [R4+0x40000] ;  /* 0x0400000004147984 */ /* 0x000e220000000800 */
[----:B------:R-:W-:-:S05]  /*30830*/  IMAD.SHL.U32 R2, R2, 0x20, RZ ;  /* 0x0000002002027824 */ /* 0x000fca00078e00ff */
[----:B------:R2:W4:Y:S02]  /*30840*/  LDS R27, [R2+0x40000] ;  /* 0x04000000021b7984 */ /* 0x0005240000000800 */
[----:B--2---:R-:W-:-:S04]  /*30850*/  LEA.HI R2, R28, 0xf0, RZ, 0x1e ;  /* 0x000000f01c027811 */ /* 0x004fc800078ff0ff */
[----:B------:R-:W-:-:S05]  /*30860*/  SHF.L.U32 R2, R2, 0x5, RZ ;  /* 0x0000000502027819 */ /* 0x000fca00000006ff */
[----:B------:R2:W2:Y:S04]  /*30870*/  LDS R28, [R2+0x40000] ;  /* 0x04000000021c7984 */ /* 0x0004a80000000800 */
[----:B--2---:R-:W2:Y:S01]  /*30880*/  S2R R2, SR_TID.X ;  /* 0x0000000000027919 */ /* 0x004ea20000002100 */
[----:B------:R-:W-:-:S03]  /*30890*/  LEA.HI R4, R25, 0xe0, RZ, 0x1e ;  /* 0x000000e019047811 */ /* 0x000fc600078ff0ff */
[----:B-1----:R1:W-:Y:S01]  /*308a0*/  STL [R1+0x20e0], R15 ;  /* 0x0020e00f01007387 */ /* 0x0023e20000100800 */
[----:B---3--:R3:W-:Y:S02]  /*308b0*/  STL [R1+0x20e4], R16 ;  /* 0x0020e41001007387 */ /* 0x0087e40000100800 */
[----:B------:R-:W-:-:S05]  /*308c0*/  IMAD.SHL.U32 R4, R4, 0x20, RZ ;  /* 0x0000002004047824 */ /* 0x000fca00078e00ff */
[----:B------:R-:W-:Y:S04]  /*308d0*/  LDS R26, [R4+0x40000] ;  /* 0x04000000041a7984 */ /* 0x000fe80000000800 */
[----:B-1----:R-:W5:Y:S01]  /*308e0*/  LDL R15, [R1+0x9c4] ;  /* 0x0009c400010f7983 */ /* 0x002f620000100800 */
[----:B0-----:R-:W-:Y:S02]  /*308f0*/  STL [R1+0x20dc], R20 ;  /* 0x0020dc1401007387 */ /* 0x001fe40000100800 */
[----:B---3--:R-:W3:Y:S02]  /*30900*/  LDL.LU R16, [R1+0xd8] ;  /* 0x0000d80001107983 */ /* 0x008ee40000300800 */
[----:B------:R0:W-:Y:S01]  /*30910*/  STL [R1+0x20d4], R21 ;  /* 0x0020d41501007387 */ /* 0x0001e20000100800 */
[----:B------:R-:W-:Y:S01]  /*30920*/  STL [R1+0x20d8], R22 ;  /* 0x0020d81601007387 */ /* 0x000fe20000100800 */
[----:B------:R1:W-:Y:S01]  /*30930*/  STL [R1+0x20d0], R23 ;  /* 0x0020d01701007387 */ /* 0x0003e20000100800 */
[----:B0-----:R-:W-:-:S02]  /*30940*/  LEA.HI R21, R29, 0xf8, RZ, 0x1e ;  /* 0x000000f81d157811 */ /* 0x001fc400078ff0ff */
[----:B--2---:R-:W-:Y:S01]  /*30950*/  SHF.R.U32.HI R4, RZ, 0x3, R2 ;  /* 0x00000003ff047819 */ /* 0x004fe20000011602 */
[----:B-1----:R-:W2:Y:S01]  /*30960*/  LDL.LU R23, [R1+0xc8] ;  /* 0x0000c80001177983 */ /* 0x002ea20000300800 */
[----:B------:R-:W2:Y:S02]  /*30970*/  LDL R22, [R1+0x9c0] ;  /* 0x0009c00001167983 */ /* 0x000ea40000100800 */
[----:B----4-:R0:W-:Y:S02]  /*30980*/  STL [R1+0x20c8], R27 ;  /* 0x0020c81b01007387 */ /* 0x0101e40000100800 */
[----:B------:R-:W-:Y:S02]  /*30990*/  IMAD.SHL.U32 R21, R21, 0x20, RZ ;  /* 0x0000002015157824 */ /* 0x000fe400078e00ff */
[----:B------:R-:W-:Y:S01]  /*309a0*/  IMAD.SHL.U32 R2, R29, 0x8, RZ ;  /* 0x000000081d027824 */ /* 0x000fe200078e00ff */
[----:B------:R-:W-:Y:S02]  /*309b0*/  LOP3.LUT R4, R4, 0x1c, RZ, 0xc0, !PT ;  /* 0x0000001c04047812 */ /* 0x000fe400078ec0ff */
[----:B------:R-:W1:Y:S04]  /*309c0*/  LDS R29, [R21+0x40000] ;  /* 0x04000000151d7984 */ /* 0x000e680000000800 */
[----:B0-----:R-:W4:Y:S01]  /*309d0*/  LDL.LU R27, [R1] ;  /* 0x00000000011b7983 */ /* 0x001f220000300800 */
[----:B------:R-:W2:Y:S02]  /*309e0*/  LDL.LU R20, [R1+0xcc] ;  /* 0x0000cc0001147983 */ /* 0x000ea40000300800 */
[----:B------:R0:W-:Y:S01]  /*309f0*/  STL [R1+0x20cc], R28 ;  /* 0x0020cc1c01007387 */ /* 0x0001e20000100800 */
[----:B------:R-:W-:Y:S01]  /*30a00*/  IADD3 R4, R2, R4, RZ ;  /* 0x0000000402047210 */ /* 0x000fe20007ffe0ff */
[----:B0-----:R-:W2:Y:S01]  /*30a10*/  LDL.LU R28, [R1+0xe0] ;  /* 0x0000e000011c7983 */ /* 0x001ea20000300800 */
[----:B------:R-:W2:Y:S02]  /*30a20*/  LDL R21, [R1+0x1a8] ;  /* 0x0001a80001157983 */ /* 0x000ea40000100800 */
[----:B------:R-:W2:Y:S01]  /*30a30*/  LDL.LU R2, [R1+0x20f0] ;  /* 0x0020f00001027983 */ /* 0x000ea20000300800 */
[----:B------:R-:W-:Y:S01]  /*30a40*/  LEA.HI R25, R25, 0xd8, RZ, 0x1e ;  /* 0x000000d819197811 */ /* 0x000fe200078ff0ff */
[----:B------:R-:W-:Y:S01]  /*30a50*/  IMAD.SHL.U32 R10, R10, 0x20, RZ ;  /* 0x000000200a0a7824 */ /* 0x000fe200078e00ff */
[----:B------:R-:W-:Y:S01]  /*30a60*/  SHF.L.U32 R11, R11, 0x5, RZ ;  /* 0x000000050b0b7819 */ /* 0x000fe200000006ff */
[----:B------:R-:W-:Y:S01]  /*30a70*/  IMAD.SHL.U32 R17, R17, 0x20, RZ ;  /* 0x0000002011117824 */ /* 0x000fe200078e00ff */
[----:B------:R-:W-:Y:S01]  /*30a80*/  SHF.L.U32 R25, R25, 0x5, RZ ;  /* 0x0000000519197819 */ /* 0x000fe200000006ff */
[----:B------:R-:W0:Y:S04]  /*30a90*/  SHFL.BFLY PT, R12, R0, 0x1, 0x1f ;  /* 0x0c201f00000c7f89 */ /* 0x000e2800000e0000 */
[----:B------:R-:W-:Y:S04]  /*30aa0*/  LDS R10, [R10+0x40000] ;  /* 0x040000000a0a7984 */ /* 0x000fe80000000800 */
[----:B------:R-:W-:Y:S04]  /*30ab0*/  LDS R11, [R11+0x40000] ;  /* 0x040000000b0b7984 */ /* 0x000fe80000000800 */
[----:B------:R-:W-:Y:S04]  /*30ac0*/  LDS R17, [R17+0x40000] ;  /* 0x0400000011117984 */ /* 0x000fe80000000800 */
[----:B------:R-:W-:Y:S01]  /*30ad0*/  LDS R25, [R25+0x40000] ;  /* 0x0400000019197984 */ /* 0x000fe20000000800 */
[----:B------:R-:W-:Y:S06]  /*30ae0*/  BAR.SYNC.DEFER_BLOCKING 0x0 ;  /* 0x0000000000007b1d */ /* 0x000fec0000010000 */
[----:B-1----:R1:W-:Y:S04]  /*30af0*/  STL [R1+0x20c4], R29 ;  /* 0x0020c41d01007387 */ /* 0x0023e80000100800 */
[----:B-1----:R-:W4:Y:S01]  /*30b00*/  LDL R29, [R1+0x1a4] ;  /* 0x0001a400011d7983 */ /* 0x002f220000100800 */
[----:B0-----:R-:W-:-:S03]  /*30b10*/  FADD R0, R0, R12 ;  /* 0x0000000c00007221 */ /* 0x001fc60000000000 */
[----:B--2---:R0:W-:Y:S04]  /*30b20*/  @P1 STS [R4+0x40000], R2 ;  /* 0x0400000204001388 */ /* 0x0041e80000000800 */
[----:B0-----:R-:W2:Y:S01]  /*30b30*/  LDL.LU R4, [R1+0x20ec] ;  /* 0x0020ec0001047983 */ /* 0x001ea20000300800 */
[----:B------:R-:W2:Y:S03]  /*30b40*/  LDL R12, [R1+0x538] ;  /* 0x00053800010c7983 */ /* 0x000ea60000100800 */
[----:B------:R-:W0:Y:S04]  /*30b50*/  SHFL.BFLY PT, R13, R9, 0x2, 0x1f ;  /* 0x0c401f00090d7f89 */ /* 0x000e2800000e0000 */
[----:B------:R-:W1:Y:S01]  /*30b60*/  SHFL.BFLY PT, R14, R3, 0x1, 0x1f ;  /* 0x0c201f00030e7f89 */ /* 0x000e6200000e0000 */
[----:B-----5:R5:W-:Y:S01]  /*30b70*/  @P1 STS [R15+0x40000], R0 ;  /* 0x040000000f001388 */ /* 0x020be20000000800 */
[----:B----4-:R-:W-:-:S02]  /*30b80*/  FMNMX R27, R27, R29, !PT ;  /* 0x0000001d1b1b7209 */ /* 0x010fc40007800000 */
[----:B------:R-:W4:Y:S01]  /*30b90*/  LDL.LU R29, [R1+0xe8] ;  /* 0x0000e800011d7983 */ /* 0x000f220000300800 */
[----:B-----5:R-:W5:Y:S02]  /*30ba0*/  LDL R15, [R1+0x9bc] ;  /* 0x0009bc00010f7983 */ /* 0x020f640000100800 */
[----:B0-----:R-:W-:Y:S02]  /*30bb0*/  FADD R2, R9, R13 ;  /* 0x0000000d09027221 */ /* 0x001fe40000000000 */
[----:B---3--:R-:W-:Y:S01]  /*30bc0*/  FADD R9, R16, -R27 ;  /* 0x8000001b10097221 */ /* 0x008fe20000000000 */
[----:B------:R0:W-:Y:S01]  /*30bd0*/  STL [R1+0x84c], R27 ;  /* 0x00084c1b01007387 */ /* 0x0001e20000100800 */
[----:B------:R-:W3:Y:S02]  /*30be0*/  LDL.LU R16, [R1+0xd4] ;  /* 0x0000d40001107983 */ /* 0x000ee40000300800 */
[----:B------:R-:W-:Y:S02]  /*30bf0*/  FMUL R13, R9, 1.4426950216293334961 ;  /* 0x3fb8aa3b090d7820 */ /* 0x000fe40000400000 */
[----:B-1----:R-:W-:-:S05]  /*30c00*/  FADD R3, R3, R14 ;  /* 0x0000000e03037221 */ /* 0x002fca0000000000 */
[----:B------:R1:W-:Y:S01]  /*30c10*/  @P1 STS [R22+0x40000], R3 ;  /* 0x0400000316001388 */ /* 0x0003e20000000800 */
[----:B--2---:R-:W-:Y:S02]  /*30c20*/  FADD R9, R12, R5 ;  /* 0x000000050c097221 */ /* 0x004fe40000000000 */
[----:B------:R-:W-:Y:S01]  /*30c30*/  FADD R12, R23, -R27 ;  /* 0x8000001b170c7221 */ /* 0x000fe20000000000 */
[----:B------:R-:W2:Y:S01]  /*30c40*/  LDL.LU R5, [R1+0x20e8] ;  /* 0x0020e80001057983 */ /* 0x000ea20000300800 */
[----:B------:R-:W2:Y:S01]  /*30c50*/  LDL R14, [R1+0x1ac] ;  /* 0x0001ac00010e7983 */ /* 0x000ea20000100800 */
[----:B------:R-:W-:Y:S01]  /*30c60*/  FMNMX R21, R4, R21, !PT ;  /* 0x0000001504157209 */ /* 0x000fe20007800000 */
[----:B------:R-:W-:Y:S01]  /*30c70*/  FMUL R12, R12, 1.4426950216293334961 ;  /* 0x3fb8aa3b0c0c7820 */ /* 0x000fe20000400000 */
[----:B0-----:R0:W4:Y:S01]  /*30c80*/  MUFU.EX2 R27, R13 ;  /* 0x0000000d001b7308 */ /* 0x0011220000000800 */
[----:B------:R-:W3:Y:S02]  /*30c90*/  LDL.LU R23, [R1+0x130] ;  /* 0x0001300001177983 */ /* 0x000ee40000300800 */
[----:B0-----:R-:W-:-:S05]  /*30ca0*/  FADD R13, R28, -R21 ;  /* 0x800000151c0d7221 */ /* 0x001fca0000000000 */
[----:B------:R-:W0:Y:S01]  /*30cb0*/  MUFU.EX2 R28, R12 ;  /* 0x0000000c001c7308 */ /* 0x000e220000000800 */
[----:B-1----:R-:W-:Y:S01]  /*30cc0*/  FMUL R3, R13, 1.4426950216293334961 ;  /* 0x3fb8aa3b0d037820 */ /* 0x002fe20000400000 */
[----:B----4-:R-:W-:Y:S01]  /*30cd0*/  STL [R1+0x530], R27 ;  /* 0x0005301b01007387 */ /* 0x010fe20000100800 */
[----:B------:R1:W-:Y:S02]  /*30ce0*/  STL [R1+0x848], R21 ;  /* 0x0008481501007387 */ /* 0x0003e40000100800 */
[----:B------:R-:W4:Y:S01]  /*30cf0*/  LDL.LU R22, [R1+0xdc] ;  /* 0x0000dc0001167983 */ /* 0x000f220000300800 */
[----:B0-----:R-:W-:Y:S01]  /*30d00*/  STL [R1+0x52c], R28 ;  /* 0x00052c1c01007387 */ /* 0x001fe20000100800 */
[----:B------:R-:W4:Y:S03]  /*30d10*/  LDL R13, [R1+0x1b0] ;  /* 0x0001b000010d7983 */ /* 0x000f260000100800 */
[----:B------:R-:W0:Y:S01]  /*30d20*/  SHFL.BFLY PT, R0, R2, 0x1, 0x1f ;  /* 0x0c201f0002007f89 */ /* 0x000e2200000e0000 */
[----:B------:R-:W-:-:S03]  /*30d30*/  FADD R12, R20, -R21 ;  /* 0x80000015140c7221 */ /* 0x000fc60000000000 */
[----:B------:R-:W5:Y:S01]  /*30d40*/  SHFL.BFLY PT, R4, R9, 0x2, 0x1f ;  /* 0x0c401f0009047f89 */ /* 0x000f6200000e0000 */
[----:B------:R0:W0:Y:S01]  /*30d50*/  MUFU.EX2 R20, R3 ;  /* 0x0000000300147308 */ /* 0x0000220000000800 */
[----:B-1----:R-:W4:Y:S02]  /*30d60*/  LDL.LU R21, [R1+0x138] ;  /* 0x0001380001157983 */ /* 0x002f240000300800 */
[----:B0-----:R-:W-:Y:S02]  /*30d70*/  FADD R0, R2, R0 ;  /* 0x0000000002007221 */ /* 0x001fe40000000000 */
[----:B------:R-:W-:-:S04]  /*30d80*/  FMUL R2, R12, 1.4426950216293334961 ;  /* 0x3fb8aa3b0c027820 */ /* 0x000fc80000400000 */
[----:B------:R-:W0:Y:S01]  /*30d90*/  MUFU.EX2 R12, R2 ;  /* 0x00000002000c7308 */ /* 0x000e220000000800 */
[----:B-----5:R3:W-:Y:S01]  /*30da0*/  @P1 STS [R15+0x40000], R0 ;  /* 0x040000000f001388 */ /* 0x0207e20000000800 */
[----:B------:R-:W-:Y:S01]  /*30db0*/  FADD R4, R9, R4 ;  /* 0x0000000409047221 */ /* 0x000fe20000000000 */
[----:B--2---:R-:W-:-:S05]  /*30dc0*/  FMNMX R5, R5, R14, !PT ;  /* 0x0000000e05057209 */ /* 0x004fca0007800000 */
[--C-:B------:R-:W-:Y:S01]  /*30dd0*/  FADD R3, R29, -R5.reuse ;  /* 0x800000051d037221 */ /* 0x100fe20000000000 */
[----:B------:R-:W-:Y:S03]  /*30de0*/  STL [R1+0x844], R5 ;  /* 0x0008440501007387 */ /* 0x000fe60000100800 */
[----:B------:R-:W-:Y:S02]  /*30df0*/  FMUL R3, R3, 1.4426950216293334961 ;  /* 0x3fb8aa3b03037820 */ /* 0x000fe40000400000 */
[----:B---3--:R-:W-:Y:S01]  /*30e00*/  FADD R0, R16, -R5 ;  /* 0x8000000510007221 */ /* 0x008fe20000000000 */
[----:B------:R-:W-:Y:S01]  /*30e10*/  STL [R1+0x528], R20 ;  /* 0x0005281401007387 */ /* 0x000fe20000100800 */
[----:B------:R-:W2:Y:S01]  /*30e20*/  LDL.LU R15, [R1+0xe4] ;  /* 0x0000e400010f7983 */ /* 0x000ea20000300800 */
[----:B------:R-:W1:Y:S01]  /*30e30*/  MUFU.EX2 R16, R3 ;  /* 0x0000000300107308 */ /* 0x000e620000000800 */
[----:B0-----:R-:W-:Y:S01]  /*30e40*/  STL [R1+0x524], R12 ;  /* 0x0005240c01007387 */ /* 0x001fe20000100800 */
[----:B------:R-:W3:Y:S01]  /*30e50*/  LDL R14, [R1+0x1b4] ;  /* 0x0001b400010e7983 */ /* 0x000ee20000100800 */
[----:B------:R-:W5:Y:S01]  /*30e60*/  LDL.LU R29, [R1+0x140] ;  /* 0x00014000011d7983 */ /* 0x000f620000300800 */
[----:B----4-:R-:W-:-:S05]  /*30e70*/  FMNMX R6, R6, R13, !PT ;  /* 0x0000000d06067209 */ /* 0x010fca0007800000 */
[----:B------:R0:W-:Y:S01]  /*30e80*/  STL [R1+0x840], R6 ;  /* 0x0008400601007387 */ /* 0x0001e20000100800 */
[----:B-1----:R-:W-:Y:S02]  /*30e90*/  STL [R1+0x520], R16 ;  /* 0x0005201001007387 */ /* 0x002fe40000100800 */
[----:B------:R-:W4:Y:S02]  /*30ea0*/  LDL R9, [R1+0x1b8] ;  /* 0x0001b80001097983 */ /* 0x000f240000100800 */
[----:B------:R-:W-:Y:S02]  /*30eb0*/  FMUL R2, R0, 1.4426950216293334961 ;  /* 0x3fb8aa3b00027820 */ /* 0x000fe40000400000 */
[----:B------:R-:W-:-:S04]  /*30ec0*/  FADD R0, R23, -R6 ;  /* 0x8000000617007221 */ /* 0x000fc80000000000 */
[----:B------:R-:W-:Y:S02]  /*30ed0*/  FMUL R0, R0, 1.4426950216293334961 ;  /* 0x3fb8aa3b00007820 */ /* 0x000fe40000400000 */
[----:B0-----:R-:W-:Y:S02]  /*30ee0*/  FADD R6, R22, -R6 ;  /* 0x8000000616067221 */ /* 0x001fe40000000000 */
[----:B------:R-:W-:Y:S01]  /*30ef0*/  FADD R3, R27, R28 ;  /* 0x0000001c1b037221 */ /* 0x000fe20000000000 */
[----:B------:R0:W-:Y:S08]  /*30f00*/  MUFU.EX2 R13, R0 ;  /* 0x00000000000d7308 */ /* 0x0001f00000000800 */
[----:B------:R-:W1:Y:S01]  /*30f10*/  MUFU.EX2 R28, R2 ;  /* 0x00000002001c7308 */ /* 0x000e620000000800 */
[----:B------:R-:W2:Y:S01]  /*30f20*/  LDL.LU R27, [R1+0x134] ;  /* 0x00013400011b7983 */ /* 0x000ea20000300800 */
[----:B0-----:R-:W-:-:S03]  /*30f30*/  FMUL R0, R6, 1.4426950216293334961 ;  /* 0x3fb8aa3b06007820 */ /* 0x001fc60000400000 */
[----:B-1----:R-:W-:Y:S01]  /*30f40*/  STL [R1+0x51c], R28 ;  /* 0x00051c1c01007387 */ /* 0x002fe20000100800 */
[----:B---3--:R-:W-:Y:S02]  /*30f50*/  FMNMX R7, R7, R14, !PT ;  /* 0x0000000e07077209 */ /* 0x008fe40007800000 */
[----:B------:R0:W1:Y:S03]  /*30f60*/  MUFU.EX2 R14, R0 ;  /* 0x00000000000e7308 */ /* 0x0000660000000800 */
[----:B------:R2:W-:Y:S01]  /*30f70*/  STL [R1+0x83c], R7 ;  /* 0x00083c0701007387 */ /* 0x0005e20000100800 */
[----:B------:R-:W-:Y:S02]  /*30f80*/  STL [R1+0x518], R13 ;  /* 0x0005180d01007387 */ /* 0x000fe40000100800 */
[----:B------:R-:W3:Y:S02]  /*30f90*/  LDL.LU R22, [R1+0x148] ;  /* 0x0001480001167983 */ /* 0x000ee40000300800 */
[----:B0-----:R-:W-:Y:S01]  /*30fa0*/  FADD R0, R20, R12 ;  /* 0x0000000c14007221 */ /* 0x001fe20000000000 */
[----:B-1----:R-:W-:Y:S01]  /*30fb0*/  STL [R1+0x514], R14 ;  /* 0x0005140e01007387 */ /* 0x002fe20000100800 */
[----:B------:R-:W3:Y:S01]  /*30fc0*/  LDL R23, [R1+0x9b8] ;  /* 0x0009b80001177983 */ /* 0x000ee20000100800 */
[----:B----4-:R-:W-:-:S05]  /*30fd0*/  FMNMX R9, R8, R9, !PT ;  /* 0x0000000908097209 */ /* 0x010fca0007800000 */
[----:B------:R-:W-:Y:S01]  /*30fe0*/  STL [R1+0x838], R9 ;  /* 0x0008380901007387 */ /* 0x000fe20000100800 */
[----:B------:R-:W4:Y:S02]  /*30ff0*/  LDL R20, [R1+0x1bc] ;  /* 0x0001bc0001147983 */ /* 0x000f240000100800 */
[----:B------:R-:W-:Y:S02]  /*31000*/  FADD R6, R21, -R7 ;  /* 0x8000000715067221 */ /* 0x000fe40000000000 */
[----:B------:R-:W3:Y:S04]  /*31010*/  LDL.LU R21, [R1+0x13c] ;  /* 0x00013c0001157983 */ /* 0x000ee80000300800 */
[----:B------:R-:W0:Y:S01]  /*31020*/  SHFL.BFLY PT, R2, R3, 0x2, 0x1f ;  /* 0x0c401f0003027f89 */ /* 0x000e2200000e0000 */
[----:B------:R-:W-:-:S02]  /*31030*/  FMUL R6, R6, 1.4426950216293334961 ;  /* 0x3fb8aa3b06067820 */ /* 0x000fc40000400000 */
[----:B--2---:R-:W-:Y:S02]  /*31040*/  FADD R7, R15, -R7 ;  /* 0x800000070f077221 */ /* 0x004fe40000000000 */
[----:B------:R0:W1:Y:S01]  /*31050*/  MUFU.EX2 R15, R6 ;  /* 0x00000006000f7308 */ /* 0x0000620000000800 */
[----:B------:R-:W-:Y:S02]  /*31060*/  FADD R8, R16, R28 ;  /* 0x0000001c10087221 */ /* 0x000fe40000000000 */
[----:B0-----:R-:W-:Y:S02]  /*31070*/  FADD R6, R3, R2 ;  /* 0x0000000203067221 */ /* 0x001fe40000000000 */
[----:B------:R-:W-:-:S04]  /*31080*/  FMUL R3, R7, 1.4426950216293334961 ;  /* 0x3fb8aa3b07037820 */ /* 0x000fc80000400000 */
[----:B------:R-:W0:Y:S01]  /*31090*/  MUFU.EX2 R16, R3 ;  /* 0x0000000300107308 */ /* 0x000e220000000800 */
[----:B-1----:R-:W-:Y:S01]  /*310a0*/  STL [R1+0x510], R15 ;  /* 0x0005100f01007387 */ /* 0x002fe20000100800 */
[--C-:B-----5:R-:W-:Y:S02]  /*310b0*/  FADD R2, R29, -R9.reuse ;  /* 0x800000091d027221 */ /* 0x120fe40000000000 */
[----:B------:R-:W2:Y:S01]  /*310c0*/  LDL.LU R29, [R1+0x14c] ;  /* 0x00014c00011d7983 */ /* 0x000ea20000300800 */
[----:B------:R-:W1:Y:S01]  /*310d0*/  SHFL.BFLY PT, R5, R4, 0x1, 0x1f ;  /* 0x0c201f0004057f89 */ /* 0x000e6200000e0000 */
[----:B------:R-:W-:Y:S02]  /*310e0*/  FADD R9, R27, -R9 ;  /* 0x800000091b097221 */ /* 0x000fe40000000000 */
[----:B------:R-:W-:Y:S02]  /*310f0*/  FADD R7, R13, R14 ;  /* 0x0000000e0d077221 */ /* 0x000fe40000000000 */
[----:B------:R-:W-:Y:S01]  /*31100*/  FMUL R13, R2, 1.4426950216293334961 ;  /* 0x3fb8aa3b020d7820 */ /* 0x000fe20000400000 */
[----:B0-----:R-:W-:Y:S01]  /*31110*/  STL [R1+0x50c], R16 ;  /* 0x00050c1001007387 */ /* 0x001fe20000100800 */
[----:B------:R-:W5:Y:S02]  /*31120*/  LDL R27, [R1+0x1c0] ;  /* 0x0001c000011b7983 */ /* 0x000f640000100800 */
[----:B------:R-:W-:Y:S01]  /*31130*/  FMUL R9, R9, 1.4426950216293334961 ;  /* 0x3fb8aa3b09097820 */ /* 0x000fe20000400000 */
[----:B------:R-:W0:Y:S01]  /*31140*/  MUFU.EX2 R14, R13 ;  /* 0x0000000d000e7308 */ /* 0x000e220000000800 */
[----:B-1----:R-:W-:Y:S01]  /*31150*/  FADD R4, R4, R5 ;  /* 0x0000000504047221 */ /* 0x002fe20000000000 */
[----:B----4-:R-:W-:-:S02]  /*31160*/  FMNMX R28, R10, R20, !PT ;  /* 0x000000140a1c7209 */ /* 0x010fc40007800000 */
[----:B------:R-:W4:Y:S03]  /*31170*/  LDL.LU R20, [R1+0x144] ;  /* 0x0001440001147983 */ /* 0x000f260000300800 */
[--C-:B---3--:R-:W-:Y:S02]  /*31180*/  FADD R10, R22, -R28.reuse ;  /* 0x8000001c160a7221 */ /* 0x108fe40000000000 */
[----:B------:R1:W3:Y:S01]  /*31190*/  MUFU.EX2 R22, R9 ;  /* 0x0000000900167308 */ /* 0x0002e20000000800 */
[----:B------:R-:W-:Y:S01]  /*311a0*/  STL [R1+0x834], R28 ;  /* 0x0008341c01007387 */ /* 0x000fe20000100800 */
[----:B0-----:R-:W-:Y:S03]  /*311b0*/  STL [R1+0x508], R14 ;  /* 0x0005080e01007387 */ /* 0x001fe60000100800 */
[----:B------:R0:W-:Y:S01]  /*311c0*/  @P1 STS [R23+0x40000], R4 ;  /* 0x0400000417001388 */ /* 0x0001e20000000800 */
[----:B-1----:R-:W-:-:S03]  /*311d0*/  FADD R9, R21, -R28 ;  /* 0x8000001c15097221 */ /* 0x002fc60000000000 */
[----:B0-----:R-:W4:Y:S01]  /*311e0*/  LDL R23, [R1+0x9b4] ;  /* 0x0009b40001177983 */ /* 0x001f220000100800 */
[----:B---3--:R-:W-:Y:S03]  /*311f0*/  STL [R1+0x504], R22 ;  /* 0x0005041601007387 */ /* 0x008fe60000100800 */
[----:B------:R-:W3:Y:S04]  /*31200*/  LDL R21, [R1+0x9b0] ;  /* 0x0009b00001157983 */ /* 0x000ee80000100800 */
[----:B------:R-:W0:Y:S04]  /*31210*/  SHFL.BFLY PT, R12, R0, 0x2, 0x1f ;  /* 0x0c401f00000c7f89 */ /* 0x000e2800000e0000 */
[----:B------:R-:W1:Y:S04]  /*31220*/  SHFL.BFLY PT, R5, R6, 0x1, 0x1f ;  /* 0x0c201f0006057f89 */ /* 0x000e6800000e0000 */
[----:B------:R-:W1:Y:S04]  /*31230*/  SHFL.BFLY PT, R2, R7, 0x2, 0x1f ;  /* 0x0c401f0007027f89 */ /* 0x000e6800000e0000 */
[----:B------:R-:W1:Y:S01]  /*31240*/  SHFL.BFLY PT, R3, R8, 0x2, 0x1f ;  /* 0x0c401f0008037f89 */ /* 0x000e6200000e0000 */
[----:B0-----:R-:W-:-:S05]  /*31250*/  FADD R0, R0, R12 ;  /* 0x0000000c00007221 */ /* 0x001fca0000000000 */
[----:B------:R-:W0:Y:S01]  /*31260*/  SHFL.BFLY PT, R4, R0, 0x1, 0x1f ;  /* 0x0c201f0000047f89 */ /* 0x000e2200000e0000 */
[----:B------:R-:W-:Y:S02]  /*31270*/  FMUL R10, R10, 1.4426950216293334961 ;  /* 0x3fb8aa3b0a0a7820 */ /* 0x000fe40000400000 */
[----:B-1----:R-:W-:Y:S01]  /*31280*/  FADD R5, R6, R5 ;  /* 0x0000000506057221 */ /* 0x002fe20000000000 */
[----:B-----5:R-:W-:Y:S01]  /*31290*/  FMNMX R27, R11, R27, !PT ;  /* 0x0000001b0b1b7209 */ /* 0x020fe20007800000 */
[----:B------:R-:W-:Y:S01]  /*312a0*/  FMUL R6, R9, 1.4426950216293334961 ;  /* 0x3fb8aa3b09067820 */ /* 0x000fe20000400000 */
[----:B------:R1:W5:Y:S01]  /*312b0*/  MUFU.EX2 R13, R10 ;  /* 0x0000000a000d7308 */ /* 0x0003620000000800 */
[----:B------:R-:W-:-:S07]  /*312c0*/  FADD R2, R7, R2 ;  /* 0x0000000207027221 */ /* 0x000fce0000000000 */
[----:B------:R1:W0:Y:S01]  /*312d0*/  MUFU.EX2 R28, R6 ;  /* 0x00000006001c7308 */ /* 0x0002220000000800 */
[----:B--2---:R-:W-:Y:S02]  /*312e0*/  FADD R12, R29, -R27 ;  /* 0x8000001b1d0c7221 */ /* 0x004fe40000000000 */
[----:B------:R-:W-:Y:S02]  /*312f0*/  FADD R3, R8, R3 ;  /* 0x0000000308037221 */ /* 0x000fe40000000000 */
[----:B-1----:R-:W-:Y:S02]  /*31300*/  FADD R10, R14, R22 ;  /* 0x000000160e0a7221 */ /* 0x002fe40000000000 */
[----:B------:R-:W-:Y:S01]  /*31310*/  FMUL R12, R12, 1.4426950216293334961 ;  /* 0x3fb8aa3b0c0c7820 */ /* 0x000fe20000400000 */
[----:B------:R-:W1:Y:S04]  /*31320*/  SHFL.BFLY PT, R6, R2, 0x1, 0x1f ;  /* 0x0c201f0002067f89 */ /* 0x000e6800000e0000 */
[----:B------:R-:W2:Y:S01]  /*31330*/  SHFL.BFLY PT, R8, R10, 0x2, 0x1f ;  /* 0x0c401f000a087f89 */ /* 0x000ea200000e0000 */
[----:B0-----:R-:W-:-:S03]  /*31340*/  FADD R0, R0, R4 ;  /* 0x0000000400007221 */ /* 0x001fc60000000000 */
[----:B-----5:R-:W-:Y:S01]  /*31350*/  STL [R1+0x500], R13 ;  /* 0x0005000d01007387 */ /* 0x020fe20000100800 */
[----:B------:R-:W-:Y:S02]  /*31360*/  FADD R7, R15, R16 ;  /* 0x000000100f077221 */ /* 0x000fe40000000000 */
[----:B------:R-:W5:Y:S02]  /*31370*/  LDL.LU R16, [R1+0x20e4] ;  /* 0x0020e40001107983 */ /* 0x000f640000300800 */
[----:B------:R-:W5:Y:S01]  /*31380*/  LDL.LU R15, [R1+0x20e0] ;  /* 0x0020e000010f7983 */ /* 0x000f620000300800 */
[----:B------:R0:W-:Y:S01]  /*31390*/  STL [R1+0x830], R27 ;  /* 0x0008301b01007387 */ /* 0x0001e20000100800 */
[----:B------:R0:W-:Y:S02]  /*313a0*/  STL [R1+0x4fc], R28 ;  /* 0x0004fc1c01007387 */ /* 0x0001e40000100800 */
[----:B------:R-:W5:Y:S02]  /*313b0*/  LDL R22, [R1+0x9ac] ;  /* 0x0009ac0001167983 */ /* 0x000f640000100800 */
[----:B------:R-:W5:Y:S02]  /*313c0*/  LDL R14, [R1+0x9a8] ;  /* 0x0009a800010e7983 */ /* 0x000f640000100800 */
[----:B-1----:R-:W-:-:S02]  /*313d0*/  FADD R2, R2, R6 ;  /* 0x0000000602027221 */ /* 0x002fc40000000000 */
[----:B--2---:R-:W-:Y:S02]  /*313e0*/  FADD R6, R10, R8 ;  /* 0x000000080a067221 */ /* 0x004fe40000000000 */
[----:B----4-:R-:W-:Y:S02]  /*313f0*/  FADD R4, R20, -R27 ;  /* 0x8000001b14047221 */ /* 0x010fe40000000000 */
[----:B------:R1:W2:Y:S01]  /*31400*/  MUFU.EX2 R20, R12 ;  /* 0x0000000c00147308 */ /* 0x0002a20000000800 */
[----:B0-----:R-:W4:Y:S01]  /*31410*/  LDL.LU R27, [R1+0x10] ;  /* 0x00001000011b7983 */ /* 0x001f220000300800 */
[----:B------:R-:W-:Y:S02]  /*31420*/  FMUL R4, R4, 1.4426950216293334961 ;  /* 0x3fb8aa3b04047820 */ /* 0x000fe40000400000 */
[----:B------:R-:W4:Y:S04]  /*31430*/  LDL R29, [R1+0x9a4] ;  /* 0x0009a400011d7983 */ /* 0x000f280000100800 */
[----:B------:R-:W0:Y:S01]  /*31440*/  MUFU.EX2 R4, R4 ;  /* 0x0000000400047308 */ /* 0x000e220000000800 */
[----:B-1----:R-:W-:-:S02]  /*31450*/  FADD R12, R13, R28 ;  /* 0x0000001c0d0c7221 */ /* 0x002fc40000000000 */
[----:B------:R-:W4:Y:S04]  /*31460*/  LDL R28, [R1+0x9a0] ;  /* 0x0009a000011c7983 */ /* 0x000f280000100800 */
[----:B--2---:R-:W-:Y:S04]  /*31470*/  STL [R1+0x4f8], R20 ;  /* 0x0004f81401007387 */ /* 0x004fe80000100800 */
[----:B------:R1:W-:Y:S01]  /*31480*/  @P1 STS [R23+0x40000], R5 ;  /* 0x0400000517001388 */ /* 0x0003e20000000800 */
[----:B---3--:R2:W-:Y:S03]  /*31490*/  @P1 STS [R21+0x40000], R0 ;  /* 0x0400000015001388 */ /* 0x0085e60000000800 */
[----:B-1----:R-:W3:Y:S01]  /*314a0*/  LDL.LU R23, [R1+0x150] ;  /* 0x0001500001177983 */ /* 0x002ee20000300800 */
[----:B------:R-:W-:-:S02]  /*314b0*/  IMAD.MOV.U32 R5, RZ, RZ, R20 ;  /* 0x000000ffff057224 */ /* 0x000fc400078e0014 */
[----:B0-----:R-:W-:Y:S02]  /*314c0*/  STL [R1+0x4f4], R4 ;  /* 0x0004f40401007387 */ /* 0x001fe40000100800 */
[----:B------:R-:W3:Y:S01]  /*314d0*/  LDL.LU R20, [R1+0xc] ;  /* 0x00000c0001147983 */ /* 0x000ee20000300800 */
[----:B--2---:R-:W2:Y:S01]  /*314e0*/  LDL.LU R21, [R1+0x160] ;  /* 0x0001600001157983 */ /* 0x004ea20000300800 */
[----:B------:R-:W2:Y:S03]  /*314f0*/  LDL R10, [R1+0x1c4] ;  /* 0x0001c400010a7983 */ /* 0x000ea60000100800 */
[----:B------:R-:W0:Y:S04]  /*31500*/  SHFL.BFLY PT, R9, R7, 0x2, 0x1f ;  /* 0x0c401f0007097f89 */ /* 0x000e2800000e0000 */
[----:B------:R-:W1:Y:S04]  /*31510*/  SHFL.BFLY PT, R13, R12, 0x2, 0x1f ;  /* 0x0c401f000c0d7f89 */ /* 0x000e6800000e0000 */
[----:B------:R-:W1:Y:S04]  /*31520*/  SHFL.BFLY PT, R11, R3, 0x1, 0x1f ;  /* 0x0c201f00030b7f89 */ /* 0x000e6800000e0000 */
[----:B------:R-:W-:Y:S01]  /*31530*/  SHFL.BFLY PT, R0, R6, 0x1, 0x1f ;  /* 0x0c201f0006007f89 */ /* 0x000fe200000e0000 */
[----:B0-----:R-:W-:-:S02]  /*31540*/  FADD R7, R7, R9 ;  /* 0x0000000907077221 */ /* 0x001fc40000000000 */
[----:B------:R-:W-:Y:S02]  /*31550*/  IMAD.MOV.U32 R9, RZ, RZ, R4 ;  /* 0x000000ffff097224 */ /* 0x000fe400078e0004 */
[----:B-1----:R-:W-:Y:S02]  /*31560*/  FADD R8, R12, R13 ;  /* 0x0000000d0c087221 */ /* 0x002fe40000000000 */
[----:B------:R-:W3:Y:S04]  /*31570*/  LDL.LU R12, [R1+0x15c] ;  /* 0x00015c00010c7983 */ /* 0x000ee80000300800 */
[----:B------:R-:W0:Y:S01]  /*31580*/  SHFL.BFLY PT, R4, R7, 0x1, 0x1f ;  /* 0x0c201f0007047f89 */ /* 0x000e2200000e0000 */
[----:B------:R-:W-:Y:S02]  /*31590*/  FADD R3, R3, R11 ;  /* 0x0000000b03037221 */ /* 0x000fe40000000000 */
[----:B------:R-:W3:Y:S03]  /*315a0*/  LDL.LU R13, [R1+0x8] ;  /* 0x00000800010d7983 */ /* 0x000ee60000300800 */
[----:B-----5:R1:W-:Y:S04]  /*315b0*/  @P1 STS [R22+0x40000], R3 ;  /* 0x0400000316001388 */ /* 0x0203e80000000800 */
[----:B-1----:R-:W5:Y:S01]  /*315c0*/  LDL.LU R22, [R1+0x154] ;  /* 0x0001540001167983 */ /* 0x002f620000300800 */
[----:B------:R-:W5:Y:S02]  /*315d0*/  LDL R11, [R1+0x1c8] ;  /* 0x0001c800010b7983 */ /* 0x000f640000100800 */
[----:B0-----:R-:W-:Y:S01]  /*315e0*/  FADD R3, R7, R4 ;  /* 0x0000000407037221 */ /* 0x001fe20000000000 */
[----:B------:R0:W-:Y:S01]  /*315f0*/  @P1 STS [R14+0x40000], R2 ;  /* 0x040000020e001388 */ /* 0x0001e20000000800 */
[----:B------:R-:W-:-:S03]  /*31600*/  FADD R0, R6, R0 ;  /* 0x0000000006007221 */ /* 0x000fc60000000000 */
[----:B0-----:R-:W5:Y:S04]  /*31610*/  LDL R14, [R1+0x99c] ;  /* 0x00099c00010e7983 */ /* 0x001f680000100800 */
[----:B----4-:R0:W-:Y:S01]  /*31620*/  @P1 STS [R29+0x40000], R3 ;  /* 0x040000031d001388 */ /* 0x0101e20000000800 */
[----:B--2---:R-:W-:-:S03]  /*31630*/  FMNMX R10, R27, R10, !PT ;  /* 0x0000000a1b0a7209 */ /* 0x004fc60007800000 */
[----:B------:R-:W2:Y:S02]  /*31640*/  LDL.LU R27, [R1+0x164] ;  /* 0x00016400011b7983 */ /* 0x000ea40000300800 */
[----:B------:R-:W-:Y:S02]  /*31650*/  STL [R1+0x82c], R10 ;  /* 0x00082c0a01007387 */ /* 0x000fe40000100800 */
[----:B0-----:R-:W4:Y:S02]  /*31660*/  LDL.LU R29, [R1+0x158] ;  /* 0x00015800011d7983 */ /* 0x001f240000300800 */
[----:B------:R-:W2:Y:S02]  /*31670*/  LDL R6, [R1+0x1cc] ;  /* 0x0001cc0001067983 */ /* 0x000ea40000100800 */
[----:B------:R-:W-:-:S05]  /*31680*/  FADD R5, R5, R9 ;  /* 0x0000000905057221 */ /* 0x000fca0000000000 */
[----:B------:R-:W0:Y:S04]  /*31690*/  SHFL.BFLY PT, R9, R5, 0x2, 0x1f ;  /* 0x0c401f0005097f89 */ /* 0x000e2800000e0000 */
[----:B------:R-:W1:Y:S01]  /*316a0*/  SHFL.BFLY PT, R2, R8, 0x1, 0x1f ;  /* 0x0c201f0008027f89 */ /* 0x000e6200000e0000 */
[----:B---3--:R-:W-:-:S03]  /*316b0*/  FADD R4, R23, -R10 ;  /* 0x8000000a17047221 */ /* 0x008fc60000000000 */
[----:B------:R3:W-:Y:S04]  /*316c0*/  @P1 STS [R28+0x40000], R0 ;  /* 0x040000001c001388 */ /* 0x0007e80000000800 */
[----:B---3--:R-:W3:Y:S01]  /*316d0*/  LDL.LU R28, [R1+0x4] ;  /* 0x00000400011c7983 */ /* 0x008ee20000300800 */
[----:B------:R-:W-:-:S04]  /*316e0*/  FADD R3, R12, -R10 ;  /* 0x8000000a0c037221 */ /* 0x000fc80000000000 */
[----:B------:R-:W-:-:S04]  /*316f0*/  FMUL R3, R3, 1.4426950216293334961 ;  /* 0x3fb8aa3b03037820 */ /* 0x000fc80000400000 */
[----:B------:R1:W5:Y:S01]  /*31700*/  MUFU.EX2 R10, R3 ;  /* 0x00000003000a7308 */ /* 0x0003620000000800 */
[----:B0-----:R-:W-:Y:S02]  /*31710*/  FADD R0, R5, R9 ;  /* 0x0000000905007221 */ /* 0x001fe40000000000 */
[----:B-1----:R-:W-:Y:S01]  /*31720*/  FMUL R3, R4, 1.4426950216293334961 ;  /* 0x3fb8aa3b04037820 */ /* 0x002fe20000400000 */
[----:B-----5:R-:W-:-:S04]  /*31730*/  FMNMX R5, R20, R11, !PT ;  /* 0x0000000b14057209 */ /* 0x020fc80007800000 */
[----:B------:R-:W0:Y:S01]  /*31740*/  MUFU.EX2 R11, R3 ;  /* 0x00000003000b7308 */ /* 0x000e220000000800 */
[----:B------:R-:W5:Y:S01]  /*31750*/  LDL.LU R20, [R1+0xf4] ;  /* 0x0000f40001147983 */ /* 0x000f620000300800 */
[----:B------:R-:W3:Y:S02]  /*31760*/  LDL R23, [R1+0x998] ;  /* 0x0009980001177983 */ /* 0x000ee40000100800 */
[----:B------:R-:W-:Y:S02]  /*31770*/  FADD R4, R21, -R5 ;  /* 0x8000000515047221 */ /* 0x000fe40000000000 */
[----:B------:R-:W-:Y:S01]  /*31780*/  STL [R1+0x4f0], R10 ;  /* 0x0004f00a01007387 */ /* 0x000fe20000100800 */
[----:B------:R1:W-:Y:S01]  /*31790*/  STL [R1+0x828], R5 ;  /* 0x0008280501007387 */ /* 0x0003e20000100800 */
[----:B------:R-:W-:Y:S02]  /*317a0*/  FADD R2, R8, R2 ;  /* 0x0000000208027221 */ /* 0x000fe40000000000 */
[----:B------:R-:W-:-:S02]  /*317b0*/  FMUL R4, R4, 1.4426950216293334961 ;  /* 0x3fb8aa3b04047820 */ /* 0x000fc40000400000 */
[----:B------:R-:W5:Y:S02]  /*317c0*/  LDL.LU R21, [R1+0x70] ;  /* 0x0000700001157983 */ /* 0x000f640000300800 */
[----:B------:R-:W2:Y:S01]  /*317d0*/  MUFU.EX2 R8, R4 ;  /* 0x0000000400087308 */ /* 0x000ea20000000800 */
[----:B0-----:R-:W-:Y:S01]  /*317e0*/  STL [R1+0x4ec], R11 ;  /* 0x0004ec0b01007387 */ /* 0x001fe20000100800 */
[----:B-1----:R-:W-:-:S03]  /*317f0*/  FADD R5, R22, -R5 ;  /* 0x8000000516057221 */ /* 0x002fc60000000000 */
[----:B------:R0:W-:Y:S02]  /*31800*/  @P1 STS [R14+0x40000], R2 ;  /* 0x040000020e001388 */ /* 0x0001e40000000800 */
[----:B0-----:R-:W-:-:S04]  /*31810*/  FMUL R2, R5, 1.4426950216293334961 ;  /* 0x3fb8aa3b05027820 */ /* 0x001fc80000400000 */
[----:B------:R4:W0:Y:S01]  /*31820*/  MUFU.EX2 R9, R2 ;  /* 0x0000000200097308 */ /* 0x0008220000000800 */
[----:B--2---:R-:W-:Y:S02]  /*31830*/  FMNMX R7, R13, R6, !PT ;  /* 0x000000060d077209 */ /* 0x004fe40007800000 */
[----:B------:R-:W2:Y:S01]  /*31840*/  LDL R6, [R1+0x1d8] ;  /* 0x0001d80001067983 */ /* 0x000ea20000100800 */
[----:B------:R-:W5:Y:S02]  /*31850*/  LDL.LU R22, [R1+0xfc] ;  /* 0x0000fc0001167983 */ /* 0x000f640000300800 */
[----:B------:R1:W-:Y:S02]  /*31860*/  STL [R1+0x824], R7 ;  /* 0x0008240701007387 */ /* 0x0003e40000100800 */
[--C-:B------:R-:W-:Y:S01]  /*31870*/  FADD R5, R27, -R7.reuse ;  /* 0x800000071b057221 */ /* 0x100fe20000000000 */
[----:B------:R-:W-:Y:S01]  /*31880*/  STL [R1+0x4e8], R8 ;  /* 0x0004e80801007387 */ /* 0x000fe20000100800 */
[----:B------:R-:W5:Y:S02]  /*31890*/  LDL.LU R27, [R1+0x74] ;  /* 0x00007400011b7983 */ /* 0x000f640000300800 */
[----:B----4-:R-:W-:-:S02]  /*318a0*/  FADD R2, R29, -R7 ;  /* 0x800000071d027221 */ /* 0x010fc40000000000 */
[----:B-1----:R-:W4:Y:S01]  /*318b0*/  LDL R7, [R1+0x1f0] ;  /* 0x0001f00001077983 */ /* 0x002f220000100800 */
[----:B------:R-:W-:-:S03]  /*318c0*/  FMUL R5, R5, 1.4426950216293334961 ;  /* 0x3fb8aa3b05057820 */ /* 0x000fc60000400000 */
[----:B------:R-:W1:Y:S01]  /*318d0*/  SHFL.BFLY PT, R3, R0, 0x1, 0x1f ;  /* 0x0c201f0000037f89 */ /* 0x000e6200000e0000 */
[----:B------:R-:W-:Y:S02]  /*318e0*/  FADD R4, R10, R11 ;  /* 0x0000000b0a047221 */ /* 0x000fe40000000000 */
[----:B------:R-:W1:Y:S01]  /*318f0*/  MUFU.EX2 R10, R5 ;  /* 0x00000005000a7308 */ /* 0x000e620000000800 */
[----:B0-----:R-:W-:Y:S01]  /*31900*/  STL [R1+0x4e4], R9 ;  /* 0x0004e40901007387 */ /* 0x001fe20000100800 */
[----:B------:R-:W-:Y:S02]  /*31910*/  FMUL R2, R2, 1.4426950216293334961 ;  /* 0x3fb8aa3b02027820 */ /* 0x000fe40000400000 */
[----:B-1----:R-:W-:-:S05]  /*31920*/  FADD R3, R0, R3 ;  /* 0x0000000300037221 */ /* 0x002fca0000000000 */
[----:B---3--:R0:W-:Y:S01]  /*31930*/  @P1 STS [R23+0x40000], R3 ;  /* 0x0400000317001388 */ /* 0x0081e20000000800 */
[----:B--2---:R-:W-:-:S03]  /*31940*/  FMNMX R12, R28, R6, !PT ;  /* 0x000000061c0c7209 */ /* 0x004fc60007800000 */
[----:B------:R-:W2:Y:S01]  /*31950*/  LDL.LU R28, [R1+0xc0] ;  /* 0x0000c000011c7983 */ /* 0x000ea20000300800 */
[----:B------:R-:W-:Y:S02]  /*31960*/  STL [R1+0x4e0], R10 ;  /* 0x0004e00a01007387 */ /* 0x000fe40000100800 */
[----:B------:R-:W-:Y:S02]  /*31970*/  STL [R1+0x820], R12 ;  /* 0x0008200c01007387 */ /* 0x000fe40000100800 */
[----:B------:R-:W3:Y:S02]  /*31980*/  LDL R6, [R1+0x1f4] ;  /* 0x0001f40001067983 */ /* 0x000ee40000100800 */
[--C-:B-----5:R-:W-:Y:S01]  /*31990*/  FADD R0, R20, -R12.reuse ;  /* 0x8000000c14007221 */ /* 0x120fe20000000000 */
[----:B------:R-:W5:Y:S01]  /*319a0*/  LDL.LU R11, [R1+0x84] ;  /* 0x00008400010b7983 */ /* 0x000f620000300800 */
[----:B------:R1:W1:Y:S01]  /*319b0*/  MUFU.EX2 R20, R2 ;  /* 0x0000000200147308 */ /* 0x0002620000000800 */
[----:B0-----:R-:W2:Y:S02]  /*319c0*/  LDL.LU R23, [R1+0xd0] ;  /* 0x0000d00001177983 */ /* 0x001ea40000300800 */
[----:B------:R-:W-:Y:S01]  /*319d0*/  FMUL R0, R0, 1.4426950216293334961 ;  /* 0x3fb8aa3b00007820 */ /* 0x000fe20000400000 */
[----:B----4-:R-:W-:Y:S01]  /*319e0*/  FMNMX R7, R15, R7, !PT ;  /* 0x000000070f077209 */ /* 0x010fe20007800000 */
[----:B-1----:R-:W-:-:S03]  /*319f0*/  FADD R2, R21, -R12 ;  /* 0x8000000c15027221 */ /* 0x002fc60000000000 */
[----:B------:R0:W1:Y:S02]  /*31a00*/  MUFU.EX2 R21, R0 ;  /* 0x0000000000157308 */ /* 0x0000640000000800 */
[----:B0-----:R-:W-:Y:S02]  /*31a10*/  FMUL R0, R2, 1.4426950216293334961 ;  /* 0x3fb8aa3b02007820 */ /* 0x001fe40000400000 */
[----:B------:R-:W-:-:S04]  /*31a20*/  FADD R2, R22, -R7 ;  /* 0x8000000716027221 */ /* 0x000fc80000000000 */
[----:B------:R-:W0:Y:S01]  /*31a30*/  MUFU.EX2 R22, R0 ;  /* 0x0000000000167308 */ /* 0x000e220000000800 */
[----:B------:R-:W-:Y:S01]  /*31a40*/  STL [R1+0x3a4], R20 ;  /* 0x0003a41401007387 */ /* 0x000fe20000100800 */
[----:B------:R-:W-:Y:S02]  /*31a50*/  STL [R1+0x81c], R7 ;  /* 0x00081c0701007387 */ /* 0x000fe40000100800 */
[----:B------:R-:W4:Y:S02]  /*31a60*/  LDL.LU R14, [R1+0x8c] ;  /* 0x00008c00010e7983 */ /* 0x000f240000300800 */
[----:B-1----:R-:W-:Y:S02]  /*31a70*/  STL [R1+0x3a0], R21 ;  /* 0x0003a01501007387 */ /* 0x002fe40000100800 */
[----:B------:R-:W-:Y:S02]  /*31a80*/  FMUL R3, R2, 1.4426950216293334961 ;  /* 0x3fb8aa3b02037820 */ /* 0x000fe40000400000 */
[----:B------:R-:W-:Y:S01]  /*31a90*/  FADD R2, R8, R9 ;  /* 0x0000000908027221 */ /* 0x000fe20000000000 */
[----:B0-----:R-:W-:Y:S01]  /*31aa0*/  STL [R1+0x394], R22 ;  /* 0x0003941601007387 */ /* 0x001fe20000100800 */
[----:B------:R-:W4:Y:S03]  /*31ab0*/  LDL R9, [R1+0x1f8] ;  /* 0x0001f80001097983 */ /* 0x000f260000100800 */
[----:B------:R-:W0:Y:S01]  /*31ac0*/  SHFL.BFLY PT, R5, R4, 0x2, 0x1f ;  /* 0x0c401f0004057f89 */ /* 0x000e2200000e0000 */
[----:B------:R-:W1:Y:S01]  /*31ad0*/  MUFU.EX2 R15, R3 ;  /* 0x00000003000f7308 */ /* 0x000e620000000800 */
[----:B0-----:R-:W-:-:S02]  /*31ae0*/  FADD R0, R4, R5 ;  /* 0x0000000504007221 */ /* 0x001fc40000000000 */
[----:B------:R-:W-:Y:S02]  /*31af0*/  FADD R4, R27, -R7 ;  /* 0x800000071b047221 */ /* 0x000fe40000000000 */
[----:B------:R-:W4:Y:S02]  /*31b00*/  LDL.LU R27, [R1+0x104] ;  /* 0x00010400011b7983 */ /* 0x000f240000300800 */
[----:B------:R-:W-:Y:S01]  /*31b10*/  FMUL R4, R4, 1.4426950216293334961 ;  /* 0x3fb8aa3b04047820 */ /* 0x000fe20000400000 */
[----:B---3--:R-:W-:-:S05]  /*31b20*/  FMNMX R6, R16, R6, !PT ;  /* 0x0000000610067209 */ /* 0x008fca0007800000 */
[----:B------:R5:W-:Y:S01]  /*31b30*/  STL [R1+0x818], R6 ;  /* 0x0008180601007387 */ /* 0x000be20000100800 */
[----:B------:R-:W3:Y:S02]  /*31b40*/  LDL R7, [R1+0x1fc] ;  /* 0x0001fc0001077983 */ /* 0x000ee40000100800 */
[--C-:B--2---:R-:W-:Y:S02]  /*31b50*/  FADD R5, R28, -R6.reuse ;  /* 0x800000061c057221 */ /* 0x104fe40000000000 */
[----:B------:R-:W2:Y:S01]  /*31b60*/  LDL R16, [R1+0x994] ;  /* 0x0009940001107983 */ /* 0x000ea20000100800 */
[----:B------:R0:W1:Y:S01]  /*31b70*/  MUFU.EX2 R28, R4 ;  /* 0x00000004001c7308 */ /* 0x0000620000000800 */
[----:B------:R-:W2:Y:S01]  /*31b80*/  LDL.LU R29, [R1+0x94] ;  /* 0x00009400011d7983 */ /* 0x000ea20000300800 */
[----:B-----5:R-:W-:Y:S02]  /*31b90*/  FADD R6, R11, -R6 ;  /* 0x800000060b067221 */ /* 0x020fe40000000000 */
[----:B0-----:R-:W-:-:S02]  /*31ba0*/  FMUL R4, R5, 1.4426950216293334961 ;  /* 0x3fb8aa3b05047820 */ /* 0x001fc40000400000 */
[----:B------:R-:W-:Y:S02]  /*31bb0*/  FMUL R6, R6, 1.4426950216293334961 ;  /* 0x3fb8aa3b06067820 */ /* 0x000fe40000400000 */
[----:B------:R0:W5:Y:S08]  /*31bc0*/  MUFU.EX2 R8, R4 ;  /* 0x0000000400087308 */ /* 0x0001700000000800 */
[----:B------:R-:W0:Y:S01]  /*31bd0*/  MUFU.EX2 R12, R6 ;  /* 0x00000006000c7308 */ /* 0x000e220000000800 */
[----:B-1----:R-:W-:Y:S01]  /*31be0*/  STL [R1+0x390], R15 ;  /* 0x0003900f01007387 */ /* 0x002fe20000100800 */
[----:B------:R-:W-:Y:S01]  /*31bf0*/  STL [R1+0x384], R28 ;  /* 0x0003841c01007387 */ /* 0x000fe20000100800 */
[----:B----4-:R-:W-:-:S05]  /*31c00*/  FMNMX R9, R17, R9, !PT ;  /* 0x0000000911097209 */ /* 0x010fca0007800000 */
[----:B------:R-:W-:Y:S01]  /*31c10*/  STL [R1+0x814], R9 ;  /* 0x0008140901007387 */ /* 0x000fe20000100800 */
[----:B0-----:R-:W-:Y:S02]  /*31c20*/  FADD R4, R23, -R9 ;  /* 0x8000000917047221 */ /* 0x001fe40000000000 */
[----:B------:R-:W4:Y:S02]  /*31c30*/  LDL.LU R23, [R1+0xbc] ;  /* 0x0000bc0001177983 */ /* 0x000f240000300800 */
[----:B-----5:R-:W-:Y:S01]  /*31c40*/  STL [R1+0x380], R8 ;  /* 0x0003800801007387 */ /* 0x020fe20000100800 */
[----:B------:R-:W5:Y:S01]  /*31c50*/  LDL.LU R13, [R1+0x90] ;  /* 0x00009000010d7983 */ /* 0x000f620000300800 */
[----:B------:R-:W-:Y:S02]  /*31c60*/  STL [R1+0x374], R12 ;  /* 0x0003740c01007387 */ /* 0x000fe40000100800 */
[----:B------:R-:W4:Y:S01]  /*31c70*/  LDL R6, [R1+0x208] ;  /* 0x0002080001067983 */ /* 0x000f220000100800 */
[----:B------:R-:W0:Y:S04]  /*31c80*/  SHFL.BFLY PT, R3, R2, 0x2, 0x1f ;  /* 0x0c401f0002037f89 */ /* 0x000e2800000e0000 */
[----:B------:R-:W1:Y:S01]  /*31c90*/  SHFL.BFLY PT, R5, R0, 0x1, 0x1f ;  /* 0x0c201f0000057f89 */ /* 0x000e6200000e0000 */
[----:B------:R-:W-:-:S04]  /*31ca0*/  FMUL R4, R4, 1.4426950216293334961 ;  /* 0x3fb8aa3b04047820 */ /* 0x000fc80000400000 */
[----:B------:R-:W0:Y:S02]  /*31cb0*/  MUFU.EX2 R11, R4 ;  /* 0x00000004000b7308 */ /* 0x000e240000000800 */
[----:B0-----:R-:W-:Y:S02]  /*31cc0*/  FADD R3, R2, R3 ;  /* 0x0000000302037221 */ /* 0x001fe40000000000 */
[----:B------:R-:W-:Y:S02]  /*31cd0*/  FADD R2, R14, -R9 ;  /* 0x800000090e027221 */ /* 0x000fe40000000000 */
[----:B-1----:R-:W-:Y:S02]  /*31ce0*/  FADD R0, R0, R5 ;  /* 0x0000000500007221 */ /* 0x002fe40000000000 */
[----:B------:R-:W-:Y:S01]  /*31cf0*/  FMUL R2, R2, 1.4426950216293334961 ;  /* 0x3fb8aa3b02027820 */ /* 0x000fe20000400000 */
[----:B---3--:R-:W-:Y:S02]  /*31d00*/  FMNMX R9, R18, R7, !PT ;  /* 0x0000000712097209 */ /* 0x008fe40007800000 */
[----:B------:R-:W3:Y:S03]  /*31d10*/  LDL.LU R7, [R1+0xf0] ;  /* 0x0000f00001077983 */ /* 0x000ee60000300800 */
[----:B------:R-:W-:-:S02]  /*31d20*/  FADD R5, R27, -R9 ;  /* 0x800000091b057221 */ /* 0x000fc40000000000 */
[----:B------:R0:W1:Y:S01]  /*31d30*/  MUFU.EX2 R27, R2 ;  /* 0x00000002001b7308 */ /* 0x0000620000000800 */
[----:B------:R-:W-:Y:S01]  /*31d40*/  STL [R1+0x810], R9 ;  /* 0x0008100901007387 */ /* 0x000fe20000100800 */
[----:B------:R-:W-:Y:S02]  /*31d50*/  STL [R1+0x370], R11 ;  /* 0x0003700b01007387 */ /* 0x000fe40000100800 */
[----:B------:R-:W3:Y:S01]  /*31d60*/  LDL R17, [R1+0x990] ;  /* 0x0009900001117983 */ /* 0x000ee20000100800 */
[----:B--2---:R2:W-:Y:S01]  /*31d70*/  @P1 STS [R16+0x40000], R0 ;  /* 0x0400000010001388 */ /* 0x0045e20000000800 */
[----:B------:R-:W3:Y:S02]  /*31d80*/  LDL.LU R14, [R1+0x7c] ;  /* 0x00007c00010e7983 */ /* 0x000ee40000300800 */
[----:B------:R-:W-:Y:S02]  /*31d90*/  FMUL R5, R5, 1.4426950216293334961 ;  /* 0x3fb8aa3b05057820 */ /* 0x000fe40000400000 */
[----:B0-----:R-:W-:-:S02]  /*31da0*/  FADD R2, R29, -R9 ;  /* 0x800000091d027221 */ /* 0x001fc40000000000 */
[----:B--2---:R-:W-:Y:S02]  /*31db0*/  FADD R0, R10, R20 ;  /* 0x000000140a007221 */ /* 0x004fe40000000000 */
[----:B------:R-:W2:Y:S01]  /*31dc0*/  LDL.LU R20, [R1+0x20dc] ;  /* 0x0020dc0001147983 */ /* 0x000ea20000300800 */
[----:B-1----:R-:W-:Y:S02]  /*31dd0*/  STL [R1+0xc], R27 ;  /* 0x00000c1b01007387 */ /* 0x002fe40000100800 */
[----:B------:R-:W2:Y:S01]  /*31de0*/  LDL R9, [R1+0x420] ;  /* 0x0004200001097983 */ /* 0x000ea20000100800 */
[----:B------:R-:W0:Y:S01]  /*31df0*/  MUFU.EX2 R16, R5 ;  /* 0x0000000500107308 */ /* 0x000e220000000800 */
[----:B------:R-:W-:Y:S01]  /*31e00*/  FMUL R2, R2, 1.4426950216293334961 ;  /* 0x3fb8aa3b02027820 */ /* 0x000fe20000400000 */
[----:B------:R-:W2:Y:S06]  /*31e10*/  LDL.LU R29, [R1+0xf8] ;  /* 0x0000f800011d7983 */ /* 0x000eac0000300800 */
[----:B------:R1:W4:Y:S02]  /*31e20*/  MUFU.EX2 R18, R2 ;  /* 0x0000000200127308 */ /* 0x0003240000000800 */
[----:B-1----:R-:W-:Y:S01]  /*31e30*/  FADD R2, R21, R22 ;  /* 0x0000001615027221 */ /* 0x002fe20000000000 */
[----:B0-----:R-:W-:Y:S01]  /*31e40*/  STL [R1+0x4d0], R16 ;  /* 0x0004d01001007387 */ /* 0x001fe20000100800 */
[----:B----4-:R-:W-:-:S05]  /*31e50*/  FMNMX R19, R19, R6, !PT ;  /* 0x0000000613137209 */ /* 0x010fca0007800000 */
[----:B------:R-:W-:Y:S01]  /*31e60*/  STL [R1+0x80c], R19 ;  /* 0x00080c1301007387 */ /* 0x000fe20000100800 */
[----:B------:R-:W-:Y:S02]  /*31e70*/  FADD R6, R23, -R19 ;  /* 0x8000001317067221 */ /* 0x000fe40000000000 */
[----:B------:R-:W4:Y:S02]  /*31e80*/  LDL R10, [R1+0x430] ;  /* 0x00043000010a7983 */ /* 0x000f240000100800 */
[----:B------:R-:W4:Y:S01]  /*31e90*/  LDL.LU R23, [R1+0x78] ;  /* 0x0000780001177983 */ /* 0x000f220000300800 */
[----:B------:R-:W4:Y:S01]  /*31ea0*/  LDL.LU R22, [R1+0x20d8] ;  /* 0x0020d80001167983 */ /* 0x000f220000300800 */
[----:B------:R-:W4:Y:S03]  /*31eb0*/  LDL.LU R21, [R1+0x20d4] ;  /* 0x0020d40001157983 */ /* 0x000f260000300800 */
[----:B------:R-:W0:Y:S01]  /*31ec0*/  SHFL.BFLY PT, R4, R3, 0x1, 0x1f ;  /* 0x0c201f0003047f89 */ /* 0x000e2200000e0000 */
[----:B------:R-:W-:-:S06]  /*31ed0*/  FMUL R6, R6, 1.4426950216293334961 ;  /* 0x3fb8aa3b06067820 */ /* 0x000fcc0000400000 */
[----:B------:R-:W1:Y:S01]  /*31ee0*/  MUFU.EX2 R6, R6 ;  /* 0x0000000600067308 */ /* 0x000e620000000800 */
[----:B0-----:R-:W-:Y:S02]  /*31ef0*/  FADD R3, R3, R4 ;  /* 0x0000000403037221 */ /* 0x001fe40000000000 */
[----:B-----5:R-:W-:-:S04]  /*31f00*/  FADD R4, R13, -R19 ;  /* 0x800000130d047221 */ /* 0x020fc80000000000 */
[----:B------:R-:W-:-:S06]  /*31f10*/  FMUL R4, R4, 1.4426950216293334961 ;  /* 0x3fb8aa3b04047820 */ /* 0x000fcc0000400000 */
[----:B------:R-:W0:Y:S01]  /*31f20*/  MUFU.EX2 R4, R4 ;  /* 0x0000000400047308 */ /* 0x000e220000000800 */
[----:B------:R-:W5:Y:S04]  /*31f30*/  SHFL.BFLY PT, R5, R0, 0x2, 0x1f ;  /* 0x0c401f0000057f89 */ /* 0x000f6800000e0000 */
[----:B------:R-:W-:Y:S01]  /*31f40*/  STL [R1+0x4cc], R18 ;  /* 0x0004cc1201007387 */ /* 0x000fe20000100800 */
[----:B-----5:R-:W-:-:S03]  /*31f50*/  FADD R0, R0, R5 ;  /* 0x0000000500007221 */ /* 0x020fc60000000000 */
[----:B---3--:R3:W-:Y:S01]  /*31f60*/  @P1 STS [R17+0x40000], R3 ;  /* 0x0400000311001388 */ /* 0x0087e20000000800 */
[----:B--2---:R-:W-:-:S03]  /*31f70*/  FMNMX R13, R20, R9, !PT ;  /* 0x00000009140d7209 */ /* 0x004fc60007800000 */
[----:B------:R-:W2:Y:S01]  /*31f80*/  LDL.LU R9, [R1+0x100] ;  /* 0x0001000001097983 */ /* 0x000ea20000300800 */
[----:B-1----:R-:W-:Y:S02]  /*31f90*/  STL [R1+0x4c8], R6 ;  /* 0x0004c80601007387 */ /* 0x002fe40000100800 */
[----:B------:R-:W-:Y:S02]  /*31fa0*/  STL [R1+0x808], R13 ;  /* 0x0008080d01007387 */ /* 0x000fe40000100800 */
[----:B0-----:R0:W-:Y:S01]  /*31fb0*/  STL [R1+0x4c0], R4 ;  /* 0x0004c00401007387 */ /* 0x0011e20000100800 */
[----:B---3--:R-:W3:Y:S04]  /*31fc0*/  LDL R17, [R1+0x55c] ;  /* 0x00055c0001117983 */ /* 0x008ee80000100800 */
[----:B------:R-:W1:Y:S01]  /*31fd0*/  SHFL.BFLY PT, R6, R2, 0x2, 0x1f ;  /* 0x0c401f0002067f89 */ /* 0x000e6200000e0000 */
[----:B------:R-:W-:-:S04]  /*31fe0*/  FADD R7, R7, -R13 ;  /* 0x8000000d07077221 */ /* 0x000fc80000000000 */
[----:B------:R-:W-:Y:S02]  /*31ff0*/  FMUL R3, R7, 1.4426950216293334961 ;  /* 0x3fb8aa3b07037820 */ /* 0x000fe40000400000 */
[----:B------:R-:W5:Y:S01]  /*32000*/  LDL.LU R7, [R1+0xec] ;  /* 0x0000ec0001077983 */ /* 0x000f620000300800 */
[----:B0-----:R-:W-:Y:S02]  /*32010*/  FADD R4, R14, -R13 ;  /* 0x8000000d0e047221 */ /* 0x001fe40000000000 */
[----:B------:R-:W0:Y:S01]  /*32020*/  MUFU.EX2 R13, R3 ;  /* 0x00000003000d7308 */ /* 0x000e220000000800 */
[----:B----4-:R-:W-:Y:S01]  /*32030*/  FMNMX R5, R21, R10, !PT ;  /* 0x0000000a15057209 */ /* 0x010fe20007800000 */
[----:B-1----:R-:W-:-:S04]  /*32040*/  FADD R2, R2, R6 ;  /* 0x0000000602027221 */ /* 0x002fc80000000000 */
[----:B------:R1:W-:Y:S01]  /*32050*/  STL [R1+0x804], R5 ;  /* 0x0008040501007387 */ /* 0x0003e20000100800 */
[----:B------:R-:W4:Y:S02]  /*32060*/  LDL.LU R21, [R1+0x64] ;  /* 0x0000640001157983 */ /* 0x000f240000300800 */
[----:B------:R-:W4:Y:S02]  /*32070*/  LDL.LU R20, [R1+0xb8] ;  /* 0x0000b80001147983 */ /* 0x000f240000300800 */
[----:B0-----:R-:W-:Y:S01]  /*32080*/  STL [R1+0x4b8], R13 ;  /* 0x0004b80d01007387 */ /* 0x001fe20000100800 */
[----:B------:R-:W4:Y:S01]  /*32090*/  LDL.LU R6, [R1+0x68] ;  /* 0x0000680001067983 */ /* 0x000f220000300800 */
[----:B------:R-:W-:Y:S02]  /*320a0*/  FADD R3, R29, -R5 ;  /* 0x800000051d037221 */ /* 0x000fe40000000000 */
[----:B------:R-:W-:Y:S02]  /*320b0*/  FMUL R4, R4, 1.4426950216293334961 ;  /* 0x3fb8aa3b04047820 */ /* 0x000fe40000400000 */
[----:B------:R-:W-:-:S02]  /*320c0*/  FMUL R3, R3, 1.4426950216293334961 ;  /* 0x3fb8aa3b03037820 */ /* 0x000fc40000400000 */
[----:B------:R-:W0:Y:S08]  /*320d0*/  MUFU.EX2 R29, R4 ;  /* 0x00000004001d7308 */ /* 0x000e300000000800 */
[----:B------:R-:W2:Y:S01]  /*320e0*/  MUFU.EX2 R3, R3 ;  /* 0x0000000300037308 */ /* 0x000ea20000000800 */
[----:B-1----:R-:W-:Y:S01]  /*320f0*/  FADD R5, R23, -R5 ;  /* 0x8000000517057221 */ /* 0x002fe20000000000 */
[----:B0-----:R-:W-:Y:S01]  /*32100*/  STL [R1+0x4b0], R29 ;  /* 0x0004b01d01007387 */ /* 0x001fe20000100800 */
[----:B------:R-:W5:Y:S02]  /*32110*/  LDL R10, [R1+0x988] ;  /* 0x00098800010a7983 */ /* 0x000f640000100800 */
[----:B------:R-:W5:Y:S01]  /*32120*/  LDL.LU R14, [R1+0x60] ;  /* 0x00006000010e7983 */ /* 0x000f620000300800 */
[----:B---3--:R-:W-:-:S02]  /*32130*/  FMNMX R23, R22, R17, !PT ;  /* 0x0000001116177209 */ /* 0x008fc40007800000 */
[----:B------:R-:W3:Y:S01]  /*32140*/  LDL R22, [R1+0x864] ;  /* 0x0008640001167983 */ /* 0x000ee20000100800 */
[----:B--2---:R0:W-:Y:S02]  /*32150*/  STL [R1+0x3ac], R3 ;  /* 0x0003ac0301007387 */ /* 0x0041e40000100800 */
[----:B0-----:R-:W-:-:S06]  /*32160*/  FMUL R3, R5, 1.4426950216293334961 ;  /* 0x3fb8aa3b05037820 */ /* 0x001fcc0000400000 */
[----:B------:R-:W0:Y:S01]  /*32170*/  MUFU.EX2 R3, R3 ;  /* 0x0000000300037308 */ /* 0x000e220000000800 */
[----:B------:R1:W-:Y:S01]  /*32180*/  STL [R1+0x800], R23 ;  /* 0x0008001701007387 */ /* 0x0003e20000100800 */
[--C-:B------:R-:W-:Y:S02]  /*32190*/  FADD R5, R9, -R23.reuse ;  /* 0x8000001709057221 */ /* 0x100fe40000000000 */
[----:B------:R-:W2:Y:S02]  /*321a0*/  LDL R9, [R1+0x86c] ;  /* 0x00086c0001097983 */ /* 0x000ea40000100800 */
[----:B------:R-:W2:Y:S02]  /*321b0*/  LDL.LU R17, [R1+0xb4] ;  /* 0x0000b40001117983 */ /* 0x000ea40000300800 */
[----:B------:R-:W-:Y:S01]  /*321c0*/  FMUL R5, R5, 1.4426950216293334961 ;  /* 0x3fb8aa3b05057820 */ /* 0x000fe20000400000 */
[----:B0-----:R-:W-:Y:S01]  /*321d0*/  STL [R1+0x3a8], R3 ;  /* 0x0003a80301007387 */ /* 0x001fe20000100800 */
[----:B------:R-:W2:Y:S02]  /*321e0*/  LDL.LU R19, [R1+0x50] ;  /* 0x0000500001137983 */ /* 0x000ea40000300800 */
[----:B----4-:R-:W-:-:S02]  /*321f0*/  FADD R6, R6, -R23 ;  /* 0x8000001706067221 */ /* 0x010fc40000000000 */
[----:B-1----:R-:W3:Y:S01]  /*32200*/  LDL.LU R23, [R1+0x20d0] ;  /* 0x0020d00001177983 */ /* 0x002ee20000300800 */
[----:B------:R-:W0:Y:S03]  /*32210*/  MUFU.EX2 R5, R5 ;  /* 0x0000000500057308 */ /* 0x000e260000000800 */
[----:B0-----:R0:W-:Y:S04]  /*32220*/  STL [R1+0x39c], R5 ;  /* 0x00039c0501007387 */ /* 0x0011e80000100800 */
[----:B0-----:R-:W4:Y:S04]  /*32230*/  LDL R5, [R1+0x98c] ;  /* 0x00098c0001057983 */ /* 0x001f280000100800 */
[----:B------:R-:W0:Y:S01]  /*32240*/  SHFL.BFLY PT, R4, R0, 0x1, 0x1f ;  /* 0x0c201f0000047f89 */ /* 0x000e2200000e0000 */
[----:B------:R-:W-:-:S06]  /*32250*/  FMUL R6, R6, 1.4426950216293334961 ;  /* 0x3fb8aa3b06067820 */ /* 0x000fcc0000400000 */
[----:B------:R-:W1:Y:S01]  /*32260*/  MUFU.EX2 R6, R6 ;  /* 0x0000000600067308 */ /* 0x000e620000000800 */
[----:B0-----:R-:W-:Y:S01]  /*32270*/  FADD R0, R0, R4 ;  /* 0x0000000400007221 */ /* 0x001fe20000000000 */
[----:B---3--:R-:W-:-:S05]  /*32280*/  FMNMX R22, R23, R22, !PT ;  /* 0x0000001617167209 */ /* 0x008fca0007800000 */
[----:B------:R-:W-:Y:S01]  /*32290*/  STL [R1+0x7f8], R22 ;  /* 0x0007f81601007387 */ /* 0x000fe20000100800 */
[----:B-----5:R-:W-:Y:S02]  /*322a0*/  FADD R4, R7, -R22 ;  /* 0x8000001607047221 */ /* 0x020fe40000000000 */
[----:B------:R-:W3:Y:S02]  /*322b0*/  LDL R7, [R1+0x870] ;  /* 0x0008700001077983 */ /* 0x000ee40000100800 */
[----:B-1----:R-:W-:Y:S01]  /*322c0*/  STL [R1+0x38c], R6 ;  /* 0x00038c0601007387 */ /* 0x002fe20000100800 */
[----:B----4-:R0:W-:Y:S04]  /*322d0*/  @P1 STS [R5+0x40000], R0 ;  /* 0x0400000005001388 */ /* 0x0101e80000000800 */
[----:B0-----:R-:W4:Y:S04]  /*322e0*/  LDL R5, [R1+0x884] ;  /* 0x0008840001057983 */ /* 0x001f280000100800 */
[----:B------:R-:W0:Y:S01]  /*322f0*/  SHFL.BFLY PT, R3, R2, 0x1, 0x1f ;  /* 0x0c201f0002037f89 */ /* 0x000e2200000e0000 */
[----:B------:R-:W-:-:S06]  /*32300*/  FMUL R0, R4, 1.4426950216293334961 ;  /* 0x3fb8aa3b04007820 */ /* 0x000fcc0000400000 */
[----:B------:R-:W1:Y:S01]  /*32310*/  MUFU.EX2 R0, R0 ;  /* 0x0000000000007308 */ /* 0x000e620000000800 */
[----:B--2---:R-:W-:Y:S01]  /*32320*/  FMNMX R6, R24, R9, !PT ;  /* 0x0000000918067209 */ /* 0x004fe20007800000 */
[----:B------:R-:W-:Y:S01]  /*32330*/  FADD R4, R21, -R22 ;  /* 0x8000001615047221 */ /* 0x000fe20000000000 */
[----:B-1----:R1:W-:Y:S01]  /*32340*/  STL [R1+0x398], R0 ;  /* 0x0003980001007387 */ /* 0x0023e20000100800 */
[----:B0-----:R-:W-:Y:S02]  /*32350*/  FADD R3, R2, R3 ;  /* 0x0000000302037221 */ /* 0x001fe40000000000 */
[----:B------:R-:W-:Y:S02]  /*32360*/  FADD R2, R20, -R6 ;  /* 0x8000000614027221 */ /* 0x000fe40000000000 */
[----:B------:R-:W2:Y:S02]  /*32370*/  LDL.LU R9, [R1+0xb0] ;  /* 0x0000b00001097983 */ /* 0x000ea40000300800 */
[----:B------:R-:W-:-:S02]  /*32380*/  FMUL R2, R2, 1.4426950216293334961 ;  /* 0x3fb8aa3b02027820 */ /* 0x000fc40000400000 */
[----:B-1----:R-:W-:-:S04]  /*32390*/  FMUL R0, R4, 1.4426950216293334961 ;  /* 0x3fb8aa3b04007820 */ /* 0x002fc80000400000 */
[----:B------:R-:W-:Y:S08]  /*323a0*/  MUFU.EX2 R2, R2 ;  /* 0x0000000200027308 */ /* 0x000ff00000000800 */
[----:B------:R-:W0:Y:S01]  /*323b0*/  MUFU.EX2 R0, R0 ;  /* 0x0000000000007308 */ /* 0x000e220000000800 */
[----:B------:R-:W-:Y:S04]  /*323c0*/  STL [R1+0x7f4], R6 ;  /* 0x0007f40601007387 */ /* 0x000fe80000100800 */
[----:B------:R1:W-:Y:S04]  /*323d0*/  @P1 STS [R10+0x40000], R3 ;  /* 0x040000030a001388 */ /* 0x0003e80000000800 */
[----:B0-----:R0:W-:Y:S01]  /*323e0*/  STL [R1+0x388], R0 ;  /* 0x0003880001007387 */ /* 0x0011e20000100800 */
[----:B-1----:R-:W5:Y:S02]  /*323f0*/  LDL.LU R10, [R1+0x4c] ;  /* 0x00004c00010a7983 */ /* 0x002f640000300800 */
[----:B0-----:R-:W-:-:S02]  /*32400*/  FADD R0, R14, -R6 ;  /* 0x800000060e007221 */ /* 0x001fc40000000000 */
[----:B------:R-:W5:Y:S01]  /*32410*/  LDL.LU R14, [R1+0x9c] ;  /* 0x00009c00010e7983 */ /* 0x000f620000300800 */
[----:B------:R0:W-:Y:S02]  /*32420*/  STL [R1+0x37c], R2 ;  /* 0x00037c0201007387 */ /* 0x0001e40000100800 */
[----:B0-----:R-:W-:-:S06]  /*32430*/  FMUL R2, R0, 1.4426950216293334961 ;  /* 0x3fb8aa3b00027820 */ /* 0x001fcc0000400000 */
[----:B------:R-:W0:Y:S01]  /*32440*/  MUFU.EX2 R2, R2 ;  /* 0x0000000200027308 */ /* 0x000e220000000800 */
[----:B---3--:R-:W-:-:S05]  /*32450*/  FMNMX R3, R25, R7, !PT ;  /* 0x0000000719037209 */ /* 0x008fca0007800000 */
[--C-:B------:R-:W-:Y:S01]  /*32460*/  FADD R0, R17, -R3.reuse ;  /* 0x8000000311007221 */ /* 0x100fe20000000000 */
[----:B------:R1:W-:Y:S03]  /*32470*/  STL [R1+0x7f0], R3 ;  /* 0x0007f00301007387 */ /* 0x0003e60000100800 */
[----:B------:R-:W-:Y:S02]  /*32480*/  FMUL R4, R0, 1.4426950216293334961 ;  /* 0x3fb8aa3b00047820 */ /* 0x000fe40000400000 */
[----:B-1----:R-:W-:Y:S02]  /*32490*/  FADD R3, R19, -R3 ;  /* 0x8000000313037221 */ /* 0x002fe40000000000 */
[----:B------:R-:W1:Y:S01]  /*324a0*/  MUFU.EX2 R19, R4 ;  /* 0x0000000400137308 */ /* 0x000e620000000800 */
[----:B0-----:R0:W-:Y:S01]  /*324b0*/  STL [R1+0x378], R2 ;  /* 0x0003780201007387 */ /* 0x0011e20000100800 */
[----:B------:R-:W-:-:S02]  /*324c0*/  FADD R0, R15, R28 ;  /* 0x0000001c0f007221 */ /* 0x000fc40000000000 */
[----:B------:R-:W3:Y:S01]  /*324d0*/  LDL.LU R28, [R1+0x20cc] ;  /* 0x0020cc00011c7983 */ /* 0x000ee20000300800 */
[----:B----4-:R-:W-:Y:S01]  /*324e0*/  FMNMX R17, R26, R5, !PT ;  /* 0x000000051a117209 */ /* 0x010fe20007800000 */
[----:B0-----:R-:W-:Y:S02]  /*324f0*/  FADD R2, R8, R12 ;  /* 0x0000000c08027221 */ /* 0x001fe40000000000 */
[----:B------:R-:W-:Y:S02]  /*32500*/  FMUL R5, R3, 1.4426950216293334961 ;  /* 0x3fb8aa3b03057820 */ /* 0x000fe40000400000 */
[----:B------:R-:W-:Y:S01]  /*32510*/  STL [R1+0x6e4], R17 ;  /* 0x0006e41101007387 */ /* 0x000fe20000100800 */
[----:B------:R-:W4:Y:S02]  /*32520*/  LDL R15, [R1+0x888] ;  /* 0x00088800010f7983 */ /* 0x000f240000100800 */
[----:B------:R-:W3:Y:S02]  /*32530*/  LDL.LU R12, [R1+0x48] ;  /* 0x00004800010c7983 */ /* 0x000ee40000300800 */
[----:B-1----:R-:W-:Y:S02]  /*32540*/  STL [R1+0x478], R19 ;  /* 0x0004781301007387 */ /* 0x002fe40000100800 */
[----:B------:R-:W-:-:S02]  /*32550*/  FADD R3, R11, R27 ;  /* 0x0000001b0b037221 */ /* 0x000fc40000000000 */
[----:B------:R-:W4:Y:S01]  /*32560*/  LDL.LU R27, [R1+0x20c8] ;  /* 0x0020c800011b7983 */ /* 0x000f220000300800 */
[----:B------:R-:W3:Y:S02]  /*32570*/  LDL.LU R11, [R1+0x98] ;  /* 0x00009800010b7983 */ /* 0x000ee40000300800 */
[----:B------:R-:W-:Y:S01]  /*32580*/  FADD R4, R16, R18 ;  /* 0x0000001210047221 */ /* 0x000fe20000000000 */
[----:B------:R-:W0:Y:S04]  /*32590*/  SHFL.BFLY PT, R7, R2, 0x2, 0x1f ;  /* 0x0c401f0002077f89 */ /* 0x000e2800000e0000 */
[----:B------:R-:W3:Y:S01]  /*325a0*/  LDL R16, [R1+0x88c] ;  /* 0x00088c0001107983 */ /* 0x000ee20000100800 */
[----:B------:R-:W1:Y:S03]  /*325b0*/  MUFU.EX2 R24, R5 ;  /* 0x0000000500187308 */ /* 0x000e660000000800 */
[----:B------:R-:W5:Y:S01]  /*325c0*/  SHFL.BFLY PT, R6, R3, 0x2, 0x1f ;  /* 0x0c401f0003067f89 */ /* 0x000f6200000e0000 */
[----:B------:R-:W3:Y:S02]  /*325d0*/  LDL R26, [R1+0x4c0] ;  /* 0x0004c000011a7983 */ /* 0x000ee40000100800 */
[----:B------:R-:W3:Y:S02]  /*325e0*/  LDL R25, [R1+0x4c8] ;  /* 0x0004c80001197983 */ /* 0x000ee40000100800 */
[----:B--2---:R-:W-:-:S04]  /*325f0*/  FADD R9, R9, -R17 ;  /* 0x8000001109097221 */ /* 0x004fc80000000000 */
[----:B------:R-:W-:Y:S01]  /*32600*/  FMUL R9, R9, 1.4426950216293334961 ;  /* 0x3fb8aa3b09097820 */ /* 0x000fe20000400000 */
[----:B-1----:R-:W-:Y:S01]  /*32610*/  STL [R1+0x460], R24 ;  /* 0x0004601801007387 */ /* 0x002fe20000100800 */
[----:B0-----:R-:W-:Y:S02]  /*32620*/  FADD R2, R2, R7 ;  /* 0x0000000702027221 */ /* 0x001fe40000000000 */
[----:B-----5:R-:W-:Y:S02]  /*32630*/  FADD R10, R10, -R17 ;  /* 0x800000110a0a7221 */ /* 0x020fe40000000000 */
[----:B------:R0:W1:Y:S02]  /*32640*/  MUFU.EX2 R17, R9 ;  /* 0x0000000900117308 */ /* 0x0000640000000800 */
[----:B------:R-:W-:-:S06]  /*32650*/  FMUL R10, R10, 1.4426950216293334961 ;  /* 0x3fb8aa3b0a0a7820 */ /* 0x000fcc0000400000 */
[----:B------:R-:W2:Y:S01]  /*32660*/  MUFU.EX2 R18, R10 ;  /* 0x0000000a00127308 */ /* 0x000ea20000000800 */
[----:B------:R-:W-:Y:S02]  /*32670*/  FADD R3, R3, R6 ;  /* 0x0000000603037221 */ /* 0x000fe40000000000 */
[----:B------:R-:W-:Y:S01]  /*32680*/  FADD R6, R13, R29 ;  /* 0x0000001d0d067221 */ /* 0x000fe20000000000 */
[----:B----4-:R-:W-:-:S05]  /*32690*/  FMNMX R15, R27, R15, !PT ;  /* 0x0000000f1b0f7209 */ /* 0x010fca0007800000 */
[--C-:B0-----:R-:W-:Y:S01]  /*326a0*/  FADD R9, R14, -R15.reuse ;  /* 0x8000000f0e097221 */ /* 0x101fe20000000000 */
[----:B------:R0:W-:Y:S01]  /*326b0*/  STL [R1+0x6e0], R15 ;  /* 0x0006e00f01007387 */ /* 0x0001e20000100800 */
[----:B---3--:R-:W-:Y:S01]  /*326c0*/  FADD R7, R12, -R15 ;  /* 0x8000000f0c077221 */ /* 0x008fe20000000000 */
[----:B------:R-:W-:Y:S01]  /*326d0*/  FMNMX R20, R28, R16, !PT ;  /* 0x000000101c147209 */ /* 0x000fe20007800000 */
[----:B------:R-:W-:Y:S01]  /*326e0*/  FMUL R9, R9, 1.4426950216293334961 ;  /* 0x3fb8aa3b09097820 */ /* 0x000fe20000400000 */
[----:B------:R-:W3:Y:S01]  /*326f0*/  LDL.LU R14, [R1+0x44] ;  /* 0x00004400010e7983 */ /* 0x000ee20000300800 */
[----:B------:R-:W4:Y:S02]  /*32700*/  LDL.LU R23, [R1+0x168] ;  /* 0x0001680001177983 */ /* 0x000f240000300800 */
[----:B0-----:R-:W0:Y:S01]  /*32710*/  MUFU.EX2 R15, R9 ;  /* 0x00000009000f7308 */ /* 0x001e220000000800 */
[----:B-1----:R-:W-:Y:S01]  /*32720*/  STL [R1+0x44c], R17 ;  /* 0x00044c1101007387 */ /* 0x002fe20000100800 */
[----:B--2---:R-:W-:Y:S02]  /*32730*/  STL [R1+0x444], R18 ;  /* 0x0004441201007387 */ /* 0x004fe40000100800 */
[----:B------:R-:W-:Y:S01]  /*32740*/  STL [R1+0x6dc], R20 ;  /* 0x0006dc1401007387 */ /* 0x000fe20000100800 */
[----:B0-----:R-:W-:Y:S01]  /*32750*/  STL [R1+0x440], R15 ;  /* 0x0004400f01007387 */ /* 0x001fe20000100800 */
[----:B------:R-:W2:Y:S02]  /*32760*/  LDL R22, [R1+0x890] ;  /* 0x0008900001167983 */ /* 0x000ea40000100800 */
[----:B------:R-:W5:Y:S02]  /*32770*/  LDL.LU R21, [R1+0x16c] ;  /* 0x00016c0001157983 */ /* 0x000f640000300800 */
[----:B------:R-:W2:Y:S01]  /*32780*/  LDL.LU R29, [R1+0x20c4] ;  /* 0x0020c400011d7983 */ /* 0x000ea20000300800 */
[----:B------:R-:W0:Y:S04]  /*32790*/  SHFL.BFLY PT, R8, R0, 0x2, 0x1f ;  /* 0x0c401f0000087f89 */ /* 0x000e2800000e0000 */
[----:B------:R-:W1:Y:S04]  /*327a0*/  SHFL.BFLY PT, R5, R4, 0x2, 0x1f ;  /* 0x0c401f0004057f89 */ /* 0x000e6800000e0000 */
[----:B------:R-:W4:Y:S04]  /*327b0*/  LDL R28, [R1+0x388] ;  /* 0x00038800011c7983 */ /* 0x000f280000100800 */
[----:B------:R-:W4:Y:S01]  /*327c0*/  LDL R27, [R1+0x398] ;  /* 0x00039800011b7983 */ /* 0x000f220000100800 */
[----:B0-----:R-:W-:-:S02]  /*327d0*/  FADD R0, R0, R8 ;  /* 0x0000000800007221 */ /* 0x001fc40000000000 */
[----:B-1----:R-:W-:Y:S02]  /*327e0*/  FADD R4, R4, R5 ;  /* 0x0000000504047221 */ /* 0x002fe40000000000 */
[----:B------:R-:W-:Y:S02]  /*327f0*/  FMUL R5, R7, 1.4426950216293334961 ;  /* 0x3fb8aa3b07057820 */ /* 0x000fe40000400000 */
[----:B------:R-:W-:Y:S02]  /*32800*/  FADD R7, R11, -R20 ;  /* 0x800000140b077221 */ /* 0x000fe40000000000 */
[----:B------:R-:W0:Y:S04]  /*32810*/  SHFL.BFLY PT, R11, R2, 0x1, 0x1f ;  /* 0x0c201f00020b7f89 */ /* 0x000e2800000e0000 */
[----:B------:R-:W1:Y:S01]  /*32820*/  SHFL.BFLY PT, R12, R0, 0x1, 0x1f ;  /* 0x0c201f00000c7f89 */ /* 0x000e6200000e0000 */
[----:B------:R-:W-:Y:S01]  /*32830*/  FMUL R13, R7, 1.4426950216293334961 ;  /* 0x3fb8aa3b070d7820 */ /* 0x000fe20000400000 */
[----:B------:R0:W0:Y:S02]  /*32840*/  MUFU.EX2 R16, R5 ;  /* 0x0000000500107308 */ /* 0x0000240000000800 */
[----:B0-----:R-:W-:-:S02]  /*32850*/  FADD R5, R25, R26 ;  /* 0x0000001a19057221 */ /* 0x001fc40000000000 */
[----:B------:R-:W5:Y:S04]  /*32860*/  LDL R26, [R1+0x378] ;  /* 0x00037800011a7983 */ /* 0x000f680000100800 */
[----:B------:R-:W5:Y:S04]  /*32870*/  LDL R25, [R1+0x37c] ;  /* 0x00037c0001197983 */ /* 0x000f680000100800 */
[----:B------:R-:W-:Y:S01]  /*32880*/  STL [R1+0x438], R16 ;  /* 0x0004381001007387 */ /* 0x000fe20000100800 */
[----:B------:R-:W-:Y:S02]  /*32890*/  FADD R2, R2, R11 ;  /* 0x0000000b02027221 */ /* 0x000fe40000000000 */
[----:B-1----:R-:W-:-:S02]  /*328a0*/  FADD R0, R0, R12 ;  /* 0x0000000c00007221 */ /* 0x002fc40000000000 */
[----:B---3--:R-:W-:Y:S02]  /*328b0*/  FADD R14, R14, -R20 ;  /* 0x800000140e0e7221 */ /* 0x008fe40000000000 */
[----:B------:R4:W0:Y:S02]  /*328c0*/  MUFU.EX2 R20, R13 ;  /* 0x0000000d00147308 */ /* 0x0008240000000800 */
[----:B------:R-:W-:Y:S01]  /*328d0*/  FMUL R14, R14, 1.4426950216293334961 ;  /* 0x3fb8aa3b0e0e7820 */ /* 0x000fe20000400000 */
[----:B--2---:R-:W-:Y:S02]  /*328e0*/  FMNMX R22, R29, R22, !PT ;  /* 0x000000161d167209 */ /* 0x004fe40007800000 */
[----:B------:R-:W2:Y:S03]  /*328f0*/  LDL R29, [R1+0x39c] ;  /* 0x00039c00011d7983 */ /* 0x000ea60000100800 */
[----:B----4-:R-:W-:-:S02]  /*32900*/  FADD R13, R23, -R22 ;  /* 0x80000016170d7221 */ /* 0x010fc40000000000 */
[----:B------:R1:W3:Y:S01]  /*32910*/  MUFU.EX2 R23, R14 ;  /* 0x0000000e00177308 */ /* 0x0002e20000000800 */
[----:B------:R-:W-:Y:S01]  /*32920*/  STL [R1+0x6d8], R22 ;  /* 0x0006d81601007387 */ /* 0x000fe20000100800 */
[----:B0-----:R-:W-:Y:S02]  /*32930*/  STL [R1+0x434], R20 ;  /* 0x0004341401007387 */ /* 0x001fe40000100800 */
[----:B------:R-:W4:Y:S01]  /*32940*/  LDL R12, [R1+0x3ac] ;  /* 0x0003ac00010c7983 */ /* 0x000f220000100800 */
[----:B-1----:R-:W2:Y:S04]  /*32950*/  LDL R14, [R1+0x38c] ;  /* 0x00038c00010e7983 */ /* 0x002ea80000100800 */
[----:B---3--:R-:W-:Y:S01]  /*32960*/  STL [R1+0x424], R23 ;  /* 0x0004241701007387 */ /* 0x008fe20000100800 */
[----:B------:R0:W-:Y:S03]  /*32970*/  STL [R1+0x20c0], R2 ;  /* 0x0020c00201007387 */ /* 0x0001e60000100800 */
[----:B0-----:R-:W4:Y:S04]  /*32980*/  LDL R2, [R1+0x3a8] ;  /* 0x0003a80001027983 */ /* 0x001f280000100800 */
[----:B------:R-:W0:Y:S04]  /*32990*/  SHFL.BFLY PT, R10, R3, 0x1, 0x1f ;  /* 0x0c201f00030a7f89 */ /* 0x000e2800000e0000 */
[----:B------:R-:W1:Y:S04]  /*329a0*/  SHFL.BFLY PT, R9, R4, 0x1, 0x1f ;  /* 0x0c201f0004097f89 */ /* 0x000e6800000e0000 */
[----:B------:R-:W3:Y:S01]  /*329b0*/  SHFL.BFLY PT, R7, R6, 0x2, 0x1f ;  /* 0x0c401f0006077f89 */ /* 0x000ee200000e0000 */
[----:B-----5:R-:W-:-:S02]  /*329c0*/  FADD R11, R21, -R22 ;  /* 0x80000016150b7221 */ /* 0x020fc40000000000 */
[----:B------:R-:W-:Y:S02]  /*329d0*/  FMUL R13, R13, 1.4426950216293334961 ;  /* 0x3fb8aa3b0d0d7820 */ /* 0x000fe40000400000 */
[----:B------:R-:W-:Y:S02]  /*329e0*/  FMUL R11, R11, 1.4426950216293334961 ;  /* 0x3fb8aa3b0b0b7820 */ /* 0x000fe40000400000 */
[----:B------:R-:W5:Y:S08]  /*329f0*/  MUFU.EX2 R21, R13 ;  /* 0x0000000d00157308 */ /* 0x000f700000000800 */
[----:B------:R-:W1:Y:S01]  /*32a00*/  MUFU.EX2 R22, R11 ;  /* 0x0000000b00167308 */ /* 0x000e620000000800 */
[----:B0-----:R-:W-:-:S02]  /*32a10*/  FADD R3, R3, R10 ;  /* 0x0000000a03037221 */ /* 0x001fc40000000000 */
[----:B-1----:R-:W-:Y:S02]  /*32a20*/  FADD R4, R4, R9 ;  /* 0x0000000904047221 */ /* 0x002fe40000000000 */
[----:B---3--:R-:W-:Y:S01]  /*32a30*/  FADD R6, R6, R7 ;  /* 0x0000000706067221 */ /* 0x008fe20000000000 */
[----:B------:R0:W-:Y:S04]  /*32a40*/  STL [R1+0x20bc], R3 ;  /* 0x0020bc0301007387 */ /* 0x0001e80000100800 */
[----:B-----5:R-:W-:Y:S01]  /*32a50*/  STL [R1+0x42c], R21 ;  /* 0x00042c1501007387 */ /* 0x020fe20000100800 */
[----:B------:R1:W-:Y:S02]  /*32a60*/  STL [R1+0x20b8], R4 ;  /* 0x0020b80401007387 */ /* 0x0003e40000100800 */
[----:B------:R-:W-:Y:S02]  /*32a70*/  STL [R1+0x428], R22 ;  /* 0x0004281601007387 */ /* 0x000fe40000100800 */
[----:B------:R-:W-:Y:S01]  /*32a80*/  FADD R11, R19, R24 ;  /* 0x00000018130b7221 */ /* 0x000fe20000000000 */
[----:B------:R-:W3:Y:S01]  /*32a90*/  SHFL.BFLY PT, R8, R5, 0x2, 0x1f ;  /* 0x0c401f0005087f89 */ /* 0x000ee200000e0000 */
[----:B------:R-:W-:-:S02]  /*32aa0*/  FADD R9, R27, R28 ;  /* 0x0000001c1b097221 */ /* 0x000fc40000000000 */
[----:B------:R-:W5:Y:S02]  /*32ab0*/  LDL R27, [R1+0x960] ;  /* 0x00096000011b7983 */ /* 0x000f640000100800 */
[----:B------:R-:W5:Y:S01]  /*32ac0*/  LDL R28, [R1+0x94c] ;  /* 0x00094c00011c7983 */ /* 0x000f620000100800 */
[----:B0-----:R-:W5:Y:S04]  /*32ad0*/  LDL R3, [R1+0x980] ;  /* 0x0009800001037983 */ /* 0x001f680000100800 */
[----:B-1----:R-:W5:Y:S01]  /*32ae0*/  LDL R4, [R1+0x97c] ;  /* 0x00097c0001047983 */ /* 0x002f620000100800 */
[----:B----4-:R-:W-:-:S03]  /*32af0*/  FADD R7, R12, R2 ;  /* 0x000000020c077221 */ /* 0x010fc60000000000 */
[----:B------:R-:W4:Y:S04]  /*32b00*/  LDL R2, [R1+0x984] ;  /* 0x0009840001027983 */ /* 0x000f280000100800 */
[----:B------:R-:W0:Y:S01]  /*32b10*/  SHFL.BFLY PT, R12, R11, 0x2, 0x1f ;  /* 0x0c401f000b0c7f89 */ /* 0x000e2200000e0000 */
[----:B---3--:R-:W-:Y:S02]  /*32b20*/  FADD R5, R5, R8 ;  /* 0x0000000805057221 */ /* 0x008fe40000000000 */
[----:B0-----:R-:W-:-:S03]  /*32b30*/  FADD R11, R11, R12 ;  /* 0x0000000c0b0b7221 */ /* 0x001fc60000000000 */
[----:B------:R-:W0:Y:S01]  /*32b40*/  SHFL.BFLY PT, R12, R5, 0x1, 0x1f ;  /* 0x0c201f00050c7f89 */ /* 0x000e2200000e0000 */
[----:B--2---:R-:W-:Y:S02]  /*32b50*/  FADD R8, R29, R14 ;  /* 0x0000000e1d087221 */ /* 0x004fe40000000000 */
[----:B------:R-:W2:Y:S02]  /*32b60*/  LDL R29, [R1+0x950] ;  /* 0x00095000011d7983 */ /* 0x000ea40000100800 */
[----:B0-----:R-:W-:Y:S02]  /*32b70*/  FADD R5, R5, R12 ;  /* 0x0000000c05057221 */ /* 0x001fe40000000000 */
[----:B------:R-:W3:Y:S04]  /*32b80*/  LDL R12, [R1+0x954] ;  /* 0x00095400010c7983 */ /* 0x000ee80000100800 */
[----:B----4-:R0:W-:Y:S04]  /*32b90*/  @P1 STS [R2+0x40000], R0 ;  /* 0x0400000002001388 */ /* 0x0101e80000000800 */
[----:B0-----:R-:W5:Y:S01]  /*32ba0*/  LDL.LU R2, [R1+0x20c0] ;  /* 0x0020c00001027983 */ /* 0x001f620000300800 */
[----:B------:R-:W4:Y:S03]  /*32bb0*/  LDL R0, [R1+0x974] ;  /* 0x0009740001007983 */ /* 0x000f260000100800 */
[----:B-----5:R0:W-:Y:S04]  /*32bc0*/  @P1 STS [R3+0x40000], R2 ;  /* 0x0400000203001388 */ /* 0x0201e80000000800 */
[----:B0-----:R-:W5:Y:S01]  /*32bd0*/  LDL.LU R3, [R1+0x20bc] ;  /* 0x0020bc0001037983 */ /* 0x001f620000300800 */
[----:B------:R-:W2:Y:S02]  /*32be0*/  LDL R2, [R1+0x978] ;  /* 0x0009780001027983 */ /* 0x000ea40000100800 */
[----:B------:R-:W-:Y:S01]  /*32bf0*/  FADD R10, R25, R26 ;  /* 0x0000001a190a7221 */ /* 0x000fe20000000000 */
[----:B------:R-:W0:Y:S01]  /*32c00*/  SHFL.BFLY PT, R19, R8, 0x2, 0x1f ;  /* 0x0c401f0008137f89 */ /* 0x000e2200000e0000 */
[----:B------:R-:W-:-:S03]  /*32c10*/  FADD R13, R17, R18 ;  /* 0x00000012110d7221 */ /* 0x000fc60000000000 */
[----:B------:R-:W1:Y:S04]  /*32c20*/  SHFL.BFLY PT, R24, R7, 0x2, 0x1f ;  /* 0x0c401f0007187f89 */ /* 0x000e6800000e0000 */
[----:B------:R-:W1:Y:S01]  /*32c30*/  SHFL.BFLY PT, R17, R10, 0x2, 0x1f ;  /* 0x0c401f000a117f89 */ /* 0x000e6200000e0000 */
[----:B------:R-:W-:Y:S02]  /*32c40*/  FADD R14, R15, R16 ;  /* 0x000000100f0e7221 */ /* 0x000fe40000000000 */
[----:B------:R-:W1:Y:S03]  /*32c50*/  SHFL.BFLY PT, R16, R13, 0x2, 0x1f ;  /* 0x0c401f000d107f89 */ /* 0x000e6600000e0000 */
[----:B------:R-:W1:Y:S01]  /*32c60*/  SHFL.BFLY PT, R15, R14, 0x2, 0x1f ;  /* 0x0c401f000e0f7f89 */ /* 0x000e6200000e0000 */
[----:B0-----:R-:W-:-:S03]  /*32c70*/  FADD R8, R8, R19 ;  /* 0x0000001308087221 */ /* 0x001fc60000000000 */
[----:B-----5:R0:W-:Y:S04]  /*32c80*/  @P1 STS [R4+0x40000], R3 ;  /* 0x0400000304001388 */ /* 0x0201e80000000800 */
[----:B0-----:R-:W2:Y:S01]  /*32c90*/  LDL.LU R4, [R1+0x20b8] ;  /* 0x0020b80001047983 */ /* 0x001ea20000300800 */
[----:B-1----:R-:W-:Y:S02]  /*32ca0*/  FADD R7, R7, R24 ;  /* 0x0000001807077221 */ /* 0x002fe40000000000 */
[----:B------:R-:W-:Y:S02]  /*32cb0*/  FADD R10, R10, R17 ;  /* 0x000000110a0a7221 */ /* 0x000fe40000000000 */
[----:B------:R-:W-:Y:S01]  /*32cc0*/  FADD R13, R13, R16 ;  /* 0x000000100d0d7221 */ /* 0x000fe20000000000 */
[----:B------:R-:W0:Y:S04]  /*32cd0*/  SHFL.BFLY PT, R17, R8, 0x1, 0x1f ;  /* 0x0c201f0008117f89 */ /* 0x000e2800000e0000 */
[----:B------:R-:W1:Y:S01]  /*32ce0*/  SHFL.BFLY PT, R16, R7, 0x1, 0x1f ;  /* 0x0c201f0007107f89 */ /* 0x000e6200000e0000 */
[----:B------:R-:W-:-:S02]  /*32cf0*/  FADD R14, R14, R15 ;  /* 0x0000000f0e0e7221 */ /* 0x000fc40000000000 */
[----:B------:R-:W5:Y:S02]  /*32d00*/  SHFL.BFLY PT, R15, R6, 0x1, 0x1f ;  /* 0x0c201f00060f7f89 */ /* 0x000f6400000e0000 */
[----:B0-----:R-:W-:Y:S02]  /*32d10*/  FADD R3, R8, R17 ;  /* 0x0000001108037221 */ /* 0x001fe40000000000 */
[----:B------:R-:W3:Y:S04]  /*32d20*/  LDL R8, [R1+0x970] ;  /* 0x0009700001087983 */ /* 0x000ee80000100800 */
[----:B------:R-:W3:Y:S04]  /*32d30*/  LDL R17, [R1+0x96c] ;  /* 0x00096c0001117983 */ /* 0x000ee80000100800 */
[----:B------:R-:W0:Y:S01]  /*32d40*/  SHFL.BFLY PT, R18, R9, 0x2, 0x1f ;  /* 0x0c401f0009127f89 */ /* 0x000e2200000e0000 */
[----:B------:R-:W-:-:S02]  /*32d50*/  FADD R20, R20, R23 ;  /* 0x0000001714147221 */ /* 0x000fc40000000000 */
[----:B------:R-:W-:-:S03]  /*32d60*/  FADD R21, R21, R22 ;  /* 0x0000001615157221 */ /* 0x000fc60000000000 */
[----:B------:R-:W0:Y:S04]  /*32d70*/  SHFL.BFLY PT, R23, R20, 0x2, 0x1f ;  /* 0x0c401f0014177f89 */ /* 0x000e2800000e0000 */
[----:B------:R-:W0:Y:S04]  /*32d80*/  SHFL.BFLY PT, R22, R21, 0x2, 0x1f ;  /* 0x0c401f0015167f89 */ /* 0x000e2800000e0000 */
[----:B--2---:R1:W-:Y:S01]  /*32d90*/  @P1 STS [R2+0x40000], R4 ;  /* 0x0400000402001388 */ /* 0x0043e20000000800 */
[----:B----4-:R5:W-:Y:S02]  /*32da0*/  @P1 STS [R0+0x40000], R5 ;  /* 0x0400000500001388 */ /* 0x010be40000000800 */
[----:B-1----:R-:W-:-:S02]  /*32db0*/  FADD R2, R7, R16 ;  /* 0x0000001007027221 */ /* 0x002fc40000000000 */
[----:B------:R-:W2:Y:S04]  /*32dc0*/  LDL R7, [R1+0x968] ;  /* 0x0009680001077983 */ /* 0x000ea80000100800 */
[----:B------:R-:W4:Y:S01]  /*32dd0*/  LDL R16, [R1+0x964] ;  /* 0x0009640001107983 */ /* 0x000f220000100800 */
[----:B-----5:R-:W-:Y:S02]  /*32de0*/  FADD R0, R6, R15 ;  /* 0x0000000f06007221 */ /* 0x020fe40000000000 */
[----:B------:R-:W5:Y:S02]  /*32df0*/  LDL R6, [R1+0x95c] ;  /* 0x00095c0001067983 */ /* 0x000f640000100800 */
[----:B------:R-:W5:Y:S02]  /*32e00*/  LDL R15, [R1+0x958] ;  /* 0x00095800010f7983 */ /* 0x000f640000100800 */
[----:B0-----:R-:W-:Y:S01]  /*32e10*/  FADD R9, R9, R18 ;  /* 0x0000001209097221 */ /* 0x001fe20000000000 */
[----:B------:R-:W0:Y:S01]  /*32e20*/  SHFL.BFLY PT, R19, R10, 0x1, 0x1f ;  /* 0x0c201f000a137f89 */ /* 0x000e2200000e0000 */
[----:B------:R-:W-:-:S02]  /*32e30*/  FADD R20, R20, R23 ;  /* 0x0000001714147221 */ /* 0x000fc40000000000 */
[----:B------:R-:W-:Y:S01]  /*32e40*/  FADD R21, R21, R22 ;  /* 0x0000001615157221 */ /* 0x000fe20000000000 */
[----:B------:R-:W1:Y:S04]  /*32e50*/  SHFL.BFLY PT, R18, R9, 0x1, 0x1f ;  /* 0x0c201f0009127f89 */ /* 0x000e6800000e0000 */
[----:B------:R-:W1:Y:S01]  /*32e60*/  SHFL.BFLY PT, R22, R11, 0x1, 0x1f ;  /* 0x0c201f000b167f89 */ /* 0x000e6200000e0000 */
[----:B------:R-:W1:Y:S03]  /*32e70*/  SHFL.BFLY PT, R23, R13, 0x1, 0x1f ;  /* 0x0c201f000d177f89 */ /* 0x000e6600000e0000 */
[----:B------:R-:W2:Y:S04]  /*32e80*/  SHFL.BFLY PT, R24, R14, 0x1, 0x1f ;  /* 0x0c201f000e187f89 */ /* 0x000ea800000e0000 */
[----:B------:R-:W2:Y:S04]  /*32e90*/  SHFL.BFLY PT, R25, R20, 0x1, 0x1f ;  /* 0x0c201f0014197f89 */ /* 0x000ea800000e0000 */
[----:B------:R-:W2:Y:S04]  /*32ea0*/  SHFL.BFLY PT, R26, R21, 0x1, 0x1f ;  /* 0x0c201f00151a7f89 */ /* 0x000ea800000e0000 */
[----:B---3--:R3:W-:Y:S01]  /*32eb0*/  @P1 STS [R8+0x40000], R0 ;  /* 0x0400000008001388 */ /* 0x0087e20000000800 */
[----:B------:R0:W-:Y:S02]  /*32ec0*/  @P1 STS [R17+0x40000], R2 ;  /* 0x0400000211001388 */ /* 0x0001e40000000800 */
[----:B0-----:R-:W-:-:S02]  /*32ed0*/  FADD R5, R10, R19 ;  /* 0x000000130a057221 */ /* 0x001fc40000000000 */
[----:B-1----:R-:W-:Y:S02]  /*32ee0*/  FADD R4, R9, R18 ;  /* 0x0000001209047221 */ /* 0x002fe40000000000 */
[----:B---3--:R-:W-:Y:S02]  /*32ef0*/  FADD R0, R11, R22 ;  /* 0x000000160b007221 */ /* 0x008fe40000000000 */
[----:B------:R-:W-:Y:S01]  /*32f00*/  FADD R2, R13, R23 ;  /* 0x000000170d027221 */ /* 0x000fe20000000000 */
[----:B--2---:R0:W-:Y:S01]  /*32f10*/  @P1 STS [R7+0x40000], R3 ;  /* 0x0400000307001388 */ /* 0x0041e20000000800 */
[----:B----4-:R1:W-:Y:S02]  /*32f20*/  @P1 STS [R16+0x40000], R4 ;  /* 0x0400000410001388 */ /* 0x0103e40000000800 */
[----:B------:R2:W-:Y:S02]  /*32f30*/  @P1 STS [R27+0x40000], R5 ;  /* 0x040000051b001388 */ /* 0x0005e40000000800 */
[----:B-----5:R-:W-:Y:S01]  /*32f40*/  @P1 STS [R6+0x40000], R0 ;  /* 0x0400000006001388 */ /* 0x020fe20000000800 */
[----:B------:R3:W-:Y:S01]  /*32f50*/  @P1 STS [R15+0x40000], R2 ;  /* 0x040000020f001388 */ /* 0x0007e20000000800 */
[----:B0-----:R-:W-:-:S02]  /*32f60*/  FADD R3, R14, R24 ;  /* 0x000000180e037221 */ /* 0x001fc40000000000 */
[----:B-1----:R-:W-:Y:S02]  /*32f70*/  FADD R4, R20, R25 ;  /* 0x0000001914047221 */ /* 0x002fe40000000000 */
[----:B--2---:R-:W-:Y:S01]  /*32f80*/  FADD R5, R21, R26 ;  /* 0x0000001a15057221 */ /* 0x004fe20000000000 */
[----:B------:R-:W0:Y:S04]  /*32f90*/  S2R R27, SR_TID.X ;  /* 0x00000000001b7919 */ /* 0x000e280000002100 */
[----:B------:R1:W-:Y:S01]  /*32fa0*/  @P1 STS [R12+0x40000], R3 ;  /* 0x040000030c001388 */ /* 0x0003e20000000800 */
[----:B------:R2:W-:Y:S02]  /*32fb0*/  @P1 STS [R29+0x40000], R4 ;  /* 0x040000041d001388 */ /* 0x0005e40000000800 */
[----:B------:R-:W-:Y:S02]  /*32fc0*/  @P1 STS [R28+0x40000], R5 ;  /* 0x040000051c001388 */ /* 0x000fe40000000800 */
[----:B------:R-:W-:Y:S06]  /*32fd0*/  BAR.SYNC.DEFER_BLOCKING 0x0 ;  /* 0x0000000000007b1d */ /* 0x000fec0000010000 */
[----:B------:R-:W4:Y:S01]  /*32fe0*/  LDL.LU R7, [R1+0x190] ;  /* 0x0001900001077983 */ /* 0x000f220000300800 */
[----:B---3--:R-:W4:Y:S03]  /*32ff0*/  LDL R15, [R1+0x860] ;  /* 0x00086000010f7983 */ /* 0x008f260000100800 */
[----:B-1----:R-:W3:Y:S01]  /*33000*/  LDL.LU R12, [R1+0x194] ;  /* 0x00019400010c7983 */ /* 0x002ee20000300800 */
[----:B--2---:R-:W3:Y:S03]  /*33010*/  LDL R29, [R1+0x85c] ;  /* 0x00085c00011d7983 */ /* 0x004ee60000100800 */
[----:B------:R-:W1:Y:S04]  /*33020*/  S2R R16, SR_TID.X ;  /* 0x0000000000107919 */ /* 0x000e680000002100 */
[----:B------:R-:W2:Y:S01]  /*33030*/  LDL.LU R18, [R1+0x198] ;  /* 0x0001980001127983 */ /* 0x000ea20000300800 */
[----:B------:R-:W2:Y:S01]  /*33040*/  LDL R17, [R1+0x858] ;  /* 0x0008580001117983 */ /* 0x000ea20000100800 */
[----:B0-----:R-:W-:-:S05]  /*33050*/  LOP3.LUT R27, R27, 0x1ff, RZ, 0xc0, !PT ;  /* 0x000001ff1b1b7812 */ /* 0x001fca00078ec0ff */
[----:B------:R-:W0:Y:S04]  /*33060*/  LDS R0, [R27.X4+0x40000] ;  /* 0x040000001b007984 */ /* 0x000e280000004800 */
[----:B0-----:R-:W0:Y:S02]  /*33070*/  SHFL.BFLY PT, R2, R0, 0x4, 0x1f ;  /* 0x0c801f0000027f89 */ /* 0x001e2400000e0000 */
[----:B0-----:R-:W-:-:S05]  /*33080*/  FADD R2, R0, R2 ;  /* 0x0000000200027221 */ /* 0x001fca0000000000 */
[----:B------:R-:W0:Y:S02]  /*33090*/  SHFL.BFLY PT, R0, R2, 0x2, 0x1f ;  /* 0x0c401f0002007f89 */ /* 0x000e2400000e0000 */
[----:B0-----:R-:W-:-:S05]  /*330a0*/  FADD R0, R2, R0 ;  /* 0x0000000002007221 */ /* 0x001fca0000000000 */
[----:B------:R-:W0:Y:S02]  /*330b0*/  SHFL.BFLY PT, R2, R0, 0x1, 0x1f ;  /* 0x0c201f0000027f89 */ /* 0x000e2400000e0000 */
[----:B0-----:R-:W-:-:S05]  /*330c0*/  FADD R2, R0, R2 ;  /* 0x0000000200027221 */ /* 0x001fca0000000000 */
[----:B------:R-:W-:Y:S01]  /*330d0*/  @!P6 STS [R27.X4+0x40000], R2 ;  /* 0x040000021b00e388 */ /* 0x000fe20000004800 */
[----:B-1----:R-:W0:Y:S04]  /*330e0*/  LDS R5, [R16.X4+0x40800] ;  /* 0x0408000010057984 */ /* 0x002e280000004800 */
[----:B------:R-:W1:Y:S04]  /*330f0*/  LDS R3, [R16.X4+0x41000] ;  /* 0x0410000010037984 */ /* 0x000e680000004800 */
[----:B------:R-:W5:Y:S01]  /*33100*/  LDS R2, [R16.X4+0x41800] ;  /* 0x0418000010027984 */ /* 0x000f620000004800 */
[----:B0-----:R-:W0:Y:S04]  /*33110*/  SHFL.BFLY PT, R6, R5, 0x4, 0x1f ;  /* 0x0c801f0005067f89 */ /* 0x001e2800000e0000 */
[----:B-1----:R-:W1:Y:S04]  /*33120*/  SHFL.BFLY PT, R4, R3, 0x4, 0x1f ;  /* 0x0c801f0003047f89 */ /* 0x002e6800000e0000 */
[----:B-----5:R-:W5:Y:S01]  /*33130*/  SHFL.BFLY PT, R0, R2, 0x4, 0x1f ;  /* 0x0c801f0002007f89 */ /* 0x020f6200000e0000 */
[----:B0-----:R-:W-:-:S02]  /*33140*/  FADD R6, R5, R6 ;  /* 0x0000000605067221 */ /* 0x001fc40000000000 */
[----:B-1----:R-:W-:Y:S02]  /*33150*/  FADD R3, R3, R4 ;  /* 0x0000000403037221 */ /* 0x002fe40000000000 */
[----:B-----5:R-:W-:Y:S01]  /*33160*/  FADD R2, R2, R0 ;  /* 0x0000000002027221 */ /* 0x020fe20000000000 */
[----:B------:R-:W0:Y:S04]  /*33170*/  SHFL.BFLY PT, R5, R6, 0x2, 0x1f ;  /* 0x0c401f0006057f89 */ /* 0x000e2800000e0000 */
[----:B------:R-:W1:Y:S04]  /*33180*/  SHFL.BFLY PT, R4, R3, 0x2, 0x1f ;  /* 0x0c401f0003047f89 */ /* 0x000e6800000e0000 */
[----:B------:R-:W5:Y:S01]  /*33190*/  SHFL.BFLY PT, R0, R2, 0x2, 0x1f ;  /* 0x0c401f0002007f89 */ /* 0x000f6200000e0000 */
[----:B0-----:R-:W-:-:S02]  /*331a0*/  FADD R5, R6, R5 ;  /* 0x0000000506057221 */ /* 0x001fc40000000000 */
[----:B-1----:R-:W-:Y:S02]  /*331b0*/  FADD R3, R3, R4 ;  /* 0x0000000403037221 */ /* 0x002fe40000000000 */
[----:B-----5:R-:W-:Y:S02]  /*331c0*/  FADD R0, R2, R0 ;  /* 0x0000000002007221 */ /* 0x020fe40000000000 */
[----:B------:R-:W0:Y:S04]  /*331d0*/  SHFL.BFLY PT, R2, R5, 0x1, 0x1f ;  /* 0x0c201f0005027f89 */ /* 0x000e2800000e0000 */
[----:B------:R-:W1:Y:S04]  /*331e0*/  SHFL.BFLY PT, R4, R3, 0x1, 0x1f ;  /* 0x0c201f0003047f89 */ /* 0x000e6800000e0000 */
[----:B------:R-:W5:Y:S04]  /*331f0*/  SHFL.BFLY PT, R6, R0, 0x1, 0x1f ;  /* 0x0c201f0000067f89 */ /* 0x000f6800000e0000 */
[----:B------:R-:W5:Y:S01]  /*33200*/  S2R R27, SR_TID.X ;  /* 0x00000000001b7919 */ /* 0x000f620000002100 */
[----:B0-----:R-:W-:-:S02]  /*33210*/  FADD R2, R5, R2 ;  /* 0x0000000205027221 */ /* 0x001fc40000000000 */
[----:B-1----:R-:W-:Y:S02]  /*33220*/  FADD R3, R3, R4 ;  /* 0x0000000403037221 */ /* 0x002fe40000000000 */
[----:B-----5:R-:W-:Y:S01]  /*33230*/  FADD R0, R0, R6 ;  /* 0x0000000600007221 */ /* 0x020fe20000000000 */
[----:B------:R-:W-:Y:S02]  /*33240*/  @!P6 STS [R16.X4+0x40800], R2 ;  /* 0x040800021000e388 */ /* 0x000fe40000004800 */
[----:B------:R-:W-:Y:S02]  /*33250*/  @!P6 STS [R16.X4+0x41000], R3 ;  /* 0x041000031000e388 */ /* 0x000fe40000004800 */
[----:B------:R4:W-:Y:S02]  /*33260*/  @!P6 STS [R16.X4+0x41800], R0 ;  /* 0x041800001000e388 */ /* 0x0009e40000004800 */
[----:B------:R-:W-:Y:S01]  /*33270*/  BAR.SYNC.DEFER_BLOCKING 0x0 ;  /* 0x0000000000007b1d */ /* 0x000fe20000010000 */
[----:B------:R-:W-:-:S02]  /*33280*/  LOP3.LUT R27, R27, 0x1c, RZ, 0xc0, !PT ;  /* 0x0000001c1b1b7812 */ /* 0x000fc400078ec0ff */
[----:B------:R-:W-:Y:S02]  /*33290*/  LOP3.LUT R28, R16, 0x1c, RZ, 0xc0, !PT ;  /* 0x0000001c101c7812 */ /* 0x000fe400078ec0ff */
[----:B------:R-:W-:Y:S01]  /*332a0*/  LEA.HI R27, R27, 0x8, RZ, 0x1e ;  /* 0x000000081b1b7811 */ /* 0x000fe200078ff0ff */
[----:B------:R-:W-:Y:S03]  /*332b0*/  STL [R1+0x20b4], R16 ;  /* 0x0020b41001007387 */ /* 0x000fe60000100800 */
[----:B------:R-:W-:Y:S01]  /*332c0*/  SHF.L.U32 R27, R27, 0x5, RZ ;  /* 0x000000051b1b7819 */ /* 0x000fe200000006ff */
[----:B------:R-:W-:Y:S01]  /*332d0*/  STL [R1+0x2098], R28 ;  /* 0x0020981c01007387 */ /* 0x000fe20000100800 */
[----:B----4-:R-:W-:-:S03]  /*332e0*/  FADD R0, -R15, R7 ;  /* 0x000000070f007221 */ /* 0x010fc60000000100 */
[----:B------:R0:W-:Y:S04]  /*332f0*/  LDS R4, [R27+0x40000] ;  /* 0x040000001b047984 */ /* 0x0001e80000000800 */
[----:B------:R-:W4:Y:S01]  /*33300*/  LDL.LU R15, [R1+0x19c] ;  /* 0x00019c00010f7983 */ /* 0x000f220000300800 */
[----:B---3--:R-:W-:-:S03]  /*33310*/  FADD R5, -R29, R12 ;  /* 0x0000000c1d057221 */ /* 0x008fc60000000100 */
[----:B------:R-:W1:Y:S04]  /*33320*/  LDS R3, [R28.X8+0x40000] ;  /* 0x040000001c037984 */ /* 0x000e680000008800 */
[----:B0-----:R-:W4:Y:S01]  /*33330*/  LDL R27, [R1+0x854] ;  /* 0x00085400011b7983 */ /* 0x001f220000100800 */
[----:B------:R-:W1:Y:S02]  /*33340*/  LDL.LU R26, [R1+0xa88] ;  /* 0x000a8800011a7983 */ /* 0x000e640000300800 */
[----:B------:R-:W3:Y:S02]  /*33350*/  LDL.LU R25, [R1+0x700] ;  /* 0x0007000001197983 */ /* 0x000ee40000300800 */
[----:B------:R-:W5:Y:S01]  /*33360*/  LDL.LU R24, [R1+0x704] ;  /* 0x0007040001187983 */ /* 0x000f620000300800 */
[----:B------:R-:W2:Y:S01]  /*33370*/  LDL.LU R23, [R1+0x730] ;  /* 0x0007300001177983 */ /* 0x000ea20000300800 */
[----:B------:R-:W2:Y:S02]  /*33380*/  LDL.LU R22, [R1+0x734] ;  /* 0x0007340001167983 */ /* 0x000ea40000300800 */
[----:B------:R-:W2:Y:S02]  /*33390*/  LDL.LU R21, [R1+0x7d0] ;  /* 0x0007d00001157983 */ /* 0x000ea40000300800 */
[----:B------:R-:W2:Y:S01]  /*333a0*/  LDL.LU R20, [R1+0x7d4] ;  /* 0x0007d40001147983 */ /* 0x000ea20000300800 */
[----:B------:R-:W2:Y:S01]  /*333b0*/  LDL.LU R19, [R1+0x7e0] ;  /* 0x0007e00001137983 */ /* 0x000ea20000300800 */
[----:B------:R-:W2:Y:S02]  /*333c0*/  LDL.LU R16, [R1+0x7e4] ;  /* 0x0007e40001107983 */ /* 0x000ea40000300800 */
[----:B------:R-:W2:Y:S02]  /*333d0*/  LDL.LU R14, [R1+0xa84] ;  /* 0x000a8400010e7983 */ /* 0x000ea40000300800 */
[----:B------:R-:W2:Y:S01]  /*333e0*/  LDL.LU R13, [R1+0x708] ;  /* 0x00070800010d7983 */ /* 0x000ea20000300800 */
[----:B------:R-:W2:Y:S01]  /*333f0*/  LDL.LU R12, [R1+0x70c] ;  /* 0x00070c00010c7983 */ /* 0x000ea20000300800 */
[----:B------:R-:W4:Y:S02]  /*33400*/  LDL.LU R11, [R1+0x738] ;  /* 0x00073800010b7983 */ /* 0x000f240000300800 */
[----:B------:R-:W4:Y:S02]  /*33410*/  LDL.LU R10, [R1+0x73c] ;  /* 0x00073c00010a7983 */ /* 0x000f240000300800 */
[----:B------:R-:W4:Y:S01]  /*33420*/  LDL.LU R9, [R1+0x7d8] ;  /* 0x0007d80001097983 */ /* 0x000f220000300800 */
[----:B------:R-:W4:Y:S01]  /*33430*/  LDL.LU R8, [R1+0x7dc] ;  /* 0x0007dc0001087983 */ /* 0x000f220000300800 */
[----:B------:R-:W4:Y:S02]  /*33440*/  LDL.LU R7, [R1+0x7e8] ;  /* 0x0007e80001077983 */ /* 0x000f240000300800 */
[----:B------:R-:W4:Y:S01]  /*33450*/  LDL.LU R6, [R1+0x7ec] ;  /* 0x0007ec0001067983 */ /* 0x000f220000300800 */
[----:B------:R-:W0:Y:S01]  /*33460*/  S2R R29, SR_TID.X ;  /* 0x00000000001d7919 */ /* 0x000e220000002100 */
[----:B------:R-:W-:-:S04]  /*33470*/  FMUL R0, R0, 1.4426950216293334961 ;  /* 0x3fb8aa3b00007820 */ /* 0x000fc80000400000 */
[----:B------:R0:W1:Y:S01]  /*33480*/  MUFU.EX2 R2, R0 ;  /* 0x0000000000027308 */ /* 0x0000620000000800 */
[----:B------:R-:W-:Y:S01]  /*33490*/  FMUL R5, R5, 1.4426950216293334961 ;  /* 0x3fb8aa3b05057820 */ /* 0x000fe20000400000 */
[----:B0-----:R-:W-:-:S04]  /*334a0*/  LOP3.LUT R29, R29, 0x1c, RZ, 0xc0, !PT ;  /* 0x0000001c1d1d7812 */ /* 0x001fc800078ec0ff */
[----:B------:R-:W-:-:S05]  /*334b0*/  LEA.HI R29, R29, 0x10, RZ, 0x1e ;  /* 0x000000101d1d7811 */ /* 0x000fca00078ff0ff */
[----:B------:R-:W-:-:S05]  /*334c0*/  IMAD.SHL.U32 R29, R29, 0x20, RZ ;  /* 0x000000201d1d7824 */ /* 0x000fca00078e00ff */
[----:B------:R0:W1:Y:S04]  /*334d0*/  LDS R0, [R29+0x40000] ;  /* 0x040000001d007984 */ /* 0x0000680000000800 */
[----:B0-----:R-:W0:Y:S02]  /*334e0*/  S2R R29, SR_TID.X ;  /* 0x00000000001d7919 */ /* 0x001e240000002100 */
[----:B0-----:R-:W-:-:S04]  /*334f0*/  LOP3.LUT R29, R29, 0x1c, RZ, 0xc0, !PT ;  /* 0x0000001c1d1d7812 */ /* 0x001fc800078ec0ff */
[----:B------:R-:W-:-:S05]  /*33500*/  LEA.HI R29, R29, 0x18, RZ, 0x1e ;  /* 0x000000181d1d7811 */ /* 0x000fca00078ff0ff */
[----:B------:R-:W-:Y:S02]  /*33510*/  IMAD.SHL.U32 R29, R29, 0x20, RZ ;  /* 0x000000201d1d7824 */ /* 0x000fe400078e00ff */
[C---:B-1----:R-:W-:Y:S02]  /*33520*/  FFMA R26, R2.reuse, R26, R3 ;  /* 0x0000001a021a7223 */ /* 0x042fe40000000003 */
[C---:B---3--:R-:W-:Y:S01]  /*33530*/  FMUL R25, R2.reuse, R25 ;  /* 0x0000001902197220 */ /* 0x048fe20000400000 */
[----:B------:R2:W0:Y:S01]  /*33540*/  MUFU.EX2 R3, R5 ;  /* 0x0000000500037308 */ /* 0x0004220000000800 */
[C---:B-----5:R-:W-:Y:S01]  /*33550*/  FMUL R24, R2.reuse, R24 ;  /* 0x0000001802187220 */ /* 0x060fe20000400000 */
[----:B------:R-:W-:Y:S02]  /*33560*/  STL [R1+0xa88], R26 ;  /* 0x000a881a01007387 */ /* 0x000fe40000100800 */
[----:B------:R-:W-:Y:S02]  /*33570*/  STL [R1+0x50], R25 ;  /* 0x0000501901007387 */ /* 0x000fe40000100800 */
[----:B------:R-:W-:Y:S02]  /*33580*/  STL [R1+0x54], R24 ;  /* 0x0000541801007387 */ /* 0x000fe40000100800 */
[----:B--2---:R-:W-:-:S02]  /*33590*/  FMUL R5, R2, R23 ;  /* 0x0000001702057220 */ /* 0x004fc40000400000 */
[C---:B------:R-:W-:Y:S02]  /*335a0*/  FMUL R22, R2.reuse, R22 ;  /* 0x0000001602167220 */ /* 0x040fe40000400000 */
[C---:B------:R-:W-:Y:S01]  /*335b0*/  FMUL R21, R2.reuse, R21 ;  /* 0x0000001502157220 */ /* 0x040fe20000400000 */
[----:B------:R1:W-:Y:S02]  /*335c0*/  STL [R1+0x40], R5 ;  /* 0x0000400501007387 */ /* 0x0003e40000100800 */
[----:B------:R-:W-:Y:S02]  /*335d0*/  STL [R1+0x44], R22 ;  /* 0x0000441601007387 */ /* 0x000fe40000100800 */
[----:B------:R-:W-:Y:S02]  /*335e0*/  STL [R1+0x30], R21 ;  /* 0x0000301501007387 */ /* 0x000fe40000100800 */
[----:B-1----:R-:W-:-:S05]  /*335f0*/  FMUL R5, R2, R20 ;  /* 0x0000001402057220 */ /* 0x002fca0000400000 */
[----:B------:R1:W-:Y:S01]  /*33600*/  STL [R1+0x34], R5 ;  /* 0x0000340501007387 */ /* 0x0003e20000100800 */
[C---:B------:R-:W-:Y:S02]  /*33610*/  FMUL R19, R2.reuse, R19 ;  /* 0x0000001302137220 */ /* 0x040fe40000400000 */
[----:B------:R-:W-:Y:S02]  /*33620*/  FMUL R16, R2, R16 ;  /* 0x0000001002107220 */ /* 0x000fe40000400000 */
[C---:B0-----:R-:W-:Y:S02]  /*33630*/  FFMA R14, R3.reuse, R14, R4 ;  /* 0x0000000e030e7223 */ /* 0x041fe40000000004 */
[C---:B------:R-:W-:Y:S02]  /*33640*/  FMUL R12, R3.reuse, R12 ;  /* 0x0000000c030c7220 */ /* 0x040fe40000400000 */
[----:B----4-:R-:W-:Y:S02]  /*33650*/  FMUL R11, R3, R11 ;  /* 0x0000000b030b7220 */ /* 0x010fe40000400000 */
[----:B-1----:R-:W-:Y:S01]  /*33660*/  FADD R5, -R17, R18 ;  /* 0x0000001211057221 */ /* 0x002fe20000000100 */
[----:B------:R-:W-:Y:S01]  /*33670*/  STL [R1+0x20], R19 ;  /* 0x0000201301007387 */ /* 0x000fe20000100800 */
[----:B------:R-:W-:-:S02]  /*33680*/  FMUL R9, R3, R9 ;  /* 0x0000000903097220 */ /* 0x000fc40000400000 */
[----:B------:R-:W-:Y:S02]  /*33690*/  FMUL R8, R3, R8 ;  /* 0x0000000803087220 */ /* 0x000fe40000400000 */
[----:B------:R-:W-:Y:S01]  /*336a0*/  FMUL R5, R5, 1.4426950216293334961 ;  /* 0x3fb8aa3b05057820 */ /* 0x000fe20000400000 */
[----:B------:R-:W0:Y:S03]  /*336b0*/  LDS R2, [R29+0x40000] ;  /* 0x040000001d027984 */ /* 0x000e260000000800 */
[----:B------:R1:W2:Y:S01]  /*336c0*/  MUFU.EX2 R4, R5 ;  /* 0x0000000500047308 */ /* 0x0002a20000000800 */
[----:B------:R-:W-:Y:S01]  /*336d0*/  STL [R1+0x24], R16 ;  /* 0x0000241001007387 */ /* 0x000fe20000100800 */
[----:B------:R-:W-:Y:S02]  /*336e0*/  STL [R1+0xa84], R14 ;  /* 0x000a840e01007387 */ /* 0x000fe40000100800 */
[----:B-1----:R-:W-:-:S05]  /*336f0*/  FMUL R5, R3, R13 ;  /* 0x0000000d03057220 */ /* 0x002fca0000400000 */
[----:B------:R1:W-:Y:S01]  /*33700*/  STL [R1+0x58], R5 ;  /* 0x0000580501007387 */ /* 0x0003e20000100800 */
[----:B------:R3:W-:Y:S02]  /*33710*/  STL [R1+0x5c], R12 ;  /* 0x00005c0c01007387 */ /* 0x0007e40000100800 */
[----:B------:R-:W4:Y:S02]  /*33720*/  LDL.LU R18, [R1+0x1a0] ;  /* 0x0001a00001127983 */ /* 0x000f240000300800 */
[----:B------:R-:W-:Y:S01]  /*33730*/  STL [R1+0x48], R11 ;  /* 0x0000480b01007387 */ /* 0x000fe20000100800 */
[----:B------:R-:W4:Y:S01]  /*33740*/  LDL R17, [R1+0x850] ;  /* 0x0008500001117983 */ /* 0x000f220000100800 */
[----:B-1----:R-:W-:-:S05]  /*33750*/  FMUL R5, R3, R10 ;  /* 0x0000000a03057220 */ /* 0x002fca0000400000 */
[----:B------:R1:W-:Y:S01]  /*33760*/  STL [R1+0x4c], R5 ;  /* 0x00004c0501007387 */ /* 0x0003e20000100800 */
[----:B------:R-:W-:Y:S02]  /*33770*/  STL [R1+0x38], R9 ;  /* 0x0000380901007387 */ /* 0x000fe40000100800 */
[----:B------:R-:W-:Y:S02]  /*33780*/  STL [R1+0x3c], R8 ;  /* 0x00003c0801007387 */ /* 0x000fe40000100800 */
[----:B---3--:R-:W3:Y:S02]  /*33790*/  LDL.LU R12, [R1+0x1a4] ;  /* 0x0001a400010c7983 */ /* 0x008ee40000300800 */
[C---:B-1----:R-:W-:Y:S02]  /*337a0*/  FMUL R5, R3.reuse, R7 ;  /* 0x0000000703057220 */ /* 0x042fe40000400000 */
[----:B------:R-:W-:-:S03]  /*337b0*/  FMUL R3, R3, R6 ;  /* 0x0000000603037220 */ /* 0x000fc60000400000 */
[----:B------:R1:W-:Y:S01]  /*337c0*/  STL [R1+0x28], R5 ;  /* 0x0000280501007387 */ /* 0x0003e20000100800 */
[----:B------:R-:W3:Y:S02]  /*337d0*/  LDL R29, [R1+0x84c] ;  /* 0x00084c00011d7983 */ /* 0x000ee40000100800 */
[----:B------:R-:W-:Y:S02]  /*337e0*/  STL [R1+0x2c], R3 ;  /* 0x00002c0301007387 */ /* 0x000fe40000100800 */
[----:B------:R-:W2:Y:S01]  /*337f0*/  LDL.LU R26, [R1+0xa80] ;  /* 0x000a8000011a7983 */ /* 0x000ea20000300800 */
[----:B------:R-:W5:Y:S01]  /*33800*/  LDL.LU R25, [R1+0x6f0] ;  /* 0x0006f00001197983 */ /* 0x000f620000300800 */
[----:B------:R-:W3:Y:S02]  /*33810*/  LDL.LU R24, [R1+0x6f4] ;  /* 0x0006f40001187983 */ /* 0x000ee40000300800 */
[----:B------:R-:W3:Y:S02]  /*33820*/  LDL.LU R23, [R1+0x710] ;  /* 0x0007100001177983 */ /* 0x000ee40000300800 */
[----:B------:R-:W4:Y:S01]  /*33830*/  LDL.LU R22, [R1+0x714] ;  /* 0x0007140001167983 */ /* 0x000f220000300800 */
[----:B------:R-:W4:Y:S01]  /*33840*/  LDL.LU R21, [R1+0x740] ;  /* 0x0007400001157983 */ /* 0x000f220000300800 */
[----:B------:R-:W4:Y:S02]  /*33850*/  LDL.LU R20, [R1+0x744] ;  /* 0x0007440001147983 */ /* 0x000f240000300800 */
[----:B------:R-:W4:Y:S02]  /*33860*/  LDL.LU R19, [R1+0x7c0] ;  /* 0x0007c00001137983 */ /* 0x000f240000300800 */
[----:B------:R-:W4:Y:S02]  /*33870*/  LDL.LU R16, [R1+0x7c4] ;  /* 0x0007c40001107983 */ /* 0x000f240000300800 */
[----:B-1----:R-:W-:-:S02]  /*33880*/  FADD R5, -R27, R15 ;  /* 0x0000000f1b057221 */ /* 0x002fc40000000100 */
[----:B------:R-:W0:Y:S01]  /*33890*/  LDL.LU R15, [R1+0xa7c] ;  /* 0x000a7c00010f7983 */ /* 0x000e220000300800 */
[----:B------:R-:W4:Y:S02]  /*338a0*/  LDL.LU R14, [R1+0x6f8] ;  /* 0x0006f800010e7983 */ /* 0x000f240000300800 */
[----:B------:R-:W4:Y:S02]  /*338b0*/  LDL.LU R13, [R1+0x6fc] ;  /* 0x0006fc00010d7983 */ /* 0x000f240000300800 */
[----:B------:R-:W4:Y:S01]  /*338c0*/  LDL.LU R11, [R1+0x718] ;  /* 0x00071800010b7983 */ /* 0x000f220000300800 */
[----:B------:R-:W4:Y:S01]  /*338d0*/  LDL.LU R10, [R1+0x71c] ;  /* 0x00071c00010a7983 */ /* 0x000f220000300800 */
[----:B------:R-:W4:Y:S02]  /*338e0*/  LDL.LU R9, [R1+0x748] ;  /* 0x0007480001097983 */ /* 0x000f240000300800 */
[----:B------:R-:W4:Y:S02]  /*338f0*/  LDL.LU R8, [R1+0x74c] ;  /* 0x00074c0001087983 */ /* 0x000f240000300800 */
[----:B------:R-:W4:Y:S01]  /*33900*/  LDL.LU R7, [R1+0x7c8] ;  /* 0x0007c80001077983 */ /* 0x000f220000300800 */
[----:B------:R-:W4:Y:S04]  /*33910*/  LDL.LU R6, [R1+0x7cc] ;  /* 0x0007cc0001067983 */ /* 0x000f280000300800 */
[----:B------:R-:W1:Y:S01]  /*33920*/  S2R R27, SR_TID.X ;  /* 0x00000000001b7919 */ /* 0x000e620000002100 */
[----:B------:R-:W-:Y:S01]  /*33930*/  FMUL R5, R5, 1.4426950216293334961 ;  /* 0x3fb8aa3b05057820 */ /* 0x000fe20000400000 */
[----:B-1----:R-:W-:-:S04]  /*33940*/  LOP3.LUT R27, R27, 0x1c, RZ, 0xc0, !PT ;  /* 0x0000001c1b1b7812 */ /* 0x002fc800078ec0ff */
[----:B------:R-:W-:-:S04]  /*33950*/  LEA.HI R27, R27, 0x20, RZ, 0x1e ;  /* 0x000000201b1b7811 */ /* 0x000fc800078ff0ff */
[----:B------:R-:W-:-:S05]  /*33960*/  SHF.L.U32 R27, R27, 0x5, RZ ;  /* 0x000000051b1b7819 */ /* 0x000fca00000006ff */
[----:B------:R1:W0:Y:S04]  /*33970*/  LDS R3, [R27+0x40000] ;  /* 0x040000001b037984 */ /* 0x0002280000000800 */
[----:B-1----:R-:W1:Y:S02]  /*33980*/  S2R R27, SR_TID.X ;  /* 0x00000000001b7919 */ /* 0x002e640000002100 */
[----:B-1----:R-:W-:-:S04]  /*33990*/  LOP3.LUT R27, R27, 0x1c, RZ, 0xc0, !PT ;  /* 0x0000001c1b1b7812 */ /* 0x002fc800078ec0ff */
[----:B------:R-:W-:-:S05]  /*339a0*/  LEA.HI R27, R27, 0x28, RZ, 0x1e ;  /* 0x000000281b1b7811 */ /* 0x000fca00078ff0ff */
[----:B------:R-:W-:Y:S02]  /*339b0*/  IMAD.SHL.U32 R27, R27, 0x20, RZ ;  /* 0x000000201b1b7824 */ /* 0x000fe400078e00ff */
[C---:B--2---:R-:W-:Y:S02]  /*339c0*/  FFMA R26, R4.reuse, R26, R0 ;  /* 0x0000001a041a7223 */ /* 0x044fe40000000000 */
[C---:B-----5:R-:W-:Y:S01]  /*339d0*/  FMUL R25, R4.reuse, R25 ;  /* 0x0000001904197220 */ /* 0x060fe20000400000 */
[----:B------:R1:W0:Y:S01]  /*339e0*/  MUFU.EX2 R0, R5 ;  /* 0x0000000500007308 */ /* 0x0002220000000800 */
[C---:B---3--:R-:W-:Y:S01]  /*339f0*/  FMUL R24, R4.reuse, R24 ;  /* 0x0000001804187220 */ /* 0x048fe20000400000 */
[----:B------:R-:W-:Y:S02]  /*33a00*/  STL [R1+0xa80], R26 ;  /* 0x000a801a01007387 */ /* 0x000fe40000100800 */
[----:B------:R-:W-:Y:S02]  /*33a10*/  STL [R1+0xc0], R25 ;  /* 0x0000c01901007387 */ /* 0x000fe40000100800 */
[----:B------:R-:W-:Y:S02]  /*33a20*/  STL [R1+0xc4], R24 ;  /* 0x0000c41801007387 */ /* 0x000fe40000100800 */
[----:B-1----:R-:W-:-:S02]  /*33a30*/  FMUL R5, R4, R23 ;  /* 0x0000001704057220 */ /* 0x002fc40000400000 */
[C---:B----4-:R-:W-:Y:S02]  /*33a40*/  FMUL R22, R4.reuse, R22 ;  /* 0x0000001604167220 */ /* 0x050fe40000400000 */
[C---:B------:R-:W-:Y:S01]  /*33a50*/  FMUL R21, R4.reuse, R21 ;  /* 0x0000001504157220 */ /* 0x040fe20000400000 */
[----:B------:R1:W-:Y:S02]  /*33a60*/  STL [R1+0xb0], R5 ;  /* 0x0000b00501007387 */ /* 0x0003e40000100800 */
[----:B------:R-:W-:Y:S02]  /*33a70*/  STL [R1+0xb4], R22 ;  /* 0x0000b41601007387 */ /* 0x000fe40000100800 */
[----:B------:R-:W-:Y:S01]  /*33a80*/  STL [R1+0xa0], R21 ;  /* 0x0000a01501007387 */ /* 0x000fe20000100800 */
[C---:B------:R-:W-:Y:S02]  /*33a90*/  FMUL R16, R4.reuse, R16 ;  /* 0x0000001004107220 */ /* 0x040fe40000400000 */
[----:B-1----:R-:W-:-:S05]  /*33aa0*/  FMUL R5, R4, R20 ;  /* 0x0000001404057220 */ /* 0x002fca0000400000 */
[----:B------:R1:W-:Y:S01]  /*33ab0*/  STL [R1+0xa4], R5 ;  /* 0x0000a40501007387 */ /* 0x0003e20000100800 */
[----:B0-----:R-:W-:Y:S02]  /*33ac0*/  FFMA R15, R0, R15, R2 ;  /* 0x0000000f000f7223 */ /* 0x001fe40000000002 */
[----:B-1----:R-:W-:Y:S02]  /*33ad0*/  FMUL R5, R4, R19 ;  /* 0x0000001304057220 */ /* 0x002fe40000400000 */
[----:B------:R-:W-:-:S04]  /*33ae0*/  FADD R4, -R17, R18 ;  /* 0x0000001211047221 */ /* 0x000fc80000000100 */
[----:B------:R-:W-:Y:S01]  /*33af0*/  FMUL R4, R4, 1.4426950216293334961 ;  /* 0x3fb8aa3b04047820 */ /* 0x000fe20000400000 */
[----:B------:R-:W-:Y:S03]  /*33b00*/  STL [R1+0x90], R5 ;  /* 0x0000900501007387 */ /* 0x000fe60000100800 */
[----:B------:R0:W1:Y:S01]  /*33b10*/  MUFU.EX2 R2, R4 ;  /* 0x0000000400027308 */ /* 0x0000620000000800 */
[C---:B------:R-:W-:Y:S01]  /*33b20*/  FMUL R13, R0.reuse, R13 ;  /* 0x0000000d000d7220 */ /* 0x040fe20000400000 */
[----:B------:R-:W-:Y:S01]  /*33b30*/  STL [R1+0x94], R16 ;  /* 0x0000941001007387 */ /* 0x000fe20000100800 */
[----:B------:R-:W-:Y:S02]  /*33b40*/  STL [R1+0xa7c], R15 ;  /* 0x000a7c0f01007387 */ /* 0x000fe40000100800 */
[C---:B------:R-:W-:Y:S02]  /*33b50*/  FMUL R11, R0.reuse, R11 ;  /* 0x0000000b000b7220 */ /* 0x040fe40000400000 */
[----:B------:R-:W-:-:S02]  /*33b60*/  FMUL R9, R0, R9 ;  /* 0x0000000900097220 */ /* 0x000fc40000400000 */
[C---:B------:R-:W-:Y:S01]  /*33b70*/  FMUL R8, R0.reuse, R8 ;  /* 0x0000000800087220 */ /* 0x040fe20000400000 */
[----:B------:R-:W2:Y:S01]  /*33b80*/  LDS R5, [R27+0x40000] ;  /* 0x040000001b057984 */ /* 0x000ea20000000800 */
[----:B0-----:R-:W-:-:S05]  /*33b90*/  FMUL R4, R0, R14 ;  /* 0x0000000e00047220 */ /* 0x001fca0000400000 */
[----:B------:R0:W-:Y:S01]  /*33ba0*/  STL [R1+0xc8], R4 ;  /* 0x0000c80401007387 */ /* 0x0001e20000100800 */
[----:B------:R-:W-:Y:S02]  /*33bb0*/  STL [R1+0xcc], R13 ;  /* 0x0000cc0d01007387 */ /* 0x000fe40000100800 */
[----:B------:R-:W3:Y:S02]  /*33bc0*/  LDL.LU R18, [R1+0x1a8] ;  /* 0x0001a80001127983 */ /* 0x000ee40000300800 */
[----:B------:R-:W-:Y:S01]  /*33bd0*/  STL [R1+0xb8], R11 ;  /* 0x0000b80b01007387 */ /* 0x000fe20000100800 */
[----:B------:R-:W3:Y:S01]  /*33be0*/  LDL R17, [R1+0x848] ;  /* 0x0008480001117983 */ /* 0x000ee20000100800 */
[----:B0-----:R-:W-:-:S05]  /*33bf0*/  FMUL R4, R0, R10 ;  /* 0x0000000a00047220 */ /* 0x001fca0000400000 */
[----:B------:R0:W-:Y:S01]  /*33c00*/  STL [R1+0xbc], R4 ;  /* 0x0000bc0401007387 */ /* 0x0001e20000100800 */
[----:B------:R-:W-:Y:S02]  /*33c10*/  STL [R1+0xa8], R9 ;  /* 0x0000a80901007387 */ /* 0x000fe40000100800 */
[----:B------:R-:W-:Y:S02]  /*33c20*/  STL [R1+0xac], R8 ;  /* 0x0000ac0801007387 */ /* 0x000fe40000100800 */
[C---:B0-----:R-:W-:Y:S02]  /*33c30*/  FMUL R4, R0.reuse, R7 ;  /* 0x0000000700047220 */ /* 0x041fe40000400000 */
[----:B------:R-:W-:Y:S01]  /*33c40*/  FMUL R0, R0, R6 ;  /* 0x0000000600007220 */ /* 0x000fe20000400000 */
[----:B------:R-:W4:Y:S02]  /*33c50*/  LDL.LU R7, [R1+0x1ac] ;  /* 0x0001ac0001077983 */ /* 0x000f240000300800 */
[----:B------:R-:W-:Y:S02]  /*33c60*/  STL [R1+0x98], R4 ;  /* 0x0000980401007387 */ /* 0x000fe40000100800 */
[----:B------:R-:W4:Y:S01]  /*33c70*/  LDL R27, [R1+0x844] ;  /* 0x00084400011b7983 */ /* 0x000f220000100800 */
[----:B------:R0:W-:Y:S01]  /*33c80*/  STL [R1+0x9c], R0 ;  /* 0x00009c0001007387 */ /* 0x0001e20000100800 */
[----:B------:R-:W1:Y:S02]  /*33c90*/  LDL.LU R26, [R1+0xa78] ;  /* 0x000a7800011a7983 */ /* 0x000e640000300800 */
[----:B------:R-:W5:Y:S02]  /*33ca0*/  LDL.LU R25, [R1+0x680] ;  /* 0x0006800001197983 */ /* 0x000f640000300800 */
[----:B------:R-:W2:Y:S01]  /*33cb0*/  LDL.LU R24, [R1+0x684] ;  /* 0x0006840001187983 */ /* 0x000ea20000300800 */
[----:B------:R-:W3:Y:S01]  /*33cc0*/  LDL.LU R23, [R1+0x620] ;  /* 0x0006200001177983 */ /* 0x000ee20000300800 */
[----:B------:R-:W4:Y:S02]  /*33cd0*/  LDL.LU R22, [R1+0x624] ;  /* 0x0006240001167983 */ /* 0x000f240000300800 */
[----:B------:R-:W4:Y:S02]  /*33ce0*/  LDL.LU R21, [R1+0x600] ;  /* 0x0006000001157983 */ /* 0x000f240000300800 */
[----:B------:R-:W4:Y:S01]  /*33cf0*/  LDL.LU R20, [R1+0x604] ;  /* 0x0006040001147983 */ /* 0x000f220000300800 */
[----:B------:R-:W4:Y:S01]  /*33d00*/  LDL.LU R19, [R1+0x3c0] ;  /* 0x0003c00001137983 */ /* 0x000f220000300800 */
[----:B------:R-:W4:Y:S02]  /*33d10*/  LDL.LU R16, [R1+0x3c4] ;  /* 0x0003c40001107983 */ /* 0x000f240000300800 */
[----:B------:R-:W4:Y:S02]  /*33d20*/  LDL.LU R15, [R1+0xa74] ;  /* 0x000a7400010f7983 */ /* 0x000f240000300800 */
[----:B------:R-:W4:Y:S01]  /*33d30*/  LDL.LU R14, [R1+0x688] ;  /* 0x00068800010e7983 */ /* 0x000f220000300800 */
[----:B------:R-:W4:Y:S01]  /*33d40*/  LDL.LU R13, [R1+0x68c] ;  /* 0x00068c00010d7983 */ /* 0x000f220000300800 */
[----:B0-----:R-:W-:-:S02]  /*33d50*/  FADD R0, -R29, R12 ;  /* 0x0000000c1d007221 */ /* 0x001fc40000000100 */
[----:B------:R-:W4:Y:S02]  /*33d60*/  LDL.LU R12, [R1+0x628] ;  /* 0x00062800010c7983 */ /* 0x000f240000300800 */
[----:B------:R-:W4:Y:S01]  /*33d70*/  LDL.LU R11, [R1+0x62c] ;  /* 0x00062c00010b7983 */ /* 0x000f220000300800 */
[----:B------:R-:W4:Y:S01]  /*33d80*/  LDL.LU R10, [R1+0x608] ;  /* 0x00060800010a7983 */ /* 0x000f220000300800 */
[----:B------:R-:W4:Y:S02]  /*33d90*/  LDL.LU R9, [R1+0x60c] ;  /* 0x00060c0001097983 */ /* 0x000f240000300800 */
[----:B------:R-:W4:Y:S02]  /*33da0*/  LDL.LU R8, [R1+0x3c8] ;  /* 0x0003c80001087983 */ /* 0x000f240000300800 */
[----:B------:R-:W4:Y:S01]  /*33db0*/  LDL.LU R6, [R1+0x3cc] ;  /* 0x0003cc0001067983 */ /* 0x000f220000300800 */
[----:B------:R-:W0:Y:S01]  /*33dc0*/  S2R R29, SR_TID.X ;  /* 0x00000000001d7919 */ /* 0x000e220000002100 */
[----:B------:R-:W-:Y:S01]  /*33dd0*/  FMUL R0, R0, 1.4426950216293334961 ;  /* 0x3fb8aa3b00007820 */ /* 0x000fe20000400000 */
[----:B0-----:R-:W-:-:S04]  /*33de0*/  LOP3.LUT R29, R29, 0x1c, RZ, 0xc0, !PT ;  /* 0x0000001c1d1d7812 */ /* 0x001fc800078ec0ff */
[----:B------:R-:W-:-:S05]  /*33df0*/  LEA.HI R29, R29, 0x30, RZ, 0x1e ;  /* 0x000000301d1d7811 */ /* 0x000fca00078ff0ff */
[----:B------:R-:W-:-:S05]  /*33e00*/  IMAD.SHL.U32 R29, R29, 0x20, RZ ;  /* 0x000000201d1d7824 */ /* 0x000fca00078e00ff */
[----:B------:R0:W1:Y:S04]  /*33e10*/  LDS R4, [R29+0x40000] ;  /* 0x040000001d047984 */ /* 0x0000680000000800 */
[----:B0-----:R-:W0:Y:S01]  /*33e20*/  S2R R29, SR_TID.X ;  /* 0x00000000001d7919 */ /* 0x001e220000002100 */
[----:B------:R-:W0:Y:S02]  /*33e30*/  MUFU.EX2 R0, R0 ;  /* 0x0000000000007308 */ /* 0x000e240000000800 */
[----:B0-----:R-:W-:-:S04]  /*33e40*/  LOP3.LUT R29, R29, 0x1c, RZ, 0xc0, !PT ;  /* 0x0000001c1d1d7812 */ /* 0x001fc800078ec0ff */
[----:B------:R-:W-:-:S04]  /*33e50*/  LEA.HI R29, R29, 0x38, RZ, 0x1e ;  /* 0x000000381d1d7811 */ /* 0x000fc800078ff0ff */
[----:B------:R-:W-:Y:S01]  /*33e60*/  SHF.L.U32 R29, R29, 0x5, RZ ;  /* 0x000000051d1d7819 */ /* 0x000fe200000006ff */
[C---:B-1----:R-:W-:Y:S02]  /*33e70*/  FFMA R26, R2.reuse, R26, R3 ;  /* 0x0000001a021a7223 */ /* 0x042fe40000000003 */
[C---:B-----5:R-:W-:Y:S02]  /*33e80*/  FMUL R25, R2.reuse, R25 ;  /* 0x0000001902197220 */ /* 0x060fe40000400000 */
[C---:B--2---:R-:W-:Y:S02]  /*33e90*/  FMUL R24, R2.reuse, R24 ;  /* 0x0000001802187220 */ /* 0x044fe40000400000 */
[C---:B---3--:R-:W-:Y:S01]  /*33ea0*/  FMUL R3, R2.reuse, R23 ;  /* 0x0000001702037220 */ /* 0x048fe20000400000 */
[----:B------:R-:W-:Y:S01]  /*33eb0*/  STL [R1+0xa78], R26 ;  /* 0x000a781a01007387 */ /* 0x000fe20000100800 */
[----:B------:R-:W-:Y:S02]  /*33ec0*/  STL [R1+0x80], R25 ;  /* 0x0000801901007387 */ /* 0x000fe40000100800 */
[----:B------:R-:W-:Y:S02]  /*33ed0*/  STL [R1+0x84], R24 ;  /* 0x0000841801007387 */ /* 0x000fe40000100800 */
[C---:B----4-:R-:W-:Y:S01]  /*33ee0*/  FMUL R22, R2.reuse, R22 ;  /* 0x0000001602167220 */ /* 0x050fe20000400000 */
[----:B------:R0:W-:Y:S01]  /*33ef0*/  STL [R1+0x70], R3 ;  /* 0x0000700301007387 */ /* 0x0001e20000100800 */
[----:B------:R-:W-:-:S03]  /*33f00*/  FMUL R21, R2, R21 ;  /* 0x0000001502157220 */ /* 0x000fc60000400000 */
[----:B------:R-:W-:Y:S02]  /*33f10*/  STL [R1+0x74], R22 ;  /* 0x0000741601007387 */ /* 0x000fe40000100800 */
[----:B------:R-:W-:Y:S02]  /*33f20*/  STL [R1+0x60], R21 ;  /* 0x0000601501007387 */ /* 0x000fe40000100800 */
[C---:B0-----:R-:W-:Y:S02]  /*33f30*/  FMUL R3, R2.reuse, R20 ;  /* 0x0000001402037220 */ /* 0x041fe40000400000 */
[----:B------:R-:W-:Y:S02]  /*33f40*/  FMUL R16, R2, R16 ;  /* 0x0000001002107220 */ /* 0x000fe40000400000 */
[C---:B------:R-:W-:Y:S01]  /*33f50*/  FFMA R15, R0.reuse, R15, R5 ;  /* 0x0000000f000f7223 */ /* 0x040fe20000000005 */
[----:B------:R0:W-:Y:S01]  /*33f60*/  STL [R1+0x64], R3 ;  /* 0x0000640301007387 */ /* 0x0001e20000100800 */
[----:B------:R-:W-:-:S02]  /*33f70*/  FMUL R5, R0, R14 ;  /* 0x0000000e00057220 */ /* 0x000fc40000400000 */
[C---:B------:R-:W-:Y:S02]  /*33f80*/  FMUL R13, R0.reuse, R13 ;  /* 0x0000000d000d7220 */ /* 0x040fe40000400000 */
[----:B------:R-:W-:Y:S02]  /*33f90*/  FMUL R12, R0, R12 ;  /* 0x0000000c000c7220 */ /* 0x000fe40000400000 */
[----:B0-----:R-:W-:-:S05]  /*33fa0*/  FMUL R3, R2, R19 ;  /* 0x0000001302037220 */ /* 0x001fca0000400000 */
[----:B------:R-:W-:Y:S01]  /*33fb0*/  STL [R1+0xd0], R3 ;  /* 0x0000d00301007387 */ /* 0x000fe20000100800 */
[----:B------:R-:W-:Y:S02]  /*33fc0*/  STL [R1+0xd4], R16 ;  /* 0x0000d41001007387 */ /* 0x000fe40000100800 */
[----:B------:R-:W-:Y:S02]  /*33fd0*/  STL [R1+0xa74], R15 ;  /* 0x000a740f01007387 */ /* 0x000fe40000100800 */
[----:B------:R0:W-:Y:S02]  /*33fe0*/  STL [R1+0x88], R5 ;  /* 0x0000880501007387 */ /* 0x0001e40000100800 */
[----:B------:R-:W-:Y:S01]  /*33ff0*/  FADD R2, -R17, R18 ;  /* 0x0000001211027221 */ /* 0x000fe20000000100 */
[----:B------:R-:W-:Y:S01]  /*34000*/  STL [R1+0x8c], R13 ;  /* 0x00008c0d01007387 */ /* 0x000fe20000100800 */
[----:B------:R-:W2:Y:S03]  /*34010*/  LDL.LU R17, [R1+0x1b0] ;  /* 0x0001b00001117983 */ /* 0x000ea60000300800 */
[----:B------:R1:W3:Y:S01]  /*34020*/  LDS R3, [R29+0x40000] ;  /* 0x040000001d037984 */ /* 0x0002e20000000800 */
[----:B------:R4:W-:Y:S02]  /*34030*/  STL [R1+0x78], R12 ;  /* 0x0000780c01007387 */ /* 0x0009e40000100800 */
[----:B------:R-:W-:-:S02]  /*34040*/  FMUL R10, R0, R10 ;  /* 0x0000000a000a7220 */ /* 0x000fc40000400000 */
[C---:B0-----:R-:W-:Y:S01]  /*34050*/  FMUL R5, R0.reuse, R11 ;  /* 0x0000000b00057220 */ /* 0x041fe20000400000 */
[----:B-1----:R-:W2:Y:S04]  /*34060*/  LDL R29, [R1+0x840] ;  /* 0x00084000011d7983 */ /* 0x002ea80000100800 */
[----:B------:R0:W-:Y:S02]  /*34070*/  STL [R1+0x7c], R5 ;  /* 0x00007c0501007387 */ /* 0x0001e40000100800 */
[----:B------:R-:W5:Y:S02]  /*34080*/  LDL.LU R15, [R1+0x1b4] ;  /* 0x0001b400010f7983 */ /* 0x000f640000300800 */
[----:B------:R-:W-:Y:S01]  /*34090*/  STL [R1+0x68], R10 ;  /* 0x0000680a01007387 */ /* 0x000fe20000100800 */
[----:B----4-:R-:W5:Y:S01]  /*340a0*/  LDL R12, [R1+0x83c] ;  /* 0x00083c00010c7983 */ /* 0x010f620000100800 */
[----:B------:R-:W-:-:S02]  /*340b0*/  FMUL R8, R0, R8 ;  /* 0x0000000800087220 */ /* 0x000fc40000400000 */
[----:B0-----:R-:W-:-:S05]  /*340c0*/  FMUL R5, R0, R9 ;  /* 0x0000000900057220 */ /* 0x001fca0000400000 */
[----:B------:R0:W-:Y:S01]  /*340d0*/  STL [R1+0x6c], R5 ;  /* 0x00006c0501007387 */ /* 0x0001e20000100800 */
[----:B------:R1:W-:Y:S02]  /*340e0*/  STL [R1+0xd8], R8 ;  /* 0x0000d80801007387 */ /* 0x0003e40000100800 */
[----:B------:R-:W4:Y:S02]  /*340f0*/  LDL.LU R26, [R1+0xa70] ;  /* 0x000a7000011a7983 */ /* 0x000f240000300800 */
[----:B0-----:R-:W-:-:S05]  /*34100*/  FMUL R5, R0, R6 ;  /* 0x0000000600057220 */ /* 0x001fca0000400000 */
[----:B------:R-:W-:Y:S01]  /*34110*/  STL [R1+0xdc], R5 ;  /* 0x0000dc0501007387 */ /* 0x000fe20000100800 */
[----:B------:R-:W2:Y:S02]  /*34120*/  LDL.LU R25, [R1+0x5f0] ;  /* 0x0005f00001197983 */ /* 0x000ea40000300800 */
[----:B------:R-:W3:Y:S02]  /*34130*/  LDL.LU R24, [R1+0x5f4] ;  /* 0x0005f40001187983 */ /* 0x000ee40000300800 */
[----:B------:R-:W5:Y:S01]  /*34140*/  LDL.LU R23, [R1+0x5c0] ;  /* 0x0005c00001177983 */ /* 0x000f620000300800 */
[----:B------:R-:W5:Y:S01]  /*34150*/  LDL.LU R22, [R1+0x5c4] ;  /* 0x0005c40001167983 */ /* 0x000f620000300800 */
[----:B------:R-:W5:Y:S02]  /*34160*/  LDL.LU R21, [R1+0x640] ;  /* 0x0006400001157983 */ /* 0x000f640000300800 */
[----:B------:R-:W5:Y:S02]  /*34170*/  LDL.LU R20, [R1+0x644] ;  /* 0x0006440001147983 */ /* 0x000f640000300800 */
        /* <DEDUP_REMOVED lines=8> */
[----:B-1----:R-:W5:Y:S02]  /*34200*/  LDL.LU R8, [R1+0x64c] ;  /* 0x00064c0001087983 */ /* 0x002f640000300800 */
[----:B------:R-:W-:-:S02]  /*34210*/  FADD R0, -R27, R7 ;  /* 0x000000071b007221 */ /* 0x000fc40000000100 */
[----:B------:R-:W5:Y:S01]  /*34220*/  LDL.LU R7, [R1+0x658] ;  /* 0x0006580001077983 */ /* 0x000f620000300800 */
[----:B------:R-:W5:Y:S03]  /*34230*/  LDL.LU R6, [R1+0x65c] ;  /* 0x00065c0001067983 */ /* 0x000f660000300800 */
[----:B------:R-:W0:Y:S01]  /*34240*/  S2R R27, SR_TID.X ;  /* 0x00000000001b7919 */ /* 0x000e220000002100 */
[----:B------:R-:W-:-:S06]  /*34250*/  FMUL R2, R2, 1.4426950216293334961 ;  /* 0x3fb8aa3b02027820 */ /* 0x000fcc0000400000 */
[----:B------:R-:W4:Y:S01]  /*34260*/  MUFU.EX2 R2, R2 ;  /* 0x0000000200027308 */ /* 0x000f220000000800 */
[----:B0-----:R-:W-:-:S04]  /*34270*/  LOP3.LUT R27, R27, 0x1c, RZ, 0xc0, !PT ;  /* 0x0000001c1b1b7812 */ /* 0x001fc800078ec0ff */
[----:B------:R-:W-:-:S05]  /*34280*/  LEA.HI R27, R27, 0x40, RZ, 0x1e ;  /* 0x000000401b1b7811 */ /* 0x000fca00078ff0ff */
[----:B------:R-:W-:-:S05]  /*34290*/  IMAD.SHL.U32 R27, R27, 0x20, RZ ;  /* 0x000000201b1b7824 */ /* 0x000fca00078e00ff */
[----:B------:R0:W1:Y:S04]  /*342a0*/  LDS R5, [R27+0x40000] ;  /* 0x040000001b057984 */ /* 0x0000680000000800 */
[----:B0-----:R-:W0:Y:S01]  /*342b0*/  S2R R27, SR_TID.X ;  /* 0x00000000001b7919 */ /* 0x001e220000002100 */
[----:B------:R-:W-:-:S06]  /*342c0*/  FMUL R0, R0, 1.4426950216293334961 ;  /* 0x3fb8aa3b00007820 */ /* 0x000fcc0000400000 */
[----:B------:R-:W0:Y:S02]  /*342d0*/  MUFU.EX2 R0, R0 ;  /* 0x0000000000007308 */ /* 0x000e240000000800 */
[----:B0-----:R-:W-:-:S04]  /*342e0*/  LOP3.LUT R27, R27, 0x1c, RZ, 0xc0, !PT ;  /* 0x0000001c1b1b7812 */ /* 0x001fc800078ec0ff */
[----:B------:R-:W-:-:S05]  /*342f0*/  LEA.HI R27, R27, 0x48, RZ, 0x1e ;  /* 0x000000481b1b7811 */ /* 0x000fca00078ff0ff */
[----:B------:R-:W-:Y:S02]  /*34300*/  IMAD.SHL.U32 R27, R27, 0x20, RZ ;  /* 0x000000201b1b7824 */ /* 0x000fe400078e00ff */
[----:B----4-:R-:W-:-:S05]  /*34310*/  FFMA R26, R2, R26, R4 ;  /* 0x0000001a021a7223 */ /* 0x010fca0000000004 */
[----:B------:R-:W-:Y:S01]  /*34320*/  STL [R1+0xa70], R26 ;  /* 0x000a701a01007387 */ /* 0x000fe20000100800 */
[C---:B--2---:R-:W-:Y:S02]  /*34330*/  FMUL R25, R2.reuse, R25 ;  /* 0x0000001902197220 */ /* 0x044fe40000400000 */
[C---:B---3--:R-:W-:Y:S02]  /*34340*/  FMUL R24, R2.reuse, R24 ;  /* 0x0000001802187220 */ /* 0x048fe40000400000 */
[C---:B-----5:R-:W-:Y:S02]  /*34350*/  FMUL R4, R2.reuse, R23 ;  /* 0x0000001702047220 */ /* 0x060fe40000400000 */
[C---:B------:R-:W-:Y:S01]  /*34360*/  FMUL R22, R2.reuse, R22 ;  /* 0x0000001602167220 */ /* 0x040fe20000400000 */
[----:B------:R-:W-:Y:S01]  /*34370*/  STL [R1+0x110], R25 ;  /* 0x0001101901007387 */ /* 0x000fe20000100800 */
[----:B------:R-:W-:Y:S02]  /*34380*/  STL [R1+0x114], R24 ;  /* 0x0001141801007387 */ /* 0x000fe40000100800 */
[----:B------:R0:W-:Y:S02]  /*34390*/  STL [R1+0x100], R4 ;  /* 0x0001000401007387 */ /* 0x0001e40000100800 */
[C---:B------:R-:W-:Y:S01]  /*343a0*/  FMUL R21, R2.reuse, R21 ;  /* 0x0000001502157220 */ /* 0x040fe20000400000 */
[----:B------:R-:W-:Y:S04]  /*343b0*/  STL [R1+0x104], R22 ;  /* 0x0001041601007387 */ /* 0x000fe80000100800 */
[----:B------:R-:W-:Y:S01]  /*343c0*/  STL [R1+0xf0], R21 ;  /* 0x0000f01501007387 */ /* 0x000fe20000100800 */
[----:B0-----:R-:W-:-:S05]  /*343d0*/  FMUL R4, R2, R20 ;  /* 0x0000001402047220 */ /* 0x001fca0000400000 */
[----:B------:R0:W-:Y:S02]  /*343e0*/  STL [R1+0xf4], R4 ;  /* 0x0000f40401007387 */ /* 0x0001e40000100800 */
[----:B0-----:R-:W-:-:S05]  /*343f0*/  FMUL R4, R2, R19 ;  /* 0x0000001302047220 */ /* 0x001fca0000400000 */
[----:B------:R-:W-:Y:S02]  /*34400*/  STL [R1+0xe0], R4 ;  /* 0x0000e00401007387 */ /* 0x000fe40000100800 */
[----:B------:R0:W2:Y:S02]  /*34410*/  LDS R4, [R27+0x40000] ;  /* 0x040000001b047984 */ /* 0x0000a40000000800 */
[----:B0-----:R-:W0:Y:S02]  /*34420*/  S2R R27, SR_TID.X ;  /* 0x00000000001b7919 */ /* 0x001e240000002100 */
[----:B------:R-:W-:Y:S02]  /*34430*/  FMUL R18, R2, R18 ;  /* 0x0000001202127220 */ /* 0x000fe40000400000 */
[C---:B------:R-:W-:Y:S02]  /*34440*/  FFMA R16, R0.reuse, R16, R3 ;  /* 0x0000001000107223 */ /* 0x040fe40000000003 */
[----:B------:R-:W-:-:S02]  /*34450*/  FMUL R14, R0, R14 ;  /* 0x0000000e000e7220 */ /* 0x000fc40000400000 */
[C---:B------:R-:W-:Y:S02]  /*34460*/  FMUL R13, R0.reuse, R13 ;  /* 0x0000000d000d7220 */ /* 0x040fe40000400000 */
[C---:B------:R-:W-:Y:S01]  /*34470*/  FMUL R3, R0.reuse, R11 ;  /* 0x0000000b00037220 */ /* 0x040fe20000400000 */
[----:B------:R-:W-:Y:S01]  /*34480*/  STL [R1+0xe4], R18 ;  /* 0x0000e41201007387 */ /* 0x000fe20000100800 */
[----:B------:R-:W-:Y:S02]  /*34490*/  STL [R1+0xa6c], R16 ;  /* 0x000a6c1001007387 */ /* 0x000fe40000100800 */
[----:B------:R-:W-:Y:S02]  /*344a0*/  STL [R1+0x118], R14 ;  /* 0x0001180e01007387 */ /* 0x000fe40000100800 */
[C---:B------:R-:W-:Y:S01]  /*344b0*/  FMUL R10, R0.reuse, R10 ;  /* 0x0000000a000a7220 */ /* 0x040fe20000400000 */
[----:B------:R-:W-:Y:S01]  /*344c0*/  STL [R1+0x11c], R13 ;  /* 0x00011c0d01007387 */ /* 0x000fe20000100800 */
[----:B------:R-:W-:-:S02]  /*344d0*/  FMUL R9, R0, R9 ;  /* 0x0000000900097220 */ /* 0x000fc40000400000 */
[----:B------:R3:W-:Y:S01]  /*344e0*/  STL [R1+0x108], R3 ;  /* 0x0001080301007387 */ /* 0x0007e20000100800 */
[----:B------:R-:W-:Y:S01]  /*344f0*/  STL [R1+0x10c], R10 ;  /* 0x00010c0a01007387 */ /* 0x000fe20000100800 */
[----:B------:R-:W4:Y:S02]  /*34500*/  LDL.LU R22, [R1+0x1b8] ;  /* 0x0001b80001167983 */ /* 0x000f240000300800 */
[----:B------:R-:W-:Y:S02]  /*34510*/  STL [R1+0xf8], R9 ;  /* 0x0000f80901007387 */ /* 0x000fe40000100800 */
[C---:B------:R-:W-:Y:S02]  /*34520*/  FMUL R7, R0.reuse, R7 ;  /* 0x0000000700077220 */ /* 0x040fe40000400000 */
[----:B---3--:R-:W-:Y:S01]  /*34530*/  FMUL R3, R0, R8 ;  /* 0x0000000800037220 */ /* 0x008fe20000400000 */
[----:B0-----:R-:W-:-:S04]  /*34540*/  LOP3.LUT R27, R27, 0x1c, RZ, 0xc0, !PT ;  /* 0x0000001c1b1b7812 */ /* 0x001fc800078ec0ff */
[----:B------:R0:W-:Y:S01]  /*34550*/  STL [R1+0xfc], R3 ;  /* 0x0000fc0301007387 */ /* 0x0001e20000100800 */
[----:B------:R-:W-:Y:S01]  /*34560*/  LEA.HI R27, R27, 0x50, RZ, 0x1e ;  /* 0x000000501b1b7811 */ /* 0x000fe200078ff0ff */
[----:B------:R-:W-:Y:S02]  /*34570*/  FADD R2, -R29, R17 ;  /* 0x000000111d027221 */ /* 0x000fe40000000100 */
[----:B------:R-:W4:Y:S01]  /*34580*/  LDL R29, [R1+0x838] ;  /* 0x00083800011d7983 */ /* 0x000f220000100800 */
[----:B------:R3:W-:Y:S02]  /*34590*/  STL [R1+0xe8], R7 ;  /* 0x0000e80701007387 */ /* 0x0007e40000100800 */
[----:B0-----:R-:W-:Y:S02]  /*345a0*/  FMUL R3, R0, R6 ;  /* 0x0000000600037220 */ /* 0x001fe40000400000 */
[----:B------:R-:W-:Y:S01]  /*345b0*/  FADD R0, -R12, R15 ;  /* 0x0000000f0c007221 */ /* 0x000fe20000000100 */
[----:B------:R-:W-:-:S02]  /*345c0*/  SHF.L.U32 R27, R27, 0x5, RZ ;  /* 0x000000051b1b7819 */ /* 0x000fc400000006ff */
[----:B------:R-:W-:Y:S01]  /*345d0*/  STL [R1+0xec], R3 ;  /* 0x0000ec0301007387 */ /* 0x000fe20000100800 */
[----:B------:R-:W1:Y:S02]  /*345e0*/  LDL.LU R12, [R1+0xa68] ;  /* 0x000a6800010c7983 */ /* 0x000e640000300800 */
[----:B------:R-:W4:Y:S02]  /*345f0*/  LDL.LU R11, [R1+0x5d8] ;  /* 0x0005d800010b7983 */ /* 0x000f240000300800 */
[----:B------:R-:W2:Y:S01]  /*34600*/  LDL.LU R10, [R1+0x5dc] ;  /* 0x0005dc00010a7983 */ /* 0x000ea20000300800 */
[----:B------:R-:W2:Y:S01]  /*34610*/  LDL.LU R9, [R1+0x5e8] ;  /* 0x0005e80001097983 */ /* 0x000ea20000300800 */
[----:B---3--:R-:W3:Y:S03]  /*34620*/  LDL.LU R7, [R1+0x5ec] ;  /* 0x0005ec0001077983 */ /* 0x008ee60000300800 */
[----:B------:R0:W1:Y:S04]  /*34630*/  LDS R3, [R27+0x40000] ;  /* 0x040000001b037984 */ /* 0x0000680000000800 */
[----:B0-----:R-:W2:Y:S01]  /*34640*/  LDL.LU R27, [R1+0x580] ;  /* 0x00058000011b7983 */ /* 0x001ea20000300800 */
[----:B------:R-:W3:Y:S02]  /*34650*/  LDL.LU R26, [R1+0x584] ;  /* 0x00058400011a7983 */ /* 0x000ee40000300800 */
[----:B------:R-:W4:Y:S02]  /*34660*/  LDL.LU R25, [R1+0x350] ;  /* 0x0003500001197983 */ /* 0x000f240000300800 */
[----:B------:R-:W4:Y:S01]  /*34670*/  LDL.LU R24, [R1+0x354] ;  /* 0x0003540001187983 */ /* 0x000f220000300800 */
[----:B------:R-:W4:Y:S01]  /*34680*/  LDL.LU R23, [R1+0x5d0] ;  /* 0x0005d00001177983 */ /* 0x000f220000300800 */
[----:B------:R-:W4:Y:S02]  /*34690*/  LDL.LU R21, [R1+0x5d4] ;  /* 0x0005d40001157983 */ /* 0x000f240000300800 */
[----:B------:R-:W4:Y:S02]  /*346a0*/  LDL.LU R20, [R1+0x5e0] ;  /* 0x0005e00001147983 */ /* 0x000f240000300800 */
[----:B------:R-:W4:Y:S02]  /*346b0*/  LDL.LU R6, [R1+0x5e4] ;  /* 0x0005e40001067983 */ /* 0x000f240000300800 */
[----:B------:R-:W-:Y:S01]  /*346c0*/  FMUL R2, R2, 1.4426950216293334961 ;  /* 0x3fb8aa3b02027820 */ /* 0x000fe20000400000 */
[----:B------:R-:W4:Y:S01]  /*346d0*/  LDL.LU R14, [R1+0x358] ;  /* 0x00035800010e7983 */ /* 0x000f220000300800 */
[----:B------:R-:W4:Y:S02]  /*346e0*/  LDL.LU R13, [R1+0x35c] ;  /* 0x00035c00010d7983 */ /* 0x000f240000300800 */
[----:B------:R-:W4:Y:S02]  /*346f0*/  LDL.LU R8, [R1+0x1bc] ;  /* 0x0001bc0001087983 */ /* 0x000f240000300800 */
[----:B------:R-:W4:Y:S01]  /*34700*/  LDL R17, [R1+0x834] ;  /* 0x0008340001117983 */ /* 0x000f220000100800 */
[----:B------:R-:W4:Y:S01]  /*34710*/  LDL.LU R19, [R1+0xa64] ;  /* 0x000a640001137983 */ /* 0x000f220000300800 */
[----:B------:R-:W1:Y:S01]  /*34720*/  MUFU.EX2 R2, R2 ;  /* 0x0000000200027308 */ /* 0x000e620000000800 */
[----:B------:R-:W4:Y:S02]  /*34730*/  LDL.LU R18, [R1+0x588] ;  /* 0x0005880001127983 */ /* 0x000f240000300800 */
[----:B------:R-:W4:Y:S02]  /*34740*/  LDL.LU R16, [R1+0x58c] ;  /* 0x00058c0001107983 */ /* 0x000f240000300800 */
[----:B-1----:R-:W-:-:S05]  /*34750*/  FFMA R12, R2, R12, R5 ;  /* 0x0000000c020c7223 */ /* 0x002fca0000000005 */
[----:B------:R0:W-:Y:S01]  /*34760*/  STL [R1+0xa68], R12 ;  /* 0x000a680c01007387 */ /* 0x0001e20000100800 */
[----:B------:R-:W5:Y:S02]  /*34770*/  LDL.LU R15, [R1+0x1c0] ;  /* 0x0001c000010f7983 */ /* 0x000f640000300800 */
[C---:B--2---:R-:W-:Y:S02]  /*34780*/  FMUL R5, R2.reuse, R27 ;  /* 0x0000001b02057220 */ /* 0x044fe40000400000 */
[C---:B---3--:R-:W-:Y:S01]  /*34790*/  FMUL R26, R2.reuse, R26 ;  /* 0x0000001a021a7220 */ /* 0x048fe20000400000 */
[----:B0-----:R-:W5:Y:S02]  /*347a0*/  LDL R12, [R1+0x830] ;  /* 0x00083000010c7983 */ /* 0x001f640000100800 */
[----:B------:R0:W-:Y:S02]  /*347b0*/  STL [R1+0x140], R5 ;  /* 0x0001400501007387 */ /* 0x0001e40000100800 */
[----:B----4-:R-:W-:-:S02]  /*347c0*/  FMUL R25, R2, R25 ;  /* 0x0000001902197220 */ /* 0x010fc40000400000 */
[C---:B------:R-:W-:Y:S01]  /*347d0*/  FMUL R23, R2.reuse, R23 ;  /* 0x0000001702177220 */ /* 0x040fe20000400000 */
[----:B------:R-:W-:Y:S02]  /*347e0*/  STL [R1+0x144], R26 ;  /* 0x0001441a01007387 */ /* 0x000fe40000100800 */
[----:B------:R-:W-:Y:S02]  /*347f0*/  STL [R1+0x130], R25 ;  /* 0x0001301901007387 */ /* 0x000fe40000100800 */
[C---:B------:R-:W-:Y:S02]  /*34800*/  FMUL R21, R2.reuse, R21 ;  /* 0x0000001502157220 */ /* 0x040fe40000400000 */
[----:B0-----:R-:W-:-:S05]  /*34810*/  FMUL R5, R2, R24 ;  /* 0x0000001802057220 */ /* 0x001fca0000400000 */
[----:B------:R0:W-:Y:S01]  /*34820*/  STL [R1+0x134], R5 ;  /* 0x0001340501007387 */ /* 0x0001e20000100800 */
[----:B------:R-:W-:Y:S02]  /*34830*/  STL [R1+0x120], R23 ;  /* 0x0001201701007387 */ /* 0x000fe40000100800 */
[----:B------:R-:W-:Y:S02]  /*34840*/  STL [R1+0x124], R21 ;  /* 0x0001241501007387 */ /* 0x000fe40000100800 */
[----:B0-----:R-:W-:-:S05]  /*34850*/  FMUL R5, R2, R20 ;  /* 0x0000001402057220 */ /* 0x001fca0000400000 */
[----:B------:R0:W-:Y:S02]  /*34860*/  STL [R1+0x150], R5 ;  /* 0x0001500501007387 */ /* 0x0001e40000100800 */
[----:B0-----:R-:W-:Y:S02]  /*34870*/  FMUL R5, R2, R6 ;  /* 0x0000000602057220 */ /* 0x001fe40000400000 */
[----:B------:R-:W2:Y:S04]  /*34880*/  LDL.LU R6, [R1+0xa60] ;  /* 0x000a600001067983 */ /* 0x000ea80000300800 */
[----:B------:R-:W0:Y:S01]  /*34890*/  S2R R27, SR_TID.X ;  /* 0x00000000001b7919 */ /* 0x000e220000002100 */
[----:B------:R-:W-:-:S06]  /*348a0*/  FMUL R0, R0, 1.4426950216293334961 ;  /* 0x3fb8aa3b00007820 */ /* 0x000fcc0000400000 */
[----:B------:R-:W1:Y:S01]  /*348b0*/  MUFU.EX2 R0, R0 ;  /* 0x0000000000007308 */ /* 0x000e620000000800 */
[----:B------:R-:W-:Y:S01]  /*348c0*/  STL [R1+0x154], R5 ;  /* 0x0001540501007387 */ /* 0x000fe20000100800 */
[----:B0-----:R-:W-:-:S04]  /*348d0*/  LOP3.LUT R27, R27, 0x1c, RZ, 0xc0, !PT ;  /* 0x0000001c1b1b7812 */ /* 0x001fc800078ec0ff */
[----:B------:R-:W-:-:S05]  /*348e0*/  LEA.HI R27, R27, 0x58, RZ, 0x1e ;  /* 0x000000581b1b7811 */ /* 0x000fca00078ff0ff */
[----:B------:R-:W-:Y:S02]  /*348f0*/  IMAD.SHL.U32 R27, R27, 0x20, RZ ;  /* 0x000000201b1b7824 */ /* 0x000fe400078e00ff */
[----:B------:R-:W-:-:S03]  /*34900*/  FADD R2, -R29, R22 ;  /* 0x000000161d027221 */ /* 0x000fc60000000100 */
[----:B------:R0:W3:Y:S01]  /*34910*/  LDS R5, [R27+0x40000] ;  /* 0x040000001b057984 */ /* 0x0000e20000000800 */
[----:B------:R-:W-:-:S03]  /*34920*/  FMUL R2, R2, 1.4426950216293334961 ;  /* 0x3fb8aa3b02027820 */ /* 0x000fc60000400000 */
[----:B0-----:R-:W0:Y:S01]  /*34930*/  S2R R27, SR_TID.X ;  /* 0x00000000001b7919 */ /* 0x001e220000002100 */
[C---:B-1----:R-:W-:Y:S02]  /*34940*/  FFMA R19, R0.reuse, R19, R4 ;  /* 0x0000001300137223 */ /* 0x042fe40000000004 */
[C---:B------:R-:W-:Y:S02]  /*34950*/  FMUL R18, R0.reuse, R18 ;  /* 0x0000001200127220 */ /* 0x040fe40000400000 */
[C---:B------:R-:W-:Y:S02]  /*34960*/  FMUL R16, R0.reuse, R16 ;  /* 0x0000001000107220 */ /* 0x040fe40000400000 */
[C---:B------:R-:W-:Y:S01]  /*34970*/  FMUL R4, R0.reuse, R14 ;  /* 0x0000000e00047220 */ /* 0x040fe20000400000 */
[----:B------:R-:W2:Y:S01]  /*34980*/  MUFU.EX2 R2, R2 ;  /* 0x0000000200027308 */ /* 0x000ea20000000800 */
[----:B------:R-:W-:Y:S01]  /*34990*/  STL [R1+0xa64], R19 ;  /* 0x000a641301007387 */ /* 0x000fe20000100800 */
[----:B------:R-:W-:Y:S02]  /*349a0*/  STL [R1+0x148], R18 ;  /* 0x0001481201007387 */ /* 0x000fe40000100800 */
[----:B------:R-:W-:Y:S02]  /*349b0*/  STL [R1+0x14c], R16 ;  /* 0x00014c1001007387 */ /* 0x000fe40000100800 */
[C---:B------:R-:W-:Y:S01]  /*349c0*/  FMUL R13, R0.reuse, R13 ;  /* 0x0000000d000d7220 */ /* 0x040fe20000400000 */
[----:B------:R1:W-:Y:S01]  /*349d0*/  STL [R1+0x138], R4 ;  /* 0x0001380401007387 */ /* 0x0003e20000100800 */
[----:B------:R-:W-:-:S03]  /*349e0*/  FMUL R10, R0, R10 ;  /* 0x0000000a000a7220 */ /* 0x000fc60000400000 */
[----:B------:R-:W-:Y:S01]  /*349f0*/  STL [R1+0x13c], R13 ;  /* 0x00013c0d01007387 */ /* 0x000fe20000100800 */
[----:B-1----:R-:W-:-:S05]  /*34a00*/  FMUL R4, R0, R11 ;  /* 0x0000000b00047220 */ /* 0x002fca0000400000 */
[----:B------:R1:W-:Y:S01]  /*34a10*/  STL [R1+0x128], R4 ;  /* 0x0001280401007387 */ /* 0x0003e20000100800 */
[----:B0-----:R-:W-:Y:S01]  /*34a20*/  LOP3.LUT R27, R27, 0x1c, RZ, 0xc0, !PT ;  /* 0x0000001c1b1b7812 */ /* 0x001fe200078ec0ff */
[----:B------:R-:W-:Y:S02]  /*34a30*/  STL [R1+0x12c], R10 ;  /* 0x00012c0a01007387 */ /* 0x000fe40000100800 */
[----:B------:R-:W4:Y:S02]  /*34a40*/  LDL.LU R29, [R1+0x1c4] ;  /* 0x0001c400011d7983 */ /* 0x000f240000300800 */
[C---:B-1----:R-:W-:Y:S02]  /*34a50*/  FMUL R4, R0.reuse, R9 ;  /* 0x0000000900047220 */ /* 0x042fe40000400000 */
[----:B------:R-:W-:Y:S01]  /*34a60*/  FMUL R0, R0, R7 ;  /* 0x0000000700007220 */ /* 0x000fe20000400000 */
[----:B------:R-:W-:Y:S02]  /*34a70*/  LEA.HI R7, R27, 0x60, RZ, 0x1e ;  /* 0x000000601b077811 */ /* 0x000fe400078ff0ff */
[----:B------:R-:W-:Y:S02]  /*34a80*/  STL [R1+0x158], R4 ;  /* 0x0001580401007387 */ /* 0x000fe40000100800 */
[----:B------:R0:W-:Y:S02]  /*34a90*/  STL [R1+0x15c], R0 ;  /* 0x00015c0001007387 */ /* 0x0001e40000100800 */
[----:B------:R-:W4:Y:S02]  /*34aa0*/  LDL R27, [R1+0x82c] ;  /* 0x00082c00011b7983 */ /* 0x000f240000100800 */
[----:B------:R-:W3:Y:S01]  /*34ab0*/  LDL.LU R23, [R1+0x570] ;  /* 0x0005700001177983 */ /* 0x000ee20000300800 */
[----:B------:R-:W4:Y:S01]  /*34ac0*/  LDL.LU R22, [R1+0x574] ;  /* 0x0005740001167983 */ /* 0x000f220000300800 */
[----:B0-----:R-:W-:-:S02]  /*34ad0*/  FADD R0, -R17, R8 ;  /* 0x0000000811007221 */ /* 0x001fc40000000100 */
[----:B------:R-:W-:-:S05]  /*34ae0*/  IMAD.SHL.U32 R7, R7, 0x20, RZ ;  /* 0x0000002007077824 */ /* 0x000fca00078e00ff */
[----:B------:R-:W0:Y:S01]  /*34af0*/  LDS R4, [R7+0x40000] ;  /* 0x0400000007047984 */ /* 0x000e220000000800 */
[----:B--2---:R-:W-:-:S05]  /*34b00*/  FFMA R6, R2, R6, R3 ;  /* 0x0000000602067223 */ /* 0x004fca0000000003 */
[----:B------:R1:W-:Y:S01]  /*34b10*/  STL [R1+0xa60], R6 ;  /* 0x000a600601007387 */ /* 0x0003e20000100800 */
[----:B------:R-:W2:Y:S02]  /*34b20*/  LDL.LU R21, [R1+0x590] ;  /* 0x0005900001157983 */ /* 0x000ea40000300800 */
[----:B------:R-:W2:Y:S02]  /*34b30*/  LDL.LU R20, [R1+0x594] ;  /* 0x0005940001147983 */ /* 0x000ea40000300800 */
[----:B------:R-:W2:Y:S01]  /*34b40*/  LDL.LU R19, [R1+0x5a0] ;  /* 0x0005a00001137983 */ /* 0x000ea20000300800 */
[----:B------:R-:W2:Y:S01]  /*34b50*/  LDL.LU R18, [R1+0x5a4] ;  /* 0x0005a40001127983 */ /* 0x000ea20000300800 */
[----:B-----5:R-:W-:Y:S02]  /*34b60*/  FADD R3, -R12, R15 ;  /* 0x0000000f0c037221 */ /* 0x020fe40000000100 */
[----:B------:R-:W5:Y:S01]  /*34b70*/  LDL.LU R15, [R1+0x5b0] ;  /* 0x0005b000010f7983 */ /* 0x000f620000300800 */
[----:B-1----:R-:W5:Y:S01]  /*34b80*/  LDL.LU R6, [R1+0x5b4] ;  /* 0x0005b40001067983 */ /* 0x002f620000300800 */
        /* <DEDUP_REMOVED lines=8> */
[----:B------:R-:W5:Y:S03]  /*34c10*/  LDL.LU R7, [R1+0x5bc] ;  /* 0x0005bc0001077983 */ /* 0x000f660000300800 */
[----:B------:R-:W1:Y:S01]  /*34c20*/  S2R R12, SR_TID.X ;  /* 0x00000000000c7919 */ /* 0x000e620000002100 */
[----:B------:R-:W-:-:S06]  /*34c30*/  FMUL R0, R0, 1.4426950216293334961 ;  /* 0x3fb8aa3b00007820 */ /* 0x000fcc0000400000 */
[----:B------:R-:W5:Y:S01]  /*34c40*/  MUFU.EX2 R0, R0 ;  /* 0x0000000000007308 */ /* 0x000f620000000800 */
[----:B-1----:R-:W-:-:S04]  /*34c50*/  LOP3.LUT R12, R12, 0x1c, RZ, 0xc0, !PT ;  /* 0x0000001c0c0c7812 */ /* 0x002fc800078ec0ff */
[----:B------:R-:W-:-:S04]  /*34c60*/  LEA.HI R12, R12, 0x68, RZ, 0x1e ;  /* 0x000000680c0c7811 */ /* 0x000fc800078ff0ff */
[----:B------:R-:W-:Y:S01]  /*34c70*/  SHF.L.U32 R12, R12, 0x5, RZ ;  /* 0x000000050c0c7819 */ /* 0x000fe200000006ff */
[C---:B---3--:R-:W-:Y:S02]  /*34c80*/  FMUL R23, R2.reuse, R23 ;  /* 0x0000001702177220 */ /* 0x048fe40000400000 */
[----:B----4-:R-:W-:-:S03]  /*34c90*/  FMUL R22, R2, R22 ;  /* 0x0000001602167220 */ /* 0x010fc60000400000 */
[----:B------:R-:W-:Y:S02]  /*34ca0*/  STL [R1+0x190], R23 ;  /* 0x0001901701007387 */ /* 0x000fe40000100800 */
[----:B------:R-:W-:Y:S02]  /*34cb0*/  STL [R1+0x194], R22 ;  /* 0x0001941601007387 */ /* 0x000fe40000100800 */
[C---:B--2---:R-:W-:Y:S02]  /*34cc0*/  FMUL R21, R2.reuse, R21 ;  /* 0x0000001502157220 */ /* 0x044fe40000400000 */
[C---:B------:R-:W-:Y:S02]  /*34cd0*/  FMUL R20, R2.reuse, R20 ;  /* 0x0000001402147220 */ /* 0x040fe40000400000 */
[C---:B------:R-:W-:Y:S02]  /*34ce0*/  FMUL R19, R2.reuse, R19 ;  /* 0x0000001302137220 */ /* 0x040fe40000400000 */
[----:B------:R-:W-:Y:S01]  /*34cf0*/  FMUL R18, R2, R18 ;  /* 0x0000001202127220 */ /* 0x000fe20000400000 */
[----:B------:R-:W-:Y:S01]  /*34d00*/  STL [R1+0x180], R21 ;  /* 0x0001801501007387 */ /* 0x000fe20000100800 */
[----:B------:R-:W-:Y:S02]  /*34d10*/  STL [R1+0x184], R20 ;  /* 0x0001841401007387 */ /* 0x000fe40000100800 */
[----:B------:R-:W-:Y:S02]  /*34d20*/  STL [R1+0x170], R19 ;  /* 0x0001701301007387 */ /* 0x000fe40000100800 */
[----:B------:R1:W-:Y:S02]  /*34d30*/  STL [R1+0x174], R18 ;  /* 0x0001741201007387 */ /* 0x0003e40000100800 */
[----:B-----5:R-:W-:-:S02]  /*34d40*/  FFMA R17, R0, R17, R5 ;  /* 0x0000001100117223 */ /* 0x020fc40000000005 */
[C---:B-1----:R-:W-:Y:S02]  /*34d50*/  FMUL R18, R2.reuse, R15 ;  /* 0x0000000f02127220 */ /* 0x042fe40000400000 */
[----:B------:R-:W-:Y:S02]  /*34d60*/  FMUL R15, R2, R6 ;  /* 0x00000006020f7220 */ /* 0x000fe40000400000 */
[----:B------:R-:W-:Y:S02]  /*34d70*/  FMUL R2, R3, 1.4426950216293334961 ;  /* 0x3fb8aa3b03027820 */ /* 0x000fe40000400000 */
[C---:B------:R-:W-:Y:S01]  /*34d80*/  FMUL R3, R0.reuse, R16 ;  /* 0x0000001000037220 */ /* 0x040fe20000400000 */
[----:B------:R-:W1:Y:S04]  /*34d90*/  LDS R6, [R12+0x40000] ;  /* 0x040000000c067984 */ /* 0x000e680000000800 */
[----:B------:R-:W-:Y:S01]  /*34da0*/  STL [R1+0x160], R18 ;  /* 0x0001601201007387 */ /* 0x000fe20000100800 */
[----:B------:R2:W-:Y:S02]  /*34db0*/  STL [R1+0x164], R15 ;  /* 0x0001640f01007387 */ /* 0x0005e40000100800 */
[----:B------:R-:W-:-:S02]  /*34dc0*/  FMUL R14, R0, R14 ;  /* 0x0000000e000e7220 */ /* 0x000fc40000400000 */
[C---:B------:R-:W-:Y:S02]  /*34dd0*/  FMUL R5, R0.reuse, R13 ;  /* 0x0000000d00057220 */ /* 0x040fe40000400000 */
[C---:B------:R-:W-:Y:S01]  /*34de0*/  FMUL R10, R0.reuse, R10 ;  /* 0x0000000a000a7220 */ /* 0x040fe20000400000 */
[----:B--2---:R-:W2:Y:S01]  /*34df0*/  LDL.LU R15, [R1+0x1c8] ;  /* 0x0001c800010f7983 */ /* 0x004ea20000300800 */
[----:B------:R-:W2:Y:S02]  /*34e00*/  LDL R12, [R1+0x828] ;  /* 0x00082800010c7983 */ /* 0x000ea40000100800 */
[----:B------:R-:W-:Y:S02]  /*34e10*/  STL [R1+0xa5c], R17 ;  /* 0x000a5c1101007387 */ /* 0x000fe40000100800 */
[----:B------:R3:W-:Y:S01]  /*34e20*/  STL [R1+0x198], R3 ;  /* 0x0001980301007387 */ /* 0x0007e20000100800 */
[----:B------:R-:W-:Y:S01]  /*34e30*/  STL [R1+0x19c], R14 ;  /* 0x00019c0e01007387 */ /* 0x000fe20000100800 */
[----:B------:R4:W-:Y:S02]  /*34e40*/  STL [R1+0x188], R5 ;  /* 0x0001880501007387 */ /* 0x0009e40000100800 */
[----:B---3--:R-:W-:-:S02]  /*34e50*/  FMUL R3, R0, R11 ;  /* 0x0000000b00037220 */ /* 0x008fc40000400000 */
[----:B----4-:R-:W-:-:S03]  /*34e60*/  FMUL R5, R0, R9 ;  /* 0x0000000900057220 */ /* 0x010fc60000400000 */
[----:B------:R3:W-:Y:S01]  /*34e70*/  STL [R1+0x18c], R3 ;  /* 0x00018c0301007387 */ /* 0x0007e20000100800 */
[----:B------:R4:W-:Y:S02]  /*34e80*/  STL [R1+0x178], R10 ;  /* 0x0001780a01007387 */ /* 0x0009e40000100800 */
[----:B------:R-:W-:Y:S02]  /*34e90*/  STL [R1+0x17c], R5 ;  /* 0x00017c0501007387 */ /* 0x000fe40000100800 */
[----:B------:R-:W0:Y:S02]  /*34ea0*/  LDL.LU R16, [R1+0xa58] ;  /* 0x000a580001107983 */ /* 0x000e240000300800 */
[C---:B---3--:R-:W-:Y:S02]  /*34eb0*/  FMUL R3, R0.reuse, R8 ;  /* 0x0000000800037220 */ /* 0x048fe40000400000 */
[----:B------:R-:W-:-:S03]  /*34ec0*/  FMUL R0, R0, R7 ;  /* 0x0000000700007220 */ /* 0x000fc60000400000 */
[----:B------:R3:W-:Y:S01]  /*34ed0*/  STL [R1+0x168], R3 ;  /* 0x0001680301007387 */ /* 0x0007e20000100800 */
[----:B------:R-:W5:Y:S02]  /*34ee0*/  LDL.LU R14, [R1+0x560] ;  /* 0x00056000010e7983 */ /* 0x000f640000300800 */
[----:B------:R1:W-:Y:S02]  /*34ef0*/  STL [R1+0x16c], R0 ;  /* 0x00016c0001007387 */ /* 0x0003e40000100800 */
[----:B------:R-:W2:Y:S01]  /*34f00*/  LDL.LU R13, [R1+0x564] ;  /* 0x00056400010d7983 */ /* 0x000ea20000300800 */
[----:B------:R-:W2:Y:S01]  /*34f10*/  LDL.LU R11, [R1+0x4a0] ;  /* 0x0004a000010b7983 */ /* 0x000ea20000300800 */
[----:B----4-:R-:W4:Y:S02]  /*34f20*/  LDL.LU R10, [R1+0x4a4] ;  /* 0x0004a400010a7983 */ /* 0x010f240000300800 */
[----:B------:R-:W4:Y:S02]  /*34f30*/  LDL.LU R9, [R1+0x490] ;  /* 0x0004900001097983 */ /* 0x000f240000300800 */
[----:B------:R-:W4:Y:S01]  /*34f40*/  LDL.LU R8, [R1+0x494] ;  /* 0x0004940001087983 */ /* 0x000f220000300800 */
[----:B------:R-:W4:Y:S01]  /*34f50*/  LDL.LU R7, [R1+0x480] ;  /* 0x0004800001077983 */ /* 0x000f220000300800 */
[----:B---3--:R-:W3:Y:S01]  /*34f60*/  LDL.LU R3, [R1+0x484] ;  /* 0x0004840001037983 */ /* 0x008ee20000300800 */
[----:B------:R-:W0:Y:S02]  /*34f70*/  MUFU.EX2 R2, R2 ;  /* 0x0000000200027308 */ /* 0x000e240000000800 */
[----:B------:R-:W3:Y:S01]  /*34f80*/  LDL.LU R23, [R1+0x1cc] ;  /* 0x0001cc0001177983 */ /* 0x000ee20000300800 */
[----:B-1----:R-:W-:-:S03]  /*34f90*/  FADD R0, -R27, R29 ;  /* 0x0000001d1b007221 */ /* 0x002fc60000000100 */
[----:B------:R-:W3:Y:S04]  /*34fa0*/  LDL R22, [R1+0x824] ;  /* 0x0008240001167983 */ /* 0x000ee80000100800 */
[----:B------:R-:W1:Y:S01]  /*34fb0*/  S2R R27, SR_TID.X ;  /* 0x00000000001b7919 */ /* 0x000e620000002100 */
[----:B------:R-:W3:Y:S02]  /*34fc0*/  LDL.LU R18, [R1+0x1d8] ;  /* 0x0001d80001127983 */ /* 0x000ee40000300800 */
[----:B------:R-:W3:Y:S02]  /*34fd0*/  LDL R17, [R1+0x820] ;  /* 0x0008200001117983 */ /* 0x000ee40000100800 */
[----:B------:R-:W3:Y:S01]  /*34fe0*/  LDL.LU R29, [R1+0x1f0] ;  /* 0x0001f000011d7983 */ /* 0x000ee20000300800 */
[----:B-1----:R-:W-:-:S04]  /*34ff0*/  LOP3.LUT R27, R27, 0x1c, RZ, 0xc0, !PT ;  /* 0x0000001c1b1b7812 */ /* 0x002fc800078ec0ff */
[----:B------:R-:W-:-:S05]  /*35000*/  LEA.HI R27, R27, 0x70, RZ, 0x1e ;  /* 0x000000701b1b7811 */ /* 0x000fca00078ff0ff */
[----:B------:R-:W-:-:S05]  /*35010*/  IMAD.SHL.U32 R27, R27, 0x20, RZ ;  /* 0x000000201b1b7824 */ /* 0x000fca00078e00ff */
[----:B------:R1:W0:Y:S04]  /*35020*/  LDS R5, [R27+0x40000] ;  /* 0x040000001b057984 */ /* 0x0002280000000800 */
[----:B-1----:R-:W3:Y:S01]  /*35030*/  LDL R27, [R1+0x81c] ;  /* 0x00081c00011b7983 */ /* 0x002ee20000100800 */
[----:B0-----:R-:W-:-:S05]  /*35040*/  FFMA R16, R2, R16, R4 ;  /* 0x0000001002107223 */ /* 0x001fca0000000004 */
[----:B------:R-:W-:Y:S01]  /*35050*/  STL [R1+0xa58], R16 ;  /* 0x000a581001007387 */ /* 0x000fe20000100800 */
[C---:B-----5:R-:W-:Y:S02]  /*35060*/  FMUL R14, R2.reuse, R14 ;  /* 0x0000000e020e7220 */ /* 0x060fe40000400000 */
[C---:B--2---:R-:W-:Y:S02]  /*35070*/  FMUL R13, R2.reuse, R13 ;  /* 0x0000000d020d7220 */ /* 0x044fe40000400000 */
[C---:B------:R-:W-:Y:S01]  /*35080*/  FMUL R4, R2.reuse, R11 ;  /* 0x0000000b02047220 */ /* 0x040fe20000400000 */
[----:B------:R-:W-:Y:S02]  /*35090*/  STL [R1+0x1a0], R14 ;  /* 0x0001a00e01007387 */ /* 0x000fe40000100800 */
[----:B------:R-:W-:Y:S02]  /*350a0*/  STL [R1+0x1a4], R13 ;  /* 0x0001a40d01007387 */ /* 0x000fe40000100800 */
[----:B------:R0:W-:Y:S01]  /*350b0*/  STL [R1+0x1e0], R4 ;  /* 0x0001e00401007387 */ /* 0x0001e20000100800 */
[----:B----4-:R-:W-:-:S02]  /*350c0*/  FMUL R10, R2, R10 ;  /* 0x0000000a020a7220 */ /* 0x010fc40000400000 */
[C---:B------:R-:W-:Y:S02]  /*350d0*/  FMUL R9, R2.reuse, R9 ;  /* 0x0000000902097220 */ /* 0x040fe40000400000 */
[C---:B------:R-:W-:Y:S02]  /*350e0*/  FMUL R7, R2.reuse, R7 ;  /* 0x0000000702077220 */ /* 0x040fe40000400000 */
[C---:B---3--:R-:W-:Y:S02]  /*350f0*/  FMUL R3, R2.reuse, R3 ;  /* 0x0000000302037220 */ /* 0x048fe40000400000 */
[----:B0-----:R-:W-:Y:S02]  /*35100*/  FMUL R4, R2, R8 ;  /* 0x0000000802047220 */ /* 0x001fe40000400000 */
[----:B------:R-:W-:Y:S02]  /*35110*/  FADD R2, -R12, R15 ;  /* 0x0000000f0c027221 */ /* 0x000fe40000000100 */
[----:B------:R-:W0:Y:S04]  /*35120*/  S2R R12, SR_TID.X ;  /* 0x00000000000c7919 */ /* 0x000e280000002100 */
[----:B------:R-:W-:Y:S01]  /*35130*/  STL [R1+0x1e4], R10 ;  /* 0x0001e40a01007387 */ /* 0x000fe20000100800 */
[----:B------:R-:W-:Y:S02]  /*35140*/  STL [R1+0x1d0], R9 ;  /* 0x0001d00901007387 */ /* 0x000fe40000100800 */
[----:B------:R1:W-:Y:S02]  /*35150*/  STL [R1+0x1d4], R4 ;  /* 0x0001d40401007387 */ /* 0x0003e40000100800 */
[----:B-1----:R-:W2:Y:S01]  /*35160*/  LDL.LU R4, [R1+0xa54] ;  /* 0x000a540001047983 */ /* 0x002ea20000300800 */
[----:B------:R0:W-:Y:S02]  /*35170*/  STL [R1+0x1c0], R7 ;  /* 0x0001c00701007387 */ /* 0x0001e40000100800 */
[----:B------:R1:W-:Y:S02]  /*35180*/  STL [R1+0x1c4], R3 ;  /* 0x0001c40301007387 */ /* 0x0003e40000100800 */
[----:B------:R-:W3:Y:S01]  /*35190*/  LDL.LU R16, [R1+0x568] ;  /* 0x0005680001107983 */ /* 0x000ee20000300800 */
[----:B------:R-:W4:Y:S01]  /*351a0*/  LDL.LU R15, [R1+0x56c] ;  /* 0x00056c00010f7983 */ /* 0x000f220000300800 */
[----:B------:R-:W5:Y:S02]  /*351b0*/  LDL.LU R14, [R1+0x4a8] ;  /* 0x0004a800010e7983 */ /* 0x000f640000300800 */
[----:B------:R-:W5:Y:S01]  /*351c0*/  LDL.LU R13, [R1+0x4ac] ;  /* 0x0004ac00010d7983 */ /* 0x000f620000300800 */
[----:B0-----:R-:W-:-:S02]  /*351d0*/  LOP3.LUT R7, R12, 0x1c, RZ, 0xc0, !PT ;  /* 0x0000001c0c077812 */ /* 0x001fc400078ec0ff */
[----:B------:R-:W5:Y:S01]  /*351e0*/  LDL.LU R12, [R1+0x498] ;  /* 0x00049800010c7983 */ /* 0x000f620000300800 */
[----:B------:R-:W5:Y:S02]  /*351f0*/  LDL.LU R11, [R1+0x49c] ;  /* 0x00049c00010b7983 */ /* 0x000f640000300800 */
[----:B------:R-:W5:Y:S02]  /*35200*/  LDL.LU R10, [R1+0x488] ;  /* 0x00048800010a7983 */ /* 0x000f640000300800 */
[----:B------:R-:W5:Y:S01]  /*35210*/  LDL.LU R9, [R1+0x48c] ;  /* 0x00048c0001097983 */ /* 0x000f620000300800 */
[----:B------:R-:W5:Y:S01]  /*35220*/  LDL.LU R8, [R1+0xa50] ;  /* 0x000a500001087983 */ /* 0x000f620000300800 */
[----:B------:R-:W-:-:S03]  /*35230*/  FMUL R0, R0, 1.4426950216293334961 ;  /* 0x3fb8aa3b00007820 */ /* 0x000fc60000400000 */
[----:B------:R-:W0:Y:S03]  /*35240*/  S2R R19, SR_TID.X ;  /* 0x0000000000137919 */ /* 0x000e260000002100 */
[----:B------:R-:W2:Y:S01]  /*35250*/  MUFU.EX2 R0, R0 ;  /* 0x0000000000007308 */ /* 0x000ea20000000800 */
[----:B------:R-:W-:-:S07]  /*35260*/  FMUL R2, R2, 1.4426950216293334961 ;  /* 0x3fb8aa3b02027820 */ /* 0x000fce0000400000 */
[----:B------:R-:W0:Y:S01]  /*35270*/  MUFU.EX2 R2, R2 ;  /* 0x0000000200027308 */ /* 0x000e220000000800 */
[----:B-1----:R-:W-:Y:S01]  /*35280*/  FADD R3, -R22, R23 ;  /* 0x0000001716037221 */ /* 0x002fe20000000100 */
[----:B0-----:R-:W-:-:S04]  /*35290*/  LOP3.LUT R19, R19, 0x1c, RZ, 0xc0, !PT ;  /* 0x0000001c13137812 */ /* 0x001fc800078ec0ff */
[----:B------:R-:W-:-:S04]  /*352a0*/  LEA.HI R19, R19, 0x80, RZ, 0x1e ;  /* 0x0000008013137811 */ /* 0x000fc800078ff0ff */
[----:B------:R-:W-:Y:S01]  /*352b0*/  SHF.L.U32 R19, R19, 0x5, RZ ;  /* 0x0000000513137819 */ /* 0x000fe200000006ff */
[----:B--2---:R-:W-:-:S04]  /*352c0*/  FFMA R4, R0, R4, R6 ;  /* 0x0000000400047223 */ /* 0x004fc80000000006 */
[----:B------:R-:W-:Y:S01]  /*352d0*/  LDS R6, [R19+0x40000] ;  /* 0x0400000013067984 */ /* 0x000fe20000000800 */
[C---:B---3--:R-:W-:Y:S02]  /*352e0*/  FMUL R16, R0.reuse, R16 ;  /* 0x0000001000107220 */ /* 0x048fe40000400000 */
[C---:B----4-:R-:W-:Y:S02]  /*352f0*/  FMUL R15, R0.reuse, R15 ;  /* 0x0000000f000f7220 */ /* 0x050fe40000400000 */
[C---:B-----5:R-:W-:Y:S02]  /*35300*/  FMUL R14, R0.reuse, R14 ;  /* 0x0000000e000e7220 */ /* 0x060fe40000400000 */
[C---:B------:R-:W-:Y:S01]  /*35310*/  FMUL R13, R0.reuse, R13 ;  /* 0x0000000d000d7220 */ /* 0x040fe20000400000 */
[----:B------:R0:W-:Y:S01]  /*35320*/  STL [R1+0xa54], R4 ;  /* 0x000a540401007387 */ /* 0x0001e20000100800 */
[----:B------:R-:W-:Y:S02]  /*35330*/  STL [R1+0x1a8], R16 ;  /* 0x0001a81001007387 */ /* 0x000fe40000100800 */
[----:B------:R-:W-:Y:S02]  /*35340*/  STL [R1+0x1ac], R15 ;  /* 0x0001ac0f01007387 */ /* 0x000fe40000100800 */
[----:B------:R-:W-:Y:S02]  /*35350*/  STL [R1+0x1e8], R14 ;  /* 0x0001e80e01007387 */ /* 0x000fe40000100800 */
[----:B------:R-:W-:-:S02]  /*35360*/  FMUL R12, R0, R12 ;  /* 0x0000000c000c7220 */ /* 0x000fc40000400000 */
[C---:B------:R-:W-:Y:S02]  /*35370*/  FMUL R11, R0.reuse, R11 ;  /* 0x0000000b000b7220 */ /* 0x040fe40000400000 */
[C---:B------:R-:W-:Y:S02]  /*35380*/  FMUL R10, R0.reuse, R10 ;  /* 0x0000000a000a7220 */ /* 0x040fe40000400000 */
[----:B------:R-:W-:Y:S01]  /*35390*/  FMUL R9, R0, R9 ;  /* 0x0000000900097220 */ /* 0x000fe20000400000 */
[----:B------:R-:W-:Y:S01]  /*353a0*/  STL [R1+0x1ec], R13 ;  /* 0x0001ec0d01007387 */ /* 0x000fe20000100800 */
[----:B------:R-:W-:Y:S02]  /*353b0*/  STL [R1+0x1d8], R12 ;  /* 0x0001d80c01007387 */ /* 0x000fe40000100800 */
[----:B------:R-:W-:Y:S02]  /*353c0*/  STL [R1+0x1dc], R11 ;  /* 0x0001dc0b01007387 */ /* 0x000fe40000100800 */
[----:B------:R-:W-:Y:S01]  /*353d0*/  FFMA R8, R2, R8, R5 ;  /* 0x0000000802087223 */ /* 0x000fe20000000005 */
[----:B------:R-:W-:Y:S01]  /*353e0*/  STL [R1+0x1c8], R10 ;  /* 0x0001c80a01007387 */ /* 0x000fe20000100800 */
[----:B------:R-:W-:Y:S02]  /*353f0*/  STL [R1+0x1cc], R9 ;  /* 0x0001cc0901007387 */ /* 0x000fe40000100800 */
[----:B------:R-:W2:Y:S02]  /*35400*/  LDL.LU R24, [R1+0x450] ;  /* 0x0004500001187983 */ /* 0x000ea40000300800 */
[----:B------:R-:W3:Y:S01]  /*35410*/  LDL.LU R23, [R1+0x454] ;  /* 0x0004540001177983 */ /* 0x000ee20000300800 */
[----:B------:R1:W-:Y:S01]  /*35420*/  STL [R1+0xa50], R8 ;  /* 0x000a500801007387 */ /* 0x0003e20000100800 */
[----:B0-----:R-:W-:-:S03]  /*35430*/  FADD R4, -R17, R18 ;  /* 0x0000001211047221 */ /* 0x001fc60000000100 */
[----:B-1----:R-:W4:Y:S01]  /*35440*/  LDL.LU R8, [R1+0x410] ;  /* 0x0004100001087983 */ /* 0x002f220000300800 */
        /* <DEDUP_REMOVED lines=15> */
[----:B------:R-:W-:-:S05]  /*35540*/  LEA.HI R7, R7, 0x78, RZ, 0x1e ;  /* 0x0000007807077811 */ /* 0x000fca00078ff0ff */
[----:B------:R-:W-:-:S06]  /*35550*/  IMAD.SHL.U32 R7, R7, 0x20, RZ ;  /* 0x0000002007077824 */ /* 0x000fcc00078e00ff */
[----:B------:R-:W0:Y:S01]  /*35560*/  LDS R7, [R7+0x40000] ;  /* 0x0400000007077984 */ /* 0x000e220000000800 */
[----:B------:R-:W-:-:S06]  /*35570*/  FMUL R3, R3, 1.4426950216293334961 ;  /* 0x3fb8aa3b03037820 */ /* 0x000fcc0000400000 */
[----:B------:R-:W0:Y:S01]  /*35580*/  MUFU.EX2 R3, R3 ;  /* 0x0000000300037308 */ /* 0x000e220000000800 */
[----:B------:R-:W-:Y:S02]  /*35590*/  FMUL R0, R4, 1.4426950216293334961 ;  /* 0x3fb8aa3b04007820 */ /* 0x000fe40000400000 */
[----:B------:R-:W-:-:S05]  /*355a0*/  FADD R4, -R27, R29 ;  /* 0x0000001d1b047221 */ /* 0x000fca0000000100 */
[----:B------:R-:W1:Y:S01]  /*355b0*/  MUFU.EX2 R0, R0 ;  /* 0x0000000000007308 */ /* 0x000e620000000800 */
[C---:B--2---:R-:W-:Y:S02]  /*355c0*/  FMUL R25, R2.reuse, R24 ;  /* 0x0000001802197220 */ /* 0x044fe40000400000 */
[----:B---3--:R-:W-:-:S03]  /*355d0*/  FMUL R24, R2, R23 ;  /* 0x0000001702187220 */ /* 0x008fc60000400000 */
[----:B------:R-:W-:Y:S02]  /*355e0*/  STL [R1+0x1b0], R25 ;  /* 0x0001b01901007387 */ /* 0x000fe40000100800 */
[----:B------:R-:W-:Y:S02]  /*355f0*/  STL [R1+0x1b4], R24 ;  /* 0x0001b41801007387 */ /* 0x000fe40000100800 */
[C---:B----4-:R-:W-:Y:S02]  /*35600*/  FMUL R23, R2.reuse, R8 ;  /* 0x0000000802177220 */ /* 0x050fe40000400000 */
[C---:B-----5:R-:W-:Y:S02]  /*35610*/  FMUL R22, R2.reuse, R22 ;  /* 0x0000001602167220 */ /* 0x060fe40000400000 */
[C---:B------:R-:W-:Y:S02]  /*35620*/  FMUL R21, R2.reuse, R21 ;  /* 0x0000001502157220 */ /* 0x040fe40000400000 */
[----:B------:R-:W-:-:S02]  /*35630*/  FMUL R20, R2, R20 ;  /* 0x0000001402147220 */ /* 0x000fc40000400000 */
[C---:B------:R-:W-:Y:S01]  /*35640*/  FMUL R19, R2.reuse, R19 ;  /* 0x0000001302137220 */ /* 0x040fe20000400000 */
[----:B------:R-:W-:Y:S01]  /*35650*/  STL [R1+0x290], R23 ;  /* 0x0002901701007387 */ /* 0x000fe20000100800 */
[----:B------:R-:W-:Y:S02]  /*35660*/  FMUL R18, R2, R18 ;  /* 0x0000001202127220 */ /* 0x000fe40000400000 */
[----:B------:R-:W-:Y:S02]  /*35670*/  STL [R1+0x294], R22 ;  /* 0x0002941601007387 */ /* 0x000fe40000100800 */
[C---:B0-----:R-:W-:Y:S01]  /*35680*/  FFMA R17, R3.reuse, R17, R7 ;  /* 0x0000001103117223 */ /* 0x041fe20000000007 */
[----:B------:R-:W-:Y:S01]  /*35690*/  STL [R1+0x280], R21 ;  /* 0x0002801501007387 */ /* 0x000fe20000100800 */
[----:B------:R0:W-:Y:S02]  /*356a0*/  STL [R1+0x284], R20 ;  /* 0x0002841401007387 */ /* 0x0001e40000100800 */
[----:B------:R-:W-:-:S02]  /*356b0*/  FMUL R7, R3, R16 ;  /* 0x0000001003077220 */ /* 0x000fc40000400000 */
[----:B------:R-:W-:Y:S01]  /*356c0*/  FMUL R2, R4, 1.4426950216293334961 ;  /* 0x3fb8aa3b04027820 */ /* 0x000fe20000400000 */
[----:B------:R2:W-:Y:S01]  /*356d0*/  STL [R1+0x270], R19 ;  /* 0x0002701301007387 */ /* 0x0005e20000100800 */
[----:B------:R-:W-:Y:S02]  /*356e0*/  STL [R1+0x274], R18 ;  /* 0x0002741201007387 */ /* 0x000fe40000100800 */
[C---:B------:R-:W-:Y:S02]  /*356f0*/  FMUL R4, R3.reuse, R15 ;  /* 0x0000000f03047220 */ /* 0x040fe40000400000 */
[----:B------:R-:W-:Y:S01]  /*35700*/  STL [R1+0xa4c], R17 ;  /* 0x000a4c1101007387 */ /* 0x000fe20000100800 */
[----:B0-----:R-:W3:Y:S01]  /*35710*/  LDL R20, [R1+0x364] ;  /* 0x0003640001147983 */ /* 0x001ee20000100800 */
[----:B------:R0:W-:Y:S02]  /*35720*/  STL [R1+0x1b8], R7 ;  /* 0x0001b80701007387 */ /* 0x0001e40000100800 */
[----:B------:R4:W-:Y:S02]  /*35730*/  STL [R1+0x1bc], R4 ;  /* 0x0001bc0401007387 */ /* 0x0009e40000100800 */
[----:B--2---:R-:W2:Y:S02]  /*35740*/  LDL.LU R19, [R1+0x1f4] ;  /* 0x0001f40001137983 */ /* 0x004ea40000300800 */
[----:B------:R-:W-:-:S02]  /*35750*/  FMUL R12, R3, R12 ;  /* 0x0000000c030c7220 */ /* 0x000fc40000400000 */
[C---:B0-----:R-:W-:Y:S02]  /*35760*/  FMUL R7, R3.reuse, R14 ;  /* 0x0000000e03077220 */ /* 0x041fe40000400000 */
[----:B----4-:R-:W-:-:S03]  /*35770*/  FMUL R4, R3, R13 ;  /* 0x0000000d03047220 */ /* 0x010fc60000400000 */
[----:B------:R0:W-:Y:S01]  /*35780*/  STL [R1+0x298], R7 ;  /* 0x0002980701007387 */ /* 0x0001e20000100800 */
[----:B------:R-:W2:Y:S02]  /*35790*/  LDL R17, [R1+0x818] ;  /* 0x0008180001117983 */ /* 0x000ea40000100800 */
[----:B------:R4:W-:Y:S02]  /*357a0*/  STL [R1+0x29c], R4 ;  /* 0x00029c0401007387 */ /* 0x0009e40000100800 */
[----:B------:R-:W-:Y:S02]  /*357b0*/  STL [R1+0x288], R12 ;  /* 0x0002880c01007387 */ /* 0x000fe40000100800 */
[C---:B0-----:R-:W-:Y:S02]  /*357c0*/  FMUL R7, R3.reuse, R11 ;  /* 0x0000000b03077220 */ /* 0x041fe40000400000 */
[C---:B----4-:R-:W-:Y:S02]  /*357d0*/  FMUL R4, R3.reuse, R10 ;  /* 0x0000000a03047220 */ /* 0x050fe40000400000 */
[----:B------:R-:W-:Y:S01]  /*357e0*/  FMUL R3, R3, R9 ;  /* 0x0000000903037220 */ /* 0x000fe20000400000 */
[----:B------:R-:W-:Y:S02]  /*357f0*/  STL [R1+0x28c], R7 ;  /* 0x00028c0701007387 */ /* 0x000fe40000100800 */
[----:B------:R-:W-:Y:S02]  /*35800*/  STL [R1+0x278], R4 ;  /* 0x0002780401007387 */ /* 0x000fe40000100800 */
[----:B------:R-:W4:Y:S02]  /*35810*/  LDL.LU R16, [R1+0x310] ;  /* 0x0003100001107983 */ /* 0x000f240000300800 */
[----:B-1----:R-:W-:Y:S01]  /*35820*/  FFMA R5, R0, R5, R6 ;  /* 0x0000000500057223 */ /* 0x002fe20000000006 */
[----:B------:R0:W-:Y:S01]  /*35830*/  STL [R1+0x27c], R3 ;  /* 0x00027c0301007387 */ /* 0x0001e20000100800 */
[----:B------:R-:W5:Y:S02]  /*35840*/  LDL.LU R6, [R1+0x314] ;  /* 0x0003140001067983 */ /* 0x000f640000300800 */
[----:B------:R-:W2:Y:S01]  /*35850*/  LDL.LU R13, [R1+0x300] ;  /* 0x00030000010d7983 */ /* 0x000ea20000300800 */
[----:B------:R1:W-:Y:S04]  /*35860*/  STL [R1+0xa48], R5 ;  /* 0x000a480501007387 */ /* 0x0003e80000100800 */
[----:B0-----:R-:W2:Y:S04]  /*35870*/  LDL.LU R3, [R1+0x304] ;  /* 0x0003040001037983 */ /* 0x001ea80000300800 */
[----:B------:R-:W0:Y:S01]  /*35880*/  S2R R27, SR_TID.X ;  /* 0x00000000001b7919 */ /* 0x000e220000002100 */
[----:B------:R-:W2:Y:S02]  /*35890*/  LDL.LU R29, [R1+0x220] ;  /* 0x00022000011d7983 */ /* 0x000ea40000300800 */
[----:B------:R-:W2:Y:S02]  /*358a0*/  LDL.LU R28, [R1+0x224] ;  /* 0x00022400011c7983 */ /* 0x000ea40000300800 */
[----:B------:R-:W2:Y:S01]  /*358b0*/  LDL.LU R26, [R1+0x210] ;  /* 0x00021000011a7983 */ /* 0x000ea20000300800 */
[----:B------:R-:W2:Y:S01]  /*358c0*/  LDL.LU R25, [R1+0x214] ;  /* 0x0002140001197983 */ /* 0x000ea20000300800 */
[----:B-1----:R-:W3:Y:S02]  /*358d0*/  LDL.64 R4, [R1+0xe80] ;  /* 0x000e800001047983 */ /* 0x002ee40000100a00 */
[----:B------:R-:W2:Y:S02]  /*358e0*/  LDL.LU R24, [R1+0x318] ;  /* 0x0003180001187983 */ /* 0x000ea40000300800 */
[----:B------:R-:W2:Y:S01]  /*358f0*/  LDL.LU R23, [R1+0x31c] ;  /* 0x00031c0001177983 */ /* 0x000ea20000300800 */
[----:B------:R-:W2:Y:S01]  /*35900*/  LDL.LU R11, [R1+0x308] ;  /* 0x00030800010b7983 */ /* 0x000ea20000300800 */
[----:B------:R-:W2:Y:S02]  /*35910*/  LDL.LU R10, [R1+0x30c] ;  /* 0x00030c00010a7983 */ /* 0x000ea40000300800 */
[----:B------:R-:W2:Y:S02]  /*35920*/  LDL.LU R22, [R1+0x228] ;  /* 0x0002280001167983 */ /* 0x000ea40000300800 */
[----:B------:R-:W2:Y:S01]  /*35930*/  LDL.LU R21, [R1+0x22c] ;  /* 0x00022c0001157983 */ /* 0x000ea20000300800 */
[----:B------:R-:W2:Y:S01]  /*35940*/  LDL.LU R14, [R1+0x218] ;  /* 0x00021800010e7983 */ /* 0x000ea20000300800 */
[----:B------:R-:W2:Y:S02]  /*35950*/  LDL.LU R7, [R1+0x21c] ;  /* 0x00021c0001077983 */ /* 0x000ea40000300800 */
[----:B------:R-:W3:Y:S02]  /*35960*/  LDL.LU R9, [R1+0x1f8] ;  /* 0x0001f80001097983 */ /* 0x000ee40000300800 */
[----:B------:R-:W3:Y:S01]  /*35970*/  LDL R18, [R1+0x814] ;  /* 0x0008140001127983 */ /* 0x000ee20000100800 */
[----:B------:R-:W3:Y:S01]  /*35980*/  LDL.LU R15, [R1+0x1fc] ;  /* 0x0001fc00010f7983 */ /* 0x000ee20000300800 */
[----:B0-----:R-:W-:-:S04]  /*35990*/  LOP3.LUT R27, R27, 0x1c, RZ, 0xc0, !PT ;  /* 0x0000001c1b1b7812 */ /* 0x001fc800078ec0ff */
[----:B------:R-:W-:-:S05]  /*359a0*/  LEA.HI R27, R27, 0x88, RZ, 0x1e ;  /* 0x000000881b1b7811 */ /* 0x000fca00078ff0ff */
[----:B------:R-:W-:-:S05]  /*359b0*/  IMAD.SHL.U32 R27, R27, 0x20, RZ ;  /* 0x000000201b1b7824 */ /* 0x000fca00078e00ff */
[----:B------:R0:W1:Y:S04]  /*359c0*/  LDS R8, [R27+0x40000] ;  /* 0x040000001b087984 */ /* 0x0000680000000800 */
[----:B0-----:R-:W0:Y:S02]  /*359d0*/  S2R R27, SR_TID.X ;  /* 0x00000000001b7919 */ /* 0x001e240000002100 */
[----:B0-----:R-:W-:Y:S02]  /*359e0*/  LOP3.LUT R12, R27, 0x1c, RZ, 0xc0, !PT ;  /* 0x0000001c1b0c7812 */ /* 0x001fe400078ec0ff */
[----:B------:R-:W3:Y:S01]  /*359f0*/  LDL R27, [R1+0x810] ;  /* 0x00081000011b7983 */ /* 0x000ee20000100800 */
[C---:B----4-:R-:W-:Y:S02]  /*35a00*/  FMUL R16, R0.reuse, R16 ;  /* 0x0000001000107220 */ /* 0x050fe40000400000 */
[----:B-----5:R-:W-:-:S03]  /*35a10*/  FMUL R6, R0, R6 ;  /* 0x0000000600067220 */ /* 0x020fc60000400000 */
[----:B------:R0:W-:Y:S04]  /*35a20*/  STL [R1+0x260], R16 ;  /* 0x0002601001007387 */ /* 0x0001e80000100800 */
[----:B0-----:R-:W4:Y:S01]  /*35a30*/  LDL.LU R16, [R1+0x20b4] ;  /* 0x0020b40001107983 */ /* 0x001f220000300800 */
[----:B------:R2:W-:Y:S02]  /*35a40*/  STL [R1+0x264], R6 ;  /* 0x0002640601007387 */ /* 0x0005e40000100800 */
[C---:B--2---:R-:W-:Y:S02]  /*35a50*/  FMUL R6, R0.reuse, R13 ;  /* 0x0000000d00067220 */ /* 0x044fe40000400000 */
[----:B------:R-:W-:-:S03]  /*35a60*/  FMUL R13, R0, R3 ;  /* 0x00000003000d7220 */ /* 0x000fc60000400000 */
[----:B------:R-:W-:Y:S01]  /*35a70*/  STL [R1+0x250], R6 ;  /* 0x0002500601007387 */ /* 0x000fe20000100800 */
[----:B------:R-:W1:Y:S01]  /*35a80*/  LDL.LU R3, [R1+0x948] ;  /* 0x0009480001037983 */ /* 0x000e620000300800 */
[----:B------:R-:W0:Y:S01]  /*35a90*/  MUFU.EX2 R2, R2 ;  /* 0x0000000200027308 */ /* 0x000e220000000800 */
[----:B------:R-:W-:Y:S01]  /*35aa0*/  LEA.HI R12, R12, 0x90, RZ, 0x1e ;  /* 0x000000900c0c7811 */ /* 0x000fe200078ff0ff */
[C---:B------:R-:W-:Y:S02]  /*35ab0*/  FMUL R29, R0.reuse, R29 ;  /* 0x0000001d001d7220 */ /* 0x040fe40000400000 */
[----:B------:R-:W-:Y:S02]  /*35ac0*/  FMUL R28, R0, R28 ;  /* 0x0000001c001c7220 */ /* 0x000fe40000400000 */
[----:B------:R-:W-:Y:S02]  /*35ad0*/  IMAD.SHL.U32 R12, R12, 0x20, RZ ;  /* 0x000000200c0c7824 */ /* 0x000fe400078e00ff */
[C---:B------:R-:W-:Y:S01]  /*35ae0*/  FMUL R26, R0.reuse, R26 ;  /* 0x0000001a001a7220 */ /* 0x040fe20000400000 */
[----:B------:R-:W-:Y:S04]  /*35af0*/  STL [R1+0x254], R13 ;  /* 0x0002540d01007387 */ /* 0x000fe80000100800 */
[----:B------:R2:W5:Y:S01]  /*35b00*/  LDS R6, [R12+0x40000] ;  /* 0x040000000c067984 */ /* 0x0005620000000800 */
[----:B------:R-:W-:-:S02]  /*35b10*/  FMUL R0, R0, R25 ;  /* 0x0000001900007220 */ /* 0x000fc40000400000 */
[C---:B0-----:R-:W-:Y:S01]  /*35b20*/  FMUL R25, R2.reuse, R24 ;  /* 0x0000001802197220 */ /* 0x041fe20000400000 */
[----:B--2---:R-:W2:Y:S01]  /*35b30*/  LDL.64 R12, [R1+0xe78] ;  /* 0x000e7800010c7983 */ /* 0x004ea20000100a00 */
[----:B------:R-:W-:Y:S02]  /*35b40*/  STL [R1+0x240], R29 ;  /* 0x0002401d01007387 */ /* 0x000fe40000100800 */
[----:B------:R-:W-:Y:S02]  /*35b50*/  STL [R1+0x244], R28 ;  /* 0x0002441c01007387 */ /* 0x000fe40000100800 */
[----:B------:R-:W-:Y:S02]  /*35b60*/  STL [R1+0x230], R26 ;  /* 0x0002301a01007387 */ /* 0x000fe40000100800 */
[C---:B------:R-:W-:Y:S01]  /*35b70*/  FMUL R24, R2.reuse, R23 ;  /* 0x0000001702187220 */ /* 0x040fe20000400000 */
[----:B------:R0:W-:Y:S01]  /*35b80*/  STL [R1+0x234], R0 ;  /* 0x0002340001007387 */ /* 0x0001e20000100800 */
[----:B------:R-:W-:Y:S02]  /*35b90*/  STL [R1+0x268], R25 ;  /* 0x0002681901007387 */ /* 0x000fe40000100800 */
[C---:B------:R-:W-:Y:S01]  /*35ba0*/  FMUL R23, R2.reuse, R10 ;  /* 0x0000000a02177220 */ /* 0x040fe20000400000 */
[----:B------:R-:W-:Y:S01]  /*35bb0*/  STL [R1+0x26c], R24 ;  /* 0x00026c1801007387 */ /* 0x000fe20000100800 */
[----:B0-----:R-:W-:-:S03]  /*35bc0*/  FMUL R0, R2, R11 ;  /* 0x0000000b02007220 */ /* 0x001fc60000400000 */
[----:B------:R-:W4:Y:S02]  /*35bd0*/  LDL.64 R10, [R1+0xe70] ;  /* 0x000e7000010a7983 */ /* 0x000f240000100a00 */
[----:B------:R0:W-:Y:S02]  /*35be0*/  STL [R1+0x258], R0 ;  /* 0x0002580001007387 */ /* 0x0001e40000100800 */
[----:B------:R-:W-:Y:S02]  /*35bf0*/  STL [R1+0x25c], R23 ;  /* 0x00025c1701007387 */ /* 0x000fe40000100800 */
[C---:B------:R-:W-:Y:S02]  /*35c00*/  FMUL R21, R2.reuse, R21 ;  /* 0x0000001502157220 */ /* 0x040fe40000400000 */
[C---:B------:R-:W-:Y:S02]  /*35c10*/  FMUL R14, R2.reuse, R14 ;  /* 0x0000000e020e7220 */ /* 0x040fe40000400000 */
[----:B0-----:R-:W-:-:S05]  /*35c20*/  FMUL R0, R2, R22 ;  /* 0x0000001602007220 */ /* 0x001fca0000400000 */
[----:B------:R0:W-:Y:S01]  /*35c30*/  STL [R1+0x248], R0 ;  /* 0x0002480001007387 */ /* 0x0001e20000100800 */
[----:B------:R3:W-:Y:S02]  /*35c40*/  STL [R1+0x24c], R21 ;  /* 0x00024c1501007387 */ /* 0x0007e40000100800 */
[----:B------:R-:W-:Y:S02]  /*35c50*/  STL [R1+0x238], R14 ;  /* 0x0002380e01007387 */ /* 0x000fe40000100800 */
[----:B0-----:R-:W-:-:S05]  /*35c60*/  FMUL R0, R2, R7 ;  /* 0x0000000702007220 */ /* 0x001fca0000400000 */
[----:B------:R0:W-:Y:S01]  /*35c70*/  STL [R1+0x23c], R0 ;  /* 0x00023c0001007387 */ /* 0x0001e20000100800 */
[----:B---3--:R-:W-:-:S05]  /*35c80*/  IMAD.WIDE R4, R20, 0x2, R4 ;  /* 0x0000000214047825 */ /* 0x008fca00078e0204 */
[----:B------:R3:W5:Y:S01]  /*35c90*/  LDG.E.U16 R21, [R4.64] ;  /* 0x0000000604157981 */ /* 0x000762000c1e1500 */
[----:B-1----:R-:W-:-:S03]  /*35ca0*/  FFMA R3, R2, R3, R8 ;  /* 0x0000000302037223 */ /* 0x002fc60000000008 */
[----:B------:R-:W5:Y:S04]  /*35cb0*/  LDL.LU R8, [R1+0x944] ;  /* 0x0009440001087983 */ /* 0x000f680000300800 */
[----:B------:R-:W1:Y:S01]  /*35cc0*/  S2R R29, SR_TID.X ;  /* 0x00000000001d7919 */ /* 0x000e620000002100 */
[----:B0-----:R-:W-:Y:S02]  /*35cd0*/  FADD R0, -R17, R19 ;  /* 0x0000001311007221 */ /* 0x001fe40000000100 */
[----:B------:R2:W-:Y:S02]  /*35ce0*/  STL [R1+0x948], R3 ;  /* 0x0009480301007387 */ /* 0x0005e40000100800 */
[----:B------:R-:W-:-:S06]  /*35cf0*/  FMUL R0, R0, 1.4426950216293334961 ;  /* 0x3fb8aa3b00007820 */ /* 0x000fcc0000400000 */
[----:B------:R-:W5:Y:S01]  /*35d00*/  MUFU.EX2 R0, R0 ;  /* 0x0000000000007308 */ /* 0x000f620000000800 */
[----:B--2---:R-:W-:Y:S02]  /*35d10*/  IMAD.WIDE R2, R20, 0x2, R12 ;  /* 0x0000000214027825 */ /* 0x004fe400078e020c */
[----:B------:R-:W2:Y:S04]  /*35d20*/  LDL.LU R12, [R1+0x208] ;  /* 0x00020800010c7983 */ /* 0x000ea80000300800 */
[----:B------:R4:W2:Y:S01]  /*35d30*/  LDG.E.U16 R14, [R2.64] ;  /* 0x00000006020e7981 */ /* 0x0008a2000c1e1500 */
[----:B-1----:R-:W-:-:S04]  /*35d40*/  LOP3.LUT R29, R29, 0x1c, RZ, 0xc0, !PT ;  /* 0x0000001c1d1d7812 */ /* 0x002fc800078ec0ff */
[----:B------:R-:W-:Y:S02]  /*35d50*/  LEA.HI R19, R29, 0x98, RZ, 0x1e ;  /* 0x000000981d137811 */ /* 0x000fe400078ff0ff */
[----:B------:R-:W2:Y:S01]  /*35d60*/  LDL R29, [R1+0x80c] ;  /* 0x00080c00011d7983 */ /* 0x000ea20000100800 */
[----:B----4-:R-:W-:-:S05]  /*35d70*/  IMAD.WIDE R2, R20, 0x2, R10 ;  /* 0x0000000214027825 */ /* 0x010fca00078e020a */
[----:B------:R0:W4:Y:S02]  /*35d80*/  LDG.E.U16 R28, [R2.64] ;  /* 0x00000006021c7981 */ /* 0x000124000c1e1500 */
[----:B0-----:R-:W-:Y:S02]  /*35d90*/  FADD R3, -R27, R15 ;  /* 0x0000000f1b037221 */ /* 0x001fe40000000100 */
[----:B------:R-:W2:Y:S01]  /*35da0*/  LDL.LU R27, [R1+0x2f0] ;  /* 0x0002f000011b7983 */ /* 0x000ea20000300800 */
[----:B------:R-:W2:Y:S02]  /*35db0*/  LDL.LU R25, [R1+0x3b0] ;  /* 0x0003b00001197983 */ /* 0x000ea40000300800 */
[----:B------:R-:W2:Y:S02]  /*35dc0*/  LDL.LU R26, [R1+0x2f4] ;  /* 0x0002f400011a7983 */ /* 0x000ea40000300800 */
[----:B------:R-:W2:Y:S01]  /*35dd0*/  LDL.LU R24, [R1+0x3b4] ;  /* 0x0003b40001187983 */ /* 0x000ea20000300800 */
[----:B------:R-:W2:Y:S01]  /*35de0*/  LDL.LU R13, [R1+0x3d0] ;  /* 0x0003d000010d7983 */ /* 0x000ea20000300800 */
[----:B---3--:R-:W-:-:S02]  /*35df0*/  FADD R4, -R18, R9 ;  /* 0x0000000912047221 */ /* 0x008fc40000000100 */
[----:B-----5:R-:W-:-:S05]  /*35e00*/  FFMA R8, R0, R8, R6 ;  /* 0x0000000800087223 */ /* 0x020fca0000000006 */
[----:B------:R0:W-:Y:S01]  /*35e10*/  STL [R1+0x944], R8 ;  /* 0x0009440801007387 */ /* 0x0001e20000100800 */
[----:B------:R-:W3:Y:S02]  /*35e20*/  LDL.LU R11, [R1+0x3d4] ;  /* 0x0003d400010b7983 */ /* 0x000ee40000300800 */
[----:B------:R-:W5:Y:S01]  /*35e30*/  LDL.LU R10, [R1+0x3e0] ;  /* 0x0003e000010a7983 */ /* 0x000f620000300800 */
[----:B0-----:R-:W5:Y:S01]  /*35e40*/  LDL.LU R8, [R1+0x3e4] ;  /* 0x0003e40001087983 */ /* 0x001f620000300800 */
[----:B------:R-:W5:Y:S02]  /*35e50*/  LDL.LU R23, [R1+0x2f8] ;  /* 0x0002f80001177983 */ /* 0x000f640000300800 */
[----:B------:R0:W-:Y:S02]  /*35e60*/  STL [R1+0x4dc], R21 ;  /* 0x0004dc1501007387 */ /* 0x0001e40000100800 */
[----:B------:R-:W5:Y:S01]  /*35e70*/  LDL.LU R22, [R1+0x2fc] ;  /* 0x0002fc0001167983 */ /* 0x000f620000300800 */
[----:B0-----:R-:W5:Y:S01]  /*35e80*/  LDL.LU R21, [R1+0x3b8] ;  /* 0x0003b80001157983 */ /* 0x001f620000300800 */
[----:B------:R-:W5:Y:S03]  /*35e90*/  LDL.LU R9, [R1+0x3bc] ;  /* 0x0003bc0001097983 */ /* 0x000f660000300800 */
[----:B------:R-:W0:Y:S01]  /*35ea0*/  S2R R17, SR_TID.X ;  /* 0x0000000000117919 */ /* 0x000e220000002100 */
[----:B------:R-:W-:Y:S01]  /*35eb0*/  SHF.L.U32 R19, R19, 0x5, RZ ;  /* 0x0000000513137819 */ /* 0x000fe200000006ff */
[----:B------:R-:W-:-:S04]  /*35ec0*/  FMUL R2, R4, 1.4426950216293334961 ;  /* 0x3fb8aa3b04027820 */ /* 0x000fc80000400000 */
[----:B------:R-:W1:Y:S01]  /*35ed0*/  LDS R5, [R19+0x40000] ;  /* 0x0400000013057984 */ /* 0x000e620000000800 */
[----:B0-----:R-:W-:-:S04]  /*35ee0*/  LOP3.LUT R17, R17, 0x1c, RZ, 0xc0, !PT ;  /* 0x0000001c11117812 */ /* 0x001fc800078ec0ff */
[----:B------:R-:W-:-:S05]  /*35ef0*/  LEA.HI R17, R17, 0xa0, RZ, 0x1e ;  /* 0x000000a011117811 */ /* 0x000fca00078ff0ff */
[----:B------:R-:W-:Y:S02]  /*35f00*/  IMAD.SHL.U32 R17, R17, 0x20, RZ ;  /* 0x0000002011117824 */ /* 0x000fe400078e00ff */
[C---:B--2---:R-:W-:Y:S02]  /*35f10*/  FMUL R27, R0.reuse, R27 ;  /* 0x0000001b001b7220 */ /* 0x044fe40000400000 */
[C---:B------:R-:W-:Y:S01]  /*35f20*/  FMUL R6, R0.reuse, R26 ;  /* 0x0000001a00067220 */ /* 0x040fe20000400000 */
[----:B------:R0:W2:Y:S01]  /*35f30*/  LDS R7, [R17+0x40000] ;  /* 0x0400000011077984 */ /* 0x0000a20000000800 */
[----:B------:R-:W-:Y:S02]  /*35f40*/  FMUL R4, R3, 1.4426950216293334961 ;  /* 0x3fb8aa3b03047820 */ /* 0x000fe40000400000 */
[C---:B------:R-:W-:Y:S01]  /*35f50*/  FMUL R3, R0.reuse, R25 ;  /* 0x0000001900037220 */ /* 0x040fe20000400000 */
[----:B0-----:R-:W2:Y:S01]  /*35f60*/  LDL.LU R17, [R1+0x3d8] ;  /* 0x0003d80001117983 */ /* 0x001ea20000300800 */
[----:B------:R-:W2:Y:S02]  /*35f70*/  LDL.LU R15, [R1+0x3dc] ;  /* 0x0003dc00010f7983 */ /* 0x000ea40000300800 */
[----:B------:R-:W2:Y:S02]  /*35f80*/  LDL.LU R19, [R1+0x3e8] ;  /* 0x0003e80001137983 */ /* 0x000ea40000300800 */
[----:B------:R-:W2:Y:S01]  /*35f90*/  LDL.LU R18, [R1+0x3ec] ;  /* 0x0003ec0001127983 */ /* 0x000ea20000300800 */
[----:B------:R0:W-:Y:S01]  /*35fa0*/  STL [R1+0x4d8], R14 ;  /* 0x0004d80e01007387 */ /* 0x0001e20000100800 */
[----:B------:R-:W-:-:S03]  /*35fb0*/  FMUL R24, R0, R24 ;  /* 0x0000001800187220 */ /* 0x000fc60000400000 */
[----:B0-----:R-:W1:Y:S01]  /*35fc0*/  LDL.LU R14, [R1+0x940] ;  /* 0x00094000010e7983 */ /* 0x001e620000300800 */
[----:B------:R-:W-:Y:S02]  /*35fd0*/  STL [R1+0x220], R27 ;  /* 0x0002201b01007387 */ /* 0x000fe40000100800 */
[----:B------:R0:W-:Y:S02]  /*35fe0*/  STL [R1+0x224], R6 ;  /* 0x0002240601007387 */ /* 0x0001e40000100800 */
[----:B----4-:R-:W-:Y:S01]  /*35ff0*/  STL [R1+0x4d4], R28 ;  /* 0x0004d41c01007387 */ /* 0x010fe20000100800 */
[----:B------:R3:W-:Y:S01]  /*36000*/  STL [R1+0x210], R3 ;  /* 0x0002100301007387 */ /* 0x0007e20000100800 */
[----:B------:R-:W-:Y:S02]  /*36010*/  STL [R1+0x214], R24 ;  /* 0x0002141801007387 */ /* 0x000fe40000100800 */
[C---:B0-----:R-:W-:Y:S01]  /*36020*/  FMUL R6, R0.reuse, R13 ;  /* 0x0000000d00067220 */ /* 0x041fe20000400000 */
[----:B------:R-:W0:Y:S04]  /*36030*/  MUFU.EX2 R2, R2 ;  /* 0x0000000200027308 */ /* 0x000e280000000800 */
[----:B------:R5:W-:Y:S01]  /*36040*/  STL [R1+0x200], R6 ;  /* 0x0002000601007387 */ /* 0x000be20000100800 */
[----:B---3--:R-:W-:-:S02]  /*36050*/  FMUL R3, R0, R11 ;  /* 0x0000000b00037220 */ /* 0x008fc40000400000 */
[----:B-----5:R-:W-:-:S03]  /*36060*/  FMUL R6, R0, R10 ;  /* 0x0000000a00067220 */ /* 0x020fc60000400000 */
[----:B------:R3:W-:Y:S01]  /*36070*/  STL [R1+0x204], R3 ;  /* 0x0002040301007387 */ /* 0x0007e20000100800 */
[----:B------:R-:W-:-:S03]  /*36080*/  FMUL R0, R0, R8 ;  /* 0x0000000800007220 */ /* 0x000fc60000400000 */
[----:B------:R-:W-:Y:S04]  /*36090*/  STL [R1+0x1f0], R6 ;  /* 0x0001f00601007387 */ /* 0x000fe80000100800 */
[----:B------:R4:W-:Y:S01]  /*360a0*/  STL [R1+0x1f4], R0 ;  /* 0x0001f40001007387 */ /* 0x0009e20000100800 */
[----:B---3--:R-:W-:-:S03]  /*360b0*/  FADD R3, -R29, R12 ;  /* 0x0000000c1d037221 */ /* 0x008fc60000000100 */
[----:B------:R-:W3:Y:S01]  /*360c0*/  LDL.64 R12, [R1+0xe68] ;  /* 0x000e6800010c7983 */ /* 0x000ee20000100a00 */
[----:B------:R-:W5:Y:S02]  /*360d0*/  LDL.64 R10, [R1+0xe60] ;  /* 0x000e6000010a7983 */ /* 0x000f640000100a00 */
[C---:B0-----:R-:W-:Y:S01]  /*360e0*/  FMUL R22, R2.reuse, R22 ;  /* 0x0000001602167220 */ /* 0x041fe20000400000 */
[----:B----4-:R0:W4:Y:S02]  /*360f0*/  MUFU.EX2 R0, R4 ;  /* 0x0000000400007308 */ /* 0x0101240000000800 */
[----:B0-----:R-:W-:-:S05]  /*36100*/  FMUL R4, R2, R23 ;  /* 0x0000001702047220 */ /* 0x001fca0000400000 */
[----:B------:R0:W-:Y:S01]  /*36110*/  STL [R1+0x228], R4 ;  /* 0x0002280401007387 */ /* 0x0001e20000100800 */
[----:B------:R-:W-:Y:S02]  /*36120*/  STL [R1+0x22c], R22 ;  /* 0x00022c1601007387 */ /* 0x000fe40000100800 */
[C---:B0-----:R-:W-:Y:S02]  /*36130*/  FMUL R4, R2.reuse, R9 ;  /* 0x0000000902047220 */ /* 0x041fe40000400000 */
[----:B------:R-:W4:Y:S04]  /*36140*/  LDL.LU R9, [R1+0x93c] ;  /* 0x00093c0001097983 */ /* 0x000f280000300800 */
[----:B------:R-:W0:Y:S01]  /*36150*/  S2R R27, SR_TID.X ;  /* 0x00000000001b7919 */ /* 0x000e220000002100 */
[----:B------:R-:W-:-:S05]  /*36160*/  FMUL R6, R2, R21 ;  /* 0x0000001502067220 */ /* 0x000fca0000400000 */
[----:B------:R2:W-:Y:S01]  /*36170*/  STL [R1+0x218], R6 ;  /* 0x0002180601007387 */ /* 0x0005e20000100800 */
[----:B------:R2:W-:Y:S02]  /*36180*/  STL [R1+0x21c], R4 ;  /* 0x00021c0401007387 */ /* 0x0005e40000100800 */
[C---:B--2---:R-:W-:Y:S02]  /*36190*/  FMUL R6, R2.reuse, R17 ;  /* 0x0000001102067220 */ /* 0x044fe40000400000 */
[C---:B------:R-:W-:Y:S01]  /*361a0*/  FMUL R4, R2.reuse, R15 ;  /* 0x0000000f02047220 */ /* 0x040fe20000400000 */
[----:B------:R-:W2:Y:S02]  /*361b0*/  LDL.LU R17, [R1+0x420] ;  /* 0x0004200001117983 */ /* 0x000ea40000300800 */
[----:B------:R1:W-:Y:S02]  /*361c0*/  STL [R1+0x208], R6 ;  /* 0x0002080601007387 */ /* 0x0003e40000100800 */
[----:B------:R-:W2:Y:S01]  /*361d0*/  LDL R15, [R1+0x808] ;  /* 0x00080800010f7983 */ /* 0x000ea20000100800 */
[----:B------:R1:W-:Y:S01]  /*361e0*/  STL [R1+0x20c], R4 ;  /* 0x00020c0401007387 */ /* 0x0003e20000100800 */
[----:B0-----:R-:W-:Y:S01]  /*361f0*/  LOP3.LUT R27, R27, 0x1c, RZ, 0xc0, !PT ;  /* 0x0000001c1b1b7812 */ /* 0x001fe200078ec0ff */
[----:B-1----:R-:W-:-:S02]  /*36200*/  FMUL R6, R2, R19 ;  /* 0x0000001302067220 */ /* 0x002fc40000400000 */
[C---:B------:R-:W-:Y:S02]  /*36210*/  FMUL R4, R2.reuse, R18 ;  /* 0x0000001202047220 */ /* 0x040fe40000400000 */
[----:B------:R-:W-:Y:S01]  /*36220*/  FFMA R14, R2, R14, R5 ;  /* 0x0000000e020e7223 */ /* 0x000fe20000000005 */
[----:B------:R0:W-:Y:S02]  /*36230*/  STL [R1+0x1f8], R6 ;  /* 0x0001f80601007387 */ /* 0x0001e40000100800 */
[----:B------:R-:W-:Y:S01]  /*36240*/  STL [R1+0x1fc], R4 ;  /* 0x0001fc0401007387 */ /* 0x000fe20000100800 */
[----:B------:R-:W-:Y:S01]  /*36250*/  LEA.HI R27, R27, 0xa8, RZ, 0x1e ;  /* 0x000000a81b1b7811 */ /* 0x000fe200078ff0ff */
[----:B------:R-:W2:Y:S04]  /*36260*/  LDL.LU R29, [R1+0x430] ;  /* 0x00043000011d7983 */ /* 0x000ea80000300800 */
[----:B------:R-:W-:Y:S01]  /*36270*/  IMAD.SHL.U32 R27, R27, 0x20, RZ ;  /* 0x000000201b1b7824 */ /* 0x000fe200078e00ff */
[----:B------:R-:W-:Y:S01]  /*36280*/  STL [R1+0x940], R14 ;  /* 0x0009400e01007387 */ /* 0x000fe20000100800 */
[----:B0-----:R-:W-:-:S03]  /*36290*/  FMUL R6, R3, 1.4426950216293334961 ;  /* 0x3fb8aa3b03067820 */ /* 0x001fc60000400000 */
[----:B------:R0:W1:Y:S04]  /*362a0*/  LDS R8, [R27+0x40000] ;  /* 0x040000001b087984 */ /* 0x0000680000000800 */
[----:B0-----:R-:W2:Y:S01]  /*362b0*/  LDL R27, [R1+0x804] ;  /* 0x00080400011b7983 */ /* 0x001ea20000100800 */
[----:B---3--:R-:W-:-:S03]  /*362c0*/  IMAD.WIDE R4, R20, 0x2, R12 ;  /* 0x0000000214047825 */ /* 0x008fc600078e020c */
[----:B------:R-:W0:Y:S01]  /*362d0*/  S2R R12, SR_TID.X ;  /* 0x00000000000c7919 */ /* 0x000e220000002100 */
[----:B-----5:R-:W-:-:S04]  /*362e0*/  IMAD.WIDE R2, R20, 0x2, R10 ;  /* 0x0000000214027825 */ /* 0x020fc800078e020a */
[----:B------:R-:W3:Y:S02]  /*362f0*/  LDL.LU R10, [R1+0x2d0] ;  /* 0x0002d000010a7983 */ /* 0x000ee40000300800 */
[----:B------:R-:W5:Y:S01]  /*36300*/  LDL.LU R26, [R1+0x2d4] ;  /* 0x0002d400011a7983 */ /* 0x000f620000300800 */
[----:B------:R-:W2:Y:S04]  /*36310*/  LDL.LU R25, [R1+0x2a0] ;  /* 0x0002a00001197983 */ /* 0x000ea80000300800 */
[----:B------:R3:W2:Y:S04]  /*36320*/  LDG.E.U16 R5, [R4.64] ;  /* 0x0000000604057981 */ /* 0x0006a8000c1e1500 */
[----:B------:R0:W2:Y:S02]  /*36330*/  LDG.E.U16 R28, [R2.64] ;  /* 0x00000006021c7981 */ /* 0x0000a4000c1e1500 */
[----:B0-----:R-:W-:Y:S01]  /*36340*/  LOP3.LUT R12, R12, 0x1c, RZ, 0xc0, !PT ;  /* 0x0000001c0c0c7812 */ /* 0x001fe200078ec0ff */
[----:B----4-:R-:W-:-:S05]  /*36350*/  FFMA R9, R0, R9, R7 ;  /* 0x0000000900097223 */ /* 0x010fca0000000007 */
[----:B------:R0:W-:Y:S01]  /*36360*/  STL [R1+0x93c], R9 ;  /* 0x00093c0901007387 */ /* 0x0001e20000100800 */
[----:B------:R-:W4:Y:S02]  /*36370*/  LDL.LU R24, [R1+0x2a4] ;  /* 0x0002a40001187983 */ /* 0x000f240000300800 */
[----:B------:R-:W4:Y:S02]  /*36380*/  LDL.LU R23, [R1+0x2e0] ;  /* 0x0002e00001177983 */ /* 0x000f240000300800 */
[----:B------:R-:W4:Y:S01]  /*36390*/  LDL.LU R19, [R1+0x2e4] ;  /* 0x0002e40001137983 */ /* 0x000f220000300800 */
[----:B------:R-:W4:Y:S01]  /*363a0*/  LDL.LU R18, [R1+0x340] ;  /* 0x0003400001127983 */ /* 0x000f220000300800 */
[----:B------:R-:W4:Y:S02]  /*363b0*/  LDL.LU R14, [R1+0x344] ;  /* 0x00034400010e7983 */ /* 0x000f240000300800 */
[----:B------:R-:W4:Y:S01]  /*363c0*/  LDL.LU R13, [R1+0x2d8] ;  /* 0x0002d800010d7983 */ /* 0x000f220000300800 */
[----:B0-----:R-:W-:-:S02]  /*363d0*/  LEA.HI R9, R12, 0xb0, RZ, 0x1e ;  /* 0x000000b00c097811 */ /* 0x001fc400078ff0ff */
[----:B------:R-:W4:Y:S01]  /*363e0*/  LDL.LU R12, [R1+0x2dc] ;  /* 0x0002dc00010c7983 */ /* 0x000f220000300800 */
[----:B------:R-:W0:Y:S01]  /*363f0*/  MUFU.EX2 R6, R6 ;  /* 0x0000000600067308 */ /* 0x000e220000000800 */
[----:B------:R-:W4:Y:S02]  /*36400*/  LDL.64 R2, [R1+0xe58] ;  /* 0x000e580001027983 */ /* 0x000f240000100a00 */
[----:B------:R-:W4:Y:S02]  /*36410*/  LDL.LU R22, [R1+0x2a8] ;  /* 0x0002a80001167983 */ /* 0x000f240000300800 */
[C---:B---3--:R-:W-:Y:S02]  /*36420*/  FMUL R4, R0.reuse, R10 ;  /* 0x0000000a00047220 */ /* 0x048fe40000400000 */
[----:B-----5:R-:W-:-:S03]  /*36430*/  FMUL R26, R0, R26 ;  /* 0x0000001a001a7220 */ /* 0x020fc60000400000 */
[----:B------:R-:W-:Y:S01]  /*36440*/  STL [R1+0x310], R4 ;  /* 0x0003100401007387 */ /* 0x000fe20000100800 */
[----:B------:R-:W3:Y:S02]  /*36450*/  LDL.LU R21, [R1+0x2ac] ;  /* 0x0002ac0001157983 */ /* 0x000ee40000300800 */
[----:B------:R-:W5:Y:S02]  /*36460*/  LDL.LU R11, [R1+0x2e8] ;  /* 0x0002e800010b7983 */ /* 0x000f640000300800 */
[----:B------:R-:W5:Y:S01]  /*36470*/  LDL.LU R10, [R1+0x2ec] ;  /* 0x0002ec00010a7983 */ /* 0x000f620000300800 */
[----:B------:R-:W5:Y:S01]  /*36480*/  LDL.LU R7, [R1+0x348] ;  /* 0x0003480001077983 */ /* 0x000f620000300800 */
[----:B--2---:R2:W-:Y:S02]  /*36490*/  STL [R1+0x4c4], R5 ;  /* 0x0004c40501007387 */ /* 0x0045e40000100800 */
[C---:B------:R-:W-:Y:S01]  /*364a0*/  FMUL R25, R0.reuse, R25 ;  /* 0x0000001900197220 */ /* 0x040fe20000400000 */
[----:B--2---:R-:W2:Y:S01]  /*364b0*/  LDL.LU R5, [R1+0x34c] ;  /* 0x00034c0001057983 */ /* 0x004ea20000300800 */
[----:B------:R-:W1:Y:S02]  /*364c0*/  LDL.LU R4, [R1+0x938] ;  /* 0x0009380001047983 */ /* 0x000e640000300800 */
[----:B------:R-:W-:Y:S02]  /*364d0*/  STL [R1+0x314], R26 ;  /* 0x0003141a01007387 */ /* 0x000fe40000100800 */
[----:B------:R-:W-:Y:S01]  /*364e0*/  STL [R1+0x4bc], R28 ;  /* 0x0004bc1c01007387 */ /* 0x000fe20000100800 */
[----:B------:R-:W-:Y:S01]  /*364f0*/  STL [R1+0x300], R25 ;  /* 0x0003001901007387 */ /* 0x000fe20000100800 */
[----:B----4-:R-:W-:-:S02]  /*36500*/  FMUL R24, R0, R24 ;  /* 0x0000001800187220 */ /* 0x010fc40000400000 */
[C---:B------:R-:W-:Y:S02]  /*36510*/  FMUL R23, R0.reuse, R23 ;  /* 0x0000001700177220 */ /* 0x040fe40000400000 */
[C---:B------:R-:W-:Y:S02]  /*36520*/  FMUL R19, R0.reuse, R19 ;  /* 0x0000001300137220 */ /* 0x040fe40000400000 */
[C---:B------:R-:W-:Y:S02]  /*36530*/  FMUL R18, R0.reuse, R18 ;  /* 0x0000001200127220 */ /* 0x040fe40000400000 */
[----:B------:R-:W-:Y:S01]  /*36540*/  FMUL R14, R0, R14 ;  /* 0x0000000e000e7220 */ /* 0x000fe20000400000 */
[----:B------:R-:W-:Y:S01]  /*36550*/  STL [R1+0x304], R24 ;  /* 0x0003041801007387 */ /* 0x000fe20000100800 */
[C---:B0-----:R-:W-:Y:S02]  /*36560*/  FMUL R13, R6.reuse, R13 ;  /* 0x0000000d060d7220 */ /* 0x041fe40000400000 */
[----:B------:R-:W-:Y:S02]  /*36570*/  STL [R1+0x2f0], R23 ;  /* 0x0002f01701007387 */ /* 0x000fe40000100800 */
[----:B------:R-:W-:Y:S01]  /*36580*/  STL [R1+0x2f4], R19 ;  /* 0x0002f41301007387 */ /* 0x000fe20000100800 */
[----:B------:R0:W-:Y:S01]  /*36590*/  STL [R1+0x2e0], R18 ;  /* 0x0002e01201007387 */ /* 0x0001e20000100800 */
[----:B------:R-:W-:-:S02]  /*365a0*/  FMUL R12, R6, R12 ;  /* 0x0000000c060c7220 */ /* 0x000fc40000400000 */
[----:B------:R4:W-:Y:S01]  /*365b0*/  STL [R1+0x2e4], R14 ;  /* 0x0002e40e01007387 */ /* 0x0009e20000100800 */
[----:B------:R-:W-:Y:S01]  /*365c0*/  STL [R1+0x318], R13 ;  /* 0x0003180d01007387 */ /* 0x000fe20000100800 */
[----:B------:R-:W-:-:S03]  /*365d0*/  FADD R0, -R15, R17 ;  /* 0x000000110f007221 */ /* 0x000fc60000000100 */
[----:B0-----:R-:W2:Y:S01]  /*365e0*/  LDL.64 R18, [R1+0xe50] ;  /* 0x000e500001127983 */ /* 0x001ea20000100a00 */
[----:B------:R0:W-:Y:S02]  /*365f0*/  STL [R1+0x31c], R12 ;  /* 0x00031c0c01007387 */ /* 0x0001e40000100800 */
[----:B----4-:R-:W4:Y:S01]  /*36600*/  LDL.64 R14, [R1+0xe48] ;  /* 0x000e4800010e7983 */ /* 0x010f220000100a00 */
[----:B0-----:R-:W4:Y:S01]  /*36610*/  LDL.64 R12, [R1+0xe40] ;  /* 0x000e4000010c7983 */ /* 0x001f220000100a00 */
[----:B------:R-:W0:Y:S02]  /*36620*/  S2R R17, SR_TID.X ;  /* 0x0000000000117919 */ /* 0x000e240000002100 */
[----:B------:R-:W-:-:S05]  /*36630*/  FMUL R22, R6, R22 ;  /* 0x0000001606167220 */ /* 0x000fca0000400000 */
[----:B------:R-:W-:Y:S01]  /*36640*/  STL [R1+0x308], R22 ;  /* 0x0003081601007387 */ /* 0x000fe20000100800 */
[----:B------:R-:W-:Y:S01]  /*36650*/  IMAD.WIDE R2, R20, 0x2, R2 ;  /* 0x0000000214027825 */ /* 0x000fe200078e0202 */
[----:B0-----:R-:W-:-:S04]  /*36660*/  LOP3.LUT R17, R17, 0x1c, RZ, 0xc0, !PT ;  /* 0x0000001c11117812 */ /* 0x001fc800078ec0ff */
[----:B------:R-:W-:-:S05]  /*36670*/  LEA.HI R17, R17, 0xb8, RZ, 0x1e ;  /* 0x000000b811117811 */ /* 0x000fca00078ff0ff */
[----:B------:R-:W-:Y:S02]  /*36680*/  IMAD.SHL.U32 R17, R17, 0x20, RZ ;  /* 0x0000002011117824 */ /* 0x000fe400078e00ff */
[C---:B---3--:R-:W-:Y:S02]  /*36690*/  FMUL R21, R6.reuse, R21 ;  /* 0x0000001506157220 */ /* 0x048fe40000400000 */
[C---:B-----5:R-:W-:Y:S02]  /*366a0*/  FMUL R11, R6.reuse, R11 ;  /* 0x0000000b060b7220 */ /* 0x060fe40000400000 */
[C---:B------:R-:W-:Y:S02]  /*366b0*/  FMUL R10, R6.reuse, R10 ;  /* 0x0000000a060a7220 */ /* 0x040fe40000400000 */
[C---:B------:R-:W-:Y:S01]  /*366c0*/  FMUL R7, R6.reuse, R7 ;  /* 0x0000000706077220 */ /* 0x040fe20000400000 */
[----:B------:R-:W-:Y:S01]  /*366d0*/  STL [R1+0x30c], R21 ;  /* 0x00030c1501007387 */ /* 0x000fe20000100800 */
[----:B------:R0:W-:Y:S02]  /*366e0*/  STL [R1+0x2f8], R11 ;  /* 0x0002f80b01007387 */ /* 0x0001e40000100800 */
[----:B------:R-:W-:Y:S01]  /*366f0*/  STL [R1+0x2fc], R10 ;  /* 0x0002fc0a01007387 */ /* 0x000fe20000100800 */
[----:B------:R-:W-:Y:S04]  /*36700*/  STL [R1+0x2e8], R7 ;  /* 0x0002e80701007387 */ /* 0x000fe80000100800 */
[----:B------:R3:W-:Y:S01]  /*36710*/  LDS R10, [R17+0x40000] ;  /* 0x04000000110a7984 */ /* 0x0007e20000000800 */
[----:B--2---:R-:W-:-:S02]  /*36720*/  FMUL R5, R6, R5 ;  /* 0x0000000506057220 */ /* 0x004fc40000400000 */
[----:B-1----:R-:W-:Y:S01]  /*36730*/  FFMA R4, R6, R4, R8 ;  /* 0x0000000406047223 */ /* 0x002fe20000000008 */
[----:B0-----:R0:W2:Y:S04]  /*36740*/  LDG.E.U16 R11, [R2.64] ;  /* 0x00000006020b7981 */ /* 0x0010a8000c1e1500 */
[----:B------:R-:W-:Y:S01]  /*36750*/  STL [R1+0x2ec], R5 ;  /* 0x0002ec0501007387 */ /* 0x000fe20000100800 */
[----:B------:R1:W-:Y:S02]  /*36760*/  STL [R1+0x938], R4 ;  /* 0x0009380401007387 */ /* 0x0003e40000100800 */
[----:B---3--:R-:W3:Y:S02]  /*36770*/  LDL.LU R17, [R1+0x2cc] ;  /* 0x0002cc0001117983 */ /* 0x008ee40000300800 */
[----:B-1----:R-:W-:-:S04]  /*36780*/  FADD R4, -R27, R29 ;  /* 0x0000001d1b047221 */ /* 0x002fc80000000100 */
[----:B0-----:R-:W-:Y:S02]  /*36790*/  FMUL R2, R4, 1.4426950216293334961 ;  /* 0x3fb8aa3b04027820 */ /* 0x001fe40000400000 */
[----:B------:R-:W-:-:S04]  /*367a0*/  IMAD.WIDE R6, R20, 0x2, R18 ;  /* 0x0000000214067825 */ /* 0x000fc800078e0212 */
[C---:B----4-:R-:W-:Y:S02]  /*367b0*/  IMAD.WIDE R4, R20.reuse, 0x2, R14 ;  /* 0x0000000214047825 */ /* 0x050fe400078e020e */
[----:B------:R-:W4:Y:S04]  /*367c0*/  LDL.LU R15, [R1+0x934] ;  /* 0x00093400010f7983 */ /* 0x000f280000300800 */
[----:B------:R0:W5:Y:S04]  /*367d0*/  LDG.E.U16 R14, [R6.64] ;  /* 0x00000006060e7981 */ /* 0x000168000c1e1500 */
[----:B------:R1:W3:Y:S01]  /*367e0*/  LDG.E.U16 R5, [R4.64] ;  /* 0x0000000604057981 */ /* 0x0002e2000c1e1500 */
[----:B------:R0:W-:Y:S01]  /*367f0*/  MUFU.EX2 R8, R2 ;  /* 0x0000000200087308 */ /* 0x0001e20000000800 */
[----:B------:R-:W3:Y:S02]  /*36800*/  LDL.LU R29, [R1+0x2b0] ;  /* 0x0002b000011d7983 */ /* 0x000ee40000300800 */
[----:B------:R-:W3:Y:S01]  /*36810*/  LDL.LU R28, [R1+0x2b4] ;  /* 0x0002b400011c7983 */ /* 0x000ee20000300800 */
[----:B------:R-:W3:Y:S01]  /*36820*/  LDL.LU R27, [R1+0x2c0] ;  /* 0x0002c000011b7983 */ /* 0x000ee20000300800 */
[----:B------:R-:W3:Y:S02]  /*36830*/  LDL.LU R26, [R1+0x2c4] ;  /* 0x0002c400011a7983 */ /* 0x000ee40000300800 */
[----:B------:R-:W3:Y:S02]  /*36840*/  LDL.LU R25, [R1+0x320] ;  /* 0x0003200001197983 */ /* 0x000ee40000300800 */
[----:B------:R-:W3:Y:S01]  /*36850*/  LDL.LU R24, [R1+0x324] ;  /* 0x0003240001187983 */ /* 0x000ee20000300800 */
[----:B------:R-:W3:Y:S01]  /*36860*/  LDL.LU R23, [R1+0x330] ;  /* 0x0003300001177983 */ /* 0x000ee20000300800 */
[----:B------:R-:W3:Y:S02]  /*36870*/  LDL.LU R22, [R1+0x334] ;  /* 0x0003340001167983 */ /* 0x000ee40000300800 */
[----:B0-----:R-:W-:-:S04]  /*36880*/  IMAD.WIDE R2, R20, 0x2, R12 ;  /* 0x0000000214027825 */ /* 0x001fc800078e020c */
[----:B------:R-:W3:Y:S01]  /*36890*/  LDL.LU R21, [R1+0x2b8] ;  /* 0x0002b80001157983 */ /* 0x000ee20000300800 */
[----:B------:R-:W3:Y:S01]  /*368a0*/  LDL.LU R19, [R1+0x2bc] ;  /* 0x0002bc0001137983 */ /* 0x000ee20000300800 */
[----:B------:R-:W3:Y:S03]  /*368b0*/  LDL.LU R18, [R1+0x2c8] ;  /* 0x0002c80001127983 */ /* 0x000ee60000300800 */
[----:B------:R-:W3:Y:S01]  /*368c0*/  LDG.E.U16 R3, [R2.64] ;  /* 0x0000000602037981 */ /* 0x000ee2000c1e1500 */
[----:B------:R-:W-:-:S06]  /*368d0*/  SHF.L.U32 R9, R9, 0x5, RZ ;  /* 0x0000000509097819 */ /* 0x000fcc00000006ff */
[----:B------:R-:W4:Y:S01]  /*368e0*/  LDS R9, [R9+0x40000] ;  /* 0x0400000009097984 */ /* 0x000f220000000800 */
[----:B------:R-:W-:-:S06]  /*368f0*/  FMUL R0, R0, 1.4426950216293334961 ;  /* 0x3fb8aa3b00007820 */ /* 0x000fcc0000400000 */
[----:B------:R-:W4:Y:S01]  /*36900*/  MUFU.EX2 R0, R0 ;  /* 0x0000000000007308 */ /* 0x000f220000000800 */
[----:B--2---:R0:W-:Y:S04]  /*36910*/  STL [R1+0x4b4], R11 ;  /* 0x0004b40b01007387 */ /* 0x0041e80000100800 */
[----:B0-----:R-:W2:Y:S01]  /*36920*/  LDL.LU R11, [R1+0x930] ;  /* 0x00093000010b7983 */ /* 0x001ea20000300800 */
[----:B------:R-:W2:Y:S02]  /*36930*/  LDL.64 R6, [R1+0xe38] ;  /* 0x000e380001067983 */ /* 0x000ea40000100a00 */
[----:B------:R-:W2:Y:S02]  /*36940*/  LDL.64 R12, [R1+0xe30] ;  /* 0x000e3000010c7983 */ /* 0x000ea40000100a00 */
[C---:B----4-:R-:W-:Y:S01]  /*36950*/  FFMA R15, R0.reuse, R15, R9 ;  /* 0x0000000f000f7223 */ /* 0x050fe20000000009 */
[----:B-----5:R0:W-:Y:S04]  /*36960*/  STL [R1+0x4ac], R14 ;  /* 0x0004ac0e01007387 */ /* 0x0201e80000100800 */
[----:B0-----:R-:W4:Y:S01]  /*36970*/  LDL.LU R14, [R1+0x32c] ;  /* 0x00032c00010e7983 */ /* 0x001f220000300800 */
[----:B-1----:R-:W5:Y:S02]  /*36980*/  LDL.LU R4, [R1+0x33c] ;  /* 0x00033c0001047983 */ /* 0x002f640000300800 */
[----:B------:R0:W-:Y:S02]  /*36990*/  STL [R1+0x934], R15 ;  /* 0x0009340f01007387 */ /* 0x0001e40000100800 */
[----:B0-----:R-:W5:Y:S01]  /*369a0*/  LDL.LU R15, [R1+0x328] ;  /* 0x00032800010f7983 */ /* 0x001f620000300800 */
[----:B---3--:R0:W-:Y:S03]  /*369b0*/  STL [R1+0x4a8], R5 ;  /* 0x0004a80501007387 */ /* 0x0081e60000100800 */
[----:B0-----:R-:W3:Y:S01]  /*369c0*/  LDL.LU R5, [R1+0x338] ;  /* 0x0003380001057983 */ /* 0x001ee20000300800 */
[----:B------:R-:W-:-:S02]  /*369d0*/  FMUL R29, R0, R29 ;  /* 0x0000001d001d7220 */ /* 0x000fc40000400000 */
[C---:B------:R-:W-:Y:S02]  /*369e0*/  FMUL R9, R0.reuse, R28 ;  /* 0x0000001c00097220 */ /* 0x040fe40000400000 */
[----:B------:R0:W-:Y:S02]  /*369f0*/  STL [R1+0x4a4], R3 ;  /* 0x0004a40301007387 */ /* 0x0001e40000100800 */
[C---:B------:R-:W-:Y:S02]  /*36a00*/  FMUL R27, R0.reuse, R27 ;  /* 0x0000001b001b7220 */ /* 0x040fe40000400000 */
[C---:B------:R-:W-:Y:S02]  /*36a10*/  FMUL R26, R0.reuse, R26 ;  /* 0x0000001a001a7220 */ /* 0x040fe40000400000 */
[C---:B------:R-:W-:Y:S01]  /*36a20*/  FMUL R24, R0.reuse, R24 ;  /* 0x0000001800187220 */ /* 0x040fe20000400000 */
[----:B0-----:R-:W3:Y:S01]  /*36a30*/  LDL.64 R2, [R1+0xe28] ;  /* 0x000e280001027983 */ /* 0x001ee20000100a00 */
[----:B------:R-:W-:Y:S02]  /*36a40*/  STL [R1+0x2d0], R29 ;  /* 0x0002d01d01007387 */ /* 0x000fe40000100800 */
[----:B------:R0:W-:Y:S02]  /*36a50*/  STL [R1+0x2d4], R9 ;  /* 0x0002d40901007387 */ /* 0x0001e40000100800 */
[----:B------:R-:W-:Y:S01]  /*36a60*/  STL [R1+0x2c0], R27 ;  /* 0x0002c01b01007387 */ /* 0x000fe20000100800 */
[----:B------:R-:W-:Y:S01]  /*36a70*/  STL [R1+0x2c4], R26 ;  /* 0x0002c41a01007387 */ /* 0x000fe20000100800 */
[----:B------:R-:W-:-:S02]  /*36a80*/  FMUL R23, R0, R23 ;  /* 0x0000001700177220 */ /* 0x000fc40000400000 */
[----:B0-----:R-:W-:-:S05]  /*36a90*/  FMUL R9, R0, R25 ;  /* 0x0000001900097220 */ /* 0x001fca0000400000 */
[----:B------:R0:W-:Y:S01]  /*36aa0*/  STL [R1+0x2b0], R9 ;  /* 0x0002b00901007387 */ /* 0x0001e20000100800 */
[----:B------:R1:W-:Y:S02]  /*36ab0*/  STL [R1+0x2b4], R24 ;  /* 0x0002b41801007387 */ /* 0x0003e40000100800 */
[----:B------:R-:W-:Y:S02]  /*36ac0*/  STL [R1+0x2a0], R23 ;  /* 0x0002a01701007387 */ /* 0x000fe40000100800 */
[----:B------:R-:W-:Y:S02]  /*36ad0*/  FMUL R19, R8, R19 ;  /* 0x0000001308137220 */ /* 0x000fe40000400000 */
[----:B0-----:R-:W-:Y:S02]  /*36ae0*/  FMUL R9, R0, R22 ;  /* 0x0000001600097220 */ /* 0x001fe40000400000 */
[----:B------:R-:W-:-:S03]  /*36af0*/  FMUL R0, R8, R21 ;  /* 0x0000001508007220 */ /* 0x000fc60000400000 */
[----:B------:R0:W-:Y:S02]  /*36b00*/  STL [R1+0x2a4], R9 ;  /* 0x0002a40901007387 */ /* 0x0001e40000100800 */
[----:B------:R-:W-:Y:S02]  /*36b10*/  STL [R1+0x2d8], R0 ;  /* 0x0002d80001007387 */ /* 0x000fe40000100800 */
[----:B------:R0:W-:Y:S02]  /*36b20*/  STL [R1+0x2dc], R19 ;  /* 0x0002dc1301007387 */ /* 0x0001e40000100800 */
[----:B-1----:R-:W3:Y:S02]  /*36b30*/  LDL.64 R24, [R1+0xe20] ;  /* 0x000e200001187983 */ /* 0x002ee40000100a00 */
[----:B0-----:R-:W-:-:S05]  /*36b40*/  FMUL R9, R8, R18 ;  /* 0x0000001208097220 */ /* 0x001fca0000400000 */
[----:B------:R-:W-:Y:S01]  /*36b50*/  STL [R1+0x2c8], R9 ;  /* 0x0002c80901007387 */ /* 0x000fe20000100800 */
[----:B------:R-:W3:Y:S02]  /*36b60*/  LDL.64 R18, [R1+0xe18] ;  /* 0x000e180001127983 */ /* 0x000ee40000100a00 */
[----:B------:R-:W-:-:S05]  /*36b70*/  FMUL R0, R8, R17 ;  /* 0x0000001108007220 */ /* 0x000fca0000400000 */
[----:B------:R4:W-:Y:S01]  /*36b80*/  STL [R1+0x2cc], R0 ;  /* 0x0002cc0001007387 */ /* 0x0009e20000100800 */
[C---:B--2---:R-:W-:Y:S02]  /*36b90*/  FFMA R11, R8.reuse, R11, R10 ;  /* 0x0000000b080b7223 */ /* 0x044fe4000000000a */
[C---:B----4-:R-:W-:Y:S02]  /*36ba0*/  FMUL R0, R8.reuse, R14 ;  /* 0x0000000e08007220 */ /* 0x050fe40000400000 */
[C---:B-----5:R-:W-:Y:S02]  /*36bb0*/  FMUL R9, R8.reuse, R15 ;  /* 0x0000000f08097220 */ /* 0x060fe40000400000 */
[----:B------:R-:W2:Y:S03]  /*36bc0*/  LDL.64 R14, [R1+0xe10] ;  /* 0x000e1000010e7983 */ /* 0x000ea60000100a00 */
[----:B------:R-:W-:Y:S02]  /*36bd0*/  STL [R1+0x2b8], R9 ;  /* 0x0002b80901007387 */ /* 0x000fe40000100800 */
[----:B------:R0:W-:Y:S02]  /*36be0*/  STL [R1+0x2bc], R0 ;  /* 0x0002bc0001007387 */ /* 0x0001e40000100800 */
[----:B---3--:R-:W-:-:S02]  /*36bf0*/  FMUL R5, R8, R5 ;  /* 0x0000000508057220 */ /* 0x008fc40000400000 */
[----:B0-----:R-:W-:-:S03]  /*36c00*/  FMUL R0, R8, R4 ;  /* 0x0000000408007220 */ /* 0x001fc60000400000 */
[----:B------:R0:W-:Y:S02]  /*36c10*/  STL [R1+0x2a8], R5 ;  /* 0x0002a80501007387 */ /* 0x0001e40000100800 */
[----:B------:R-:W-:Y:S02]  /*36c20*/  STL [R1+0x2ac], R0 ;  /* 0x0002ac0001007387 */ /* 0x000fe40000100800 */
[----:B------:R-:W3:Y:S02]  /*36c30*/  LDL.64 R8, [R1+0xe08] ;  /* 0x000e080001087983 */ /* 0x000ee40000100a00 */
[----:B------:R1:W-:Y:S01]  /*36c40*/  STL [R1+0x930], R11 ;  /* 0x0009300b01007387 */ /* 0x0003e20000100800 */
[----:B------:R-:W4:Y:S01]  /*36c50*/  LDL.64 R22, [R1+0xdf8] ;  /* 0x000df80001167983 */ /* 0x000f220000100a00 */
[----:B0-----:R-:W-:-:S03]  /*36c60*/  IMAD.WIDE R4, R20, 0x2, R12 ;  /* 0x0000000214047825 */ /* 0x001fc600078e020c */
[----:B------:R-:W5:Y:S04]  /*36c70*/  LDL.64 R12, [R1+0xe00] ;  /* 0x000e0000010c7983 */ /* 0x000f680000100a00 */
[----:B-1----:R-:W4:Y:S04]  /*36c80*/  LDL.64 R10, [R1+0xdf0] ;  /* 0x000df000010a7983 */ /* 0x002f280000100a00 */
[----:B------:R0:W4:Y:S02]  /*36c90*/  LDG.E.U16 R27, [R4.64] ;  /* 0x00000006041b7981 */ /* 0x000124000c1e1500 */
[----:B0-----:R-:W-:-:S02]  /*36ca0*/  IMAD.WIDE R4, R20, 0x2, R18 ;  /* 0x0000000214047825 */ /* 0x001fc400078e0212 */
[----:B------:R-:W4:Y:S02]  /*36cb0*/  LDL.64 R18, [R1+0xde8] ;  /* 0x000de80001127983 */ /* 0x000f240000100a00 */
[----:B------:R-:W-:-:S04]  /*36cc0*/  IMAD.WIDE R6, R20, 0x2, R6 ;  /* 0x0000000214067825 */ /* 0x000fc800078e0206 */
[C---:B------:R-:W-:Y:S01]  /*36cd0*/  IMAD.WIDE R2, R20.reuse, 0x2, R2 ;  /* 0x0000000214027825 */ /* 0x040fe200078e0202 */
[----:B------:R0:W4:Y:S04]  /*36ce0*/  LDG.E.U16 R26, [R6.64] ;  /* 0x00000006061a7981 */ /* 0x000128000c1e1500 */
[----:B------:R2:W4:Y:S01]  /*36cf0*/  LDG.E.U16 R17, [R2.64] ;  /* 0x0000000602117981 */ /* 0x000522000c1e1500 */
[----:B0-----:R-:W-:-:S03]  /*36d00*/  IMAD.WIDE R6, R20, 0x2, R24 ;  /* 0x0000000214067825 */ /* 0x001fc600078e0218 */
[----:B------:R5:W4:Y:S04]  /*36d10*/  LDG.E.U16 R24, [R4.64] ;  /* 0x0000000604187981 */ /* 0x000b28000c1e1500 */
[----:B------:R3:W4:Y:S01]  /*36d20*/  LDG.E.U16 R0, [R6.64] ;  /* 0x0000000606007981 */ /* 0x000722000c1e1500 */
[----:B--2---:R-:W-:-:S03]  /*36d30*/  IMAD.WIDE R2, R20, 0x2, R14 ;  /* 0x0000000214027825 */ /* 0x004fc600078e020e */
[----:B------:R-:W2:Y:S04]  /*36d40*/  LDL.64 R14, [R1+0xde0] ;  /* 0x000de000010e7983 */ /* 0x000ea80000100a00 */
[----:B------:R0:W2:Y:S01]  /*36d50*/  LDG.E.U16 R25, [R2.64] ;  /* 0x0000000602197981 */ /* 0x0000a2000c1e1500 */
[----:B---3--:R-:W-:-:S03]  /*36d60*/  IMAD.WIDE R6, R20, 0x2, R8 ;  /* 0x0000000214067825 */ /* 0x008fc600078e0208 */
[----:B------:R-:W3:Y:S04]  /*36d70*/  LDL.64 R8, [R1+0xdd8] ;  /* 0x000dd80001087983 */ /* 0x000ee80000100a00 */
[----:B------:R4:W3:Y:S01]  /*36d80*/  LDG.E.U16 R28, [R6.64] ;  /* 0x00000006061c7981 */ /* 0x0008e2000c1e1500 */
[----:B-----5:R-:W-:-:S03]  /*36d90*/  IMAD.WIDE R4, R20, 0x2, R12 ;  /* 0x0000000214047825 */ /* 0x020fc600078e020c */
[----:B------:R-:W5:Y:S01]  /*36da0*/  LDL.64 R12, [R1+0xdd0] ;  /* 0x000dd000010c7983 */ /* 0x000f620000100a00 */
[----:B----4-:R-:W-:-:S03]  /*36db0*/  IMAD.WIDE R6, R20, 0x2, R10 ;  /* 0x0000000214067825 */ /* 0x010fc600078e020a */
[----:B------:R1:W4:Y:S01]  /*36dc0*/  LDG.E.U16 R29, [R4.64] ;  /* 0x00000006041d7981 */ /* 0x000322000c1e1500 */
[----:B------:R-:W4:Y:S02]  /*36dd0*/  LDL.64 R10, [R1+0xdc0] ;  /* 0x000dc000010a7983 */ /* 0x000f240000100a00 */
[C---:B0-----:R-:W-:Y:S02]  /*36de0*/  IMAD.WIDE R2, R20.reuse, 0x2, R22 ;  /* 0x0000000214027825 */ /* 0x041fe400078e0216 */
[----:B------:R-:W4:Y:S04]  /*36df0*/  LDL.64 R22, [R1+0xdc8] ;  /* 0x000dc80001167983 */ /* 0x000f280000100a00 */
[----:B------:R2:W4:Y:S01]  /*36e00*/  LDG.E.U16 R21, [R2.64] ;  /* 0x0000000602157981 */ /* 0x000522000c1e1500 */
[----:B-1----:R-:W-:-:S03]  /*36e10*/  IMAD.WIDE R4, R20, 0x2, R18 ;  /* 0x0000000214047825 */ /* 0x002fc600078e0212 */
[----:B------:R-:W4:Y:S04]  /*36e20*/  LDL.64 R18, [R1+0xdb8] ;  /* 0x000db80001127983 */ /* 0x000f280000100a00 */
[----:B------:R0:W-:Y:S04]  /*36e30*/  STL [R1+0x4a0], R26 ;  /* 0x0004a01a01007387 */ /* 0x0001e80000100800 */
[----:B0-----:R3:W4:Y:S01]  /*36e40*/  LDG.E.U16 R26, [R6.64] ;  /* 0x00000006061a7981 */ /* 0x001722000c1e1500 */
[----:B--2---:R-:W-:-:S03]  /*36e50*/  IMAD.WIDE R2, R20, 0x2, R14 ;  /* 0x0000000214027825 */ /* 0x004fc600078e020e */
[----:B------:R-:W2:Y:S01]  /*36e60*/  LDL.64 R14, [R1+0xdb0] ;  /* 0x000db000010e7983 */ /* 0x000ea20000100a00 */
[----:B------:R0:W-:Y:S02]  /*36e70*/  STL [R1+0x49c], R27 ;  /* 0x00049c1b01007387 */ /* 0x0001e40000100800 */
[----:B------:R1:W-:Y:S01]  /*36e80*/  STL [R1+0x498], R17 ;  /* 0x0004981101007387 */ /* 0x0003e20000100800 */
[----:B0-----:R5:W2:Y:S04]  /*36e90*/  LDG.E.U16 R27, [R4.64] ;  /* 0x00000006041b7981 */ /* 0x001aa8000c1e1500 */
[----:B-1----:R0:W2:Y:S01]  /*36ea0*/  LDG.E.U16 R17, [R2.64] ;  /* 0x0000000602117981 */ /* 0x0020a2000c1e1500 */
[----:B---3--:R-:W-:-:S03]  /*36eb0*/  IMAD.WIDE R6, R20, 0x2, R8 ;  /* 0x0000000214067825 */ /* 0x008fc600078e0208 */
[----:B------:R-:W3:Y:S01]  /*36ec0*/  LDL.64 R8, [R1+0xda8] ;  /* 0x000da80001087983 */ /* 0x000ee20000100a00 */
[----:B-----5:R-:W-:-:S03]  /*36ed0*/  IMAD.WIDE R4, R20, 0x2, R12 ;  /* 0x0000000214047825 */ /* 0x020fc600078e020c */
[----:B------:R-:W5:Y:S01]  /*36ee0*/  LDL.64 R12, [R1+0xda0] ;  /* 0x000da000010c7983 */ /* 0x000f620000100a00 */
[----:B------:R1:W-:Y:S02]  /*36ef0*/  STL [R1+0x494], R0 ;  /* 0x0004940001007387 */ /* 0x0003e40000100800 */
[----:B------:R-:W-:Y:S02]  /*36f00*/  STL [R1+0x48c], R25 ;  /* 0x00048c1901007387 */ /* 0x000fe40000100800 */
[----:B------:R0:W-:Y:S01]  /*36f10*/  STL [R1+0x490], R24 ;  /* 0x0004901801007387 */ /* 0x0001e20000100800 */
[----:B-1----:R1:W5:Y:S04]  /*36f20*/  LDG.E.U16 R0, [R6.64] ;  /* 0x0000000606007981 */ /* 0x002368000c1e1500 */
[----:B0-----:R-:W5:Y:S01]  /*36f30*/  LDL.64 R24, [R1+0xd98] ;  /* 0x000d980001187983 */ /* 0x001f620000100a00 */
[----:B------:R0:W-:Y:S03]  /*36f40*/  STL [R1+0x488], R28 ;  /* 0x0004881c01007387 */ /* 0x0001e60000100800 */
[----:B----4-:R4:W-:Y:S01]  /*36f50*/  STL [R1+0x484], R29 ;  /* 0x0004841d01007387 */ /* 0x0109e20000100800 */
[----:B-1----:R-:W-:-:S03]  /*36f60*/  IMAD.WIDE R6, R20, 0x2, R10 ;  /* 0x0000000214067825 */ /* 0x002fc600078e020a */
[----:B0-----:R0:W5:Y:S04]  /*36f70*/  LDG.E.U16 R28, [R4.64] ;  /* 0x00000006041c7981 */ /* 0x001168000c1e1500 */
[----:B------:R-:W5:Y:S01]  /*36f80*/  LDL.64 R10, [R1+0xd90] ;  /* 0x000d9000010a7983 */ /* 0x000f620000100a00 */
[----:B------:R-:W-:-:S04]  /*36f90*/  IMAD.WIDE R2, R20, 0x2, R22 ;  /* 0x0000000214027825 */ /* 0x000fc800078e0216 */
[----:B------:R-:W5:Y:S01]  /*36fa0*/  LDL.64 R22, [R1+0xd88] ;  /* 0x000d880001167983 */ /* 0x000f620000100a00 */
[----:B----4-:R2:W4:Y:S01]  /*36fb0*/  LDG.E.U16 R29, [R2.64] ;  /* 0x00000006021d7981 */ /* 0x010522000c1e1500 */
[----:B0-----:R-:W-:-:S03]  /*36fc0*/  IMAD.WIDE R4, R20, 0x2, R18 ;  /* 0x0000000214047825 */ /* 0x001fc600078e0212 */
[----:B------:R-:W4:Y:S01]  /*36fd0*/  LDL.64 R18, [R1+0xd80] ;  /* 0x000d800001127983 */ /* 0x000f220000100a00 */
[----:B------:R0:W-:Y:S03]  /*36fe0*/  STL [R1+0x480], R21 ;  /* 0x0004801501007387 */ /* 0x0001e60000100800 */
[----:B0-----:R3:W4:Y:S04]  /*36ff0*/  LDG.E.U16 R21, [R6.64] ;  /* 0x0000000606157981 */ /* 0x001728000c1e1500 */
[----:B------:R0:W-:Y:S04]  /*37000*/  STL [R1+0x47c], R26 ;  /* 0x00047c1a01007387 */ /* 0x0001e80000100800 */
[----:B0-----:R5:W4:Y:S01]  /*37010*/  LDG.E.U16 R26, [R4.64] ;  /* 0x00000006041a7981 */ /* 0x001b22000c1e1500 */
[----:B--2---:R-:W-:-:S03]  /*37020*/  IMAD.WIDE R2, R20, 0x2, R14 ;  /* 0x0000000214027825 */ /* 0x004fc600078e020e */
[----:B------:R0:W-:Y:S01]  /*37030*/  STL [R1+0x474], R27 ;  /* 0x0004741b01007387 */ /* 0x0001e20000100800 */
[----:B------:R-:W2:Y:S02]  /*37040*/  LDL.64 R14, [R1+0xd70] ;  /* 0x000d7000010e7983 */ /* 0x000ea40000100a00 */
[C---:B---3--:R-:W-:Y:S02]  /*37050*/  IMAD.WIDE R6, R20.reuse, 0x2, R8 ;  /* 0x0000000214067825 */ /* 0x048fe400078e0208 */
[----:B------:R-:W3:Y:S04]  /*37060*/  LDL.64 R8, [R1+0xd78] ;  /* 0x000d780001087983 */ /* 0x000ee80000100a00 */
[----:B0-----:R0:W3:Y:S01]  /*37070*/  LDG.E.U16 R27, [R2.64] ;  /* 0x00000006021b7981 */ /* 0x0010e2000c1e1500 */
[----:B-----5:R-:W-:-:S03]  /*37080*/  IMAD.WIDE R4, R20, 0x2, R12 ;  /* 0x0000000214047825 */ /* 0x020fc600078e020c */
[----:B------:R-:W5:Y:S01]  /*37090*/  LDL.64 R12, [R1+0xd68] ;  /* 0x000d6800010c7983 */ /* 0x000f620000100a00 */
[----:B------:R1:W-:Y:S03]  /*370a0*/  STL [R1+0x470], R17 ;  /* 0x0004701101007387 */ /* 0x0003e60000100800 */
[----:B------:R0:W-:Y:S04]  /*370b0*/  STL [R1+0x46c], R0 ;  /* 0x00046c0001007387 */ /* 0x0001e80000100800 */
[----:B-1----:R1:W5:Y:S01]  /*370c0*/  LDG.E.U16 R17, [R6.64] ;  /* 0x0000000606117981 */ /* 0x002362000c1e1500 */
[----:B0-----:R-:W-:-:S03]  /*370d0*/  IMAD.WIDE R2, R20, 0x2, R24 ;  /* 0x0000000214027825 */ /* 0x001fc600078e0218 */
[----:B------:R0:W5:Y:S04]  /*370e0*/  LDG.E.U16 R0, [R4.64] ;  /* 0x0000000604007981 */ /* 0x000168000c1e1500 */
[----:B------:R0:W-:Y:S01]  /*370f0*/  STL [R1+0x468], R28 ;  /* 0x0004681c01007387 */ /* 0x0001e20000100800 */
[----:B-1----:R-:W-:-:S03]  /*37100*/  IMAD.WIDE R6, R20, 0x2, R10 ;  /* 0x0000000214067825 */ /* 0x002fc600078e020a */
[----:B------:R-:W5:Y:S04]  /*37110*/  LDL.64 R10, [R1+0xd60] ;  /* 0x000d6000010a7983 */ /* 0x000f680000100a00 */
[----:B------:R3:W5:Y:S04]  /*37120*/  LDG.E.U16 R24, [R6.64] ;  /* 0x0000000606187981 */ /* 0x000768000c1e1500 */
[----:B0-----:R4:W5:Y:S01]  /*37130*/  LDG.E.U16 R28, [R2.64] ;  /* 0x00000006021c7981 */ /* 0x001962000c1e1500 */
[----:B------:R-:W-:-:S04]  /*37140*/  IMAD.WIDE R4, R20, 0x2, R22 ;  /* 0x0000000214047825 */ /* 0x000fc800078e0216 */
[----:B------:R-:W5:Y:S01]  /*37150*/  LDL.64 R22, [R1+0xd58] ;  /* 0x000d580001167983 */ /* 0x000f620000100a00 */
[----:B------:R2:W5:Y:S01]  /*37160*/  LDG.E.U16 R25, [R4.64] ;  /* 0x0000000604197981 */ /* 0x000562000c1e1500 */
[----:B----4-:R-:W-:-:S03]  /*37170*/  IMAD.WIDE R2, R20, 0x2, R18 ;  /* 0x0000000214027825 */ /* 0x010fc600078e0212 */
[----:B------:R-:W4:Y:S01]  /*37180*/  LDL.64 R18, [R1+0xd50] ;  /* 0x000d500001127983 */ /* 0x000f220000100a00 */
[----:B------:R0:W-:Y:S03]  /*37190*/  STL [R1+0x464], R29 ;  /* 0x0004641d01007387 */ /* 0x0001e60000100800 */
[----:B0-----:R5:W4:Y:S01]  /*371a0*/  LDG.E.U16 R29, [R2.64] ;  /* 0x00000006021d7981 */ /* 0x001b22000c1e1500 */
[----:B--2---:R-:W-:-:S04]  /*371b0*/  IMAD.WIDE R4, R20, 0x2, R14 ;  /* 0x0000000214047825 */ /* 0x004fc800078e020e */
[C---:B---3--:R-:W-:Y:S02]  /*371c0*/  IMAD.WIDE R6, R20.reuse, 0x2, R8 ;  /* 0x0000000214067825 */ /* 0x048fe400078e0208 */
[----:B------:R-:W2:Y:S02]  /*371d0*/  LDL.64 R8, [R1+0xd48] ;  /* 0x000d480001087983 */ /* 0x000ea40000100a00 */
[----:B------:R0:W-:Y:S02]  /*371e0*/  STL [R1+0x45c], R21 ;  /* 0x00045c1501007387 */ /* 0x0001e40000100800 */
[----:B------:R-:W-:Y:S02]  /*371f0*/  STL [R1+0x454], R27 ;  /* 0x0004541b01007387 */ /* 0x000fe40000100800 */
[----:B------:R1:W-:Y:S01]  /*37200*/  STL [R1+0x458], R26 ;  /* 0x0004581a01007387 */ /* 0x0003e20000100800 */
[----:B------:R-:W3:Y:S01]  /*37210*/  LDL.64 R14, [R1+0xd38] ;  /* 0x000d3800010e7983 */ /* 0x000ee20000100a00 */
[----:B-----5:R-:W-:-:S03]  /*37220*/  IMAD.WIDE R2, R20, 0x2, R12 ;  /* 0x0000000214027825 */ /* 0x020fc600078e020c */
[----:B0-----:R0:W5:Y:S04]  /*37230*/  LDG.E.U16 R21, [R6.64] ;  /* 0x0000000606157981 */ /* 0x001168000c1e1500 */
[----:B-1----:R-:W3:Y:S04]  /*37240*/  LDL.64 R26, [R1+0xd40] ;  /* 0x000d4000011a7983 */ /* 0x002ee80000100a00 */
[----:B------:R1:W-:Y:S04]  /*37250*/  STL [R1+0x450], R17 ;  /* 0x0004501101007387 */ /* 0x0003e80000100800 */
[----:B------:R0:W-:Y:S04]  /*37260*/  STL [R1+0x448], R0 ;  /* 0x0004480001007387 */ /* 0x0001e80000100800 */
[----:B-1----:R1:W3:Y:S01]  /*37270*/  LDG.E.U16 R17, [R4.64] ;  /* 0x0000000604117981 */ /* 0x0022e2000c1e1500 */
[----:B------:R-:W3:Y:S02]  /*37280*/  LDL.64 R12, [R1+0xd30] ;  /* 0x000d3000010c7983 */ /* 0x000ee40000100a00 */
[----:B0-----:R-:W-:-:S02]  /*37290*/  IMAD.WIDE R6, R20, 0x2, R10 ;  /* 0x0000000214067825 */ /* 0x001fc400078e020a */
[----:B------:R-:W3:Y:S04]  /*372a0*/  LDL.64 R10, [R1+0xd28] ;  /* 0x000d2800010a7983 */ /* 0x000ee80000100a00 */
[----:B------:R0:W3:Y:S04]  /*372b0*/  LDG.E.U16 R0, [R2.64] ;  /* 0x0000000602007981 */ /* 0x0000e8000c1e1500 */
[----:B------:R0:W-:Y:S04]  /*372c0*/  STL [R1+0x43c], R28 ;  /* 0x00043c1c01007387 */ /* 0x0001e80000100800 */
[----:B0-----:R2:W3:Y:S01]  /*372d0*/  LDG.E.U16 R28, [R6.64] ;  /* 0x00000006061c7981 */ /* 0x0014e2000c1e1500 */
[----:B-1----:R-:W-:-:S03]  /*372e0*/  IMAD.WIDE R4, R20, 0x2, R22 ;  /* 0x0000000214047825 */ /* 0x002fc600078e0216 */
[----:B------:R-:W-:Y:S01]  /*372f0*/  STL [R1+0x420], R25 ;  /* 0x0004201901007387 */ /* 0x000fe20000100800 */
[----:B------:R0:W-:Y:S03]  /*37300*/  STL [R1+0x430], R24 ;  /* 0x0004301801007387 */ /* 0x0001e60000100800 */
[----:B0-----:R-:W3:Y:S04]  /*37310*/  LDL.64 R24, [R1+0xd20] ;  /* 0x000d200001187983 */ /* 0x001ee80000100a00 */
[----:B----4-:R0:W-:Y:S04]  /*37320*/  STL [R1+0x41c], R29 ;  /* 0x00041c1d01007387 */ /* 0x0101e80000100800 */
[----:B0-----:R3:W4:Y:S01]  /*37330*/  LDG.E.U16 R29, [R4.64] ;  /* 0x00000006041d7981 */ /* 0x001722000c1e1500 */
[----:B------:R-:W-:-:S04]  /*37340*/  IMAD.WIDE R2, R20, 0x2, R18 ;  /* 0x0000000214027825 */ /* 0x000fc800078e0212 */
[C---:B--2---:R-:W-:Y:S01]  /*37350*/  IMAD.WIDE R6, R20.reuse, 0x2, R8 ;  /* 0x0000000214067825 */ /* 0x044fe200078e0208 */
[----:B-----5:R0:W-:Y:S03]  /*37360*/  STL [R1+0x418], R21 ;  /* 0x0004181501007387 */ /* 0x0201e60000100800 */
[----:B------:R-:W2:Y:S02]  /*37370*/  LDL.64 R22, [R1+0xd18] ;  /* 0x000d180001167983 */ /* 0x000ea40000100a00 */
[----:B------:R-:W5:Y:S02]  /*37380*/  LDL.64 R18, [R1+0xd10] ;  /* 0x000d100001127983 */ /* 0x000f640000100a00 */
[----:B------:R-:W5:Y:S02]  /*37390*/  LDL.64 R8, [R1+0xd08] ;  /* 0x000d080001087983 */ /* 0x000f640000100a00 */
[C---:B---3--:R-:W-:Y:S01]  /*373a0*/  IMAD.WIDE R4, R20.reuse, 0x2, R26 ;  /* 0x0000000214047825 */ /* 0x048fe200078e021a */
[----:B0-----:R0:W3:Y:S04]  /*373b0*/  LDG.E.U16 R21, [R2.64] ;  /* 0x0000000602157981 */ /* 0x0010e8000c1e1500 */
[----:B------:R1:W-:Y:S01]  /*373c0*/  STL [R1+0x414], R17 ;  /* 0x0004141101007387 */ /* 0x0003e20000100800 */
[----:B0-----:R-:W-:-:S03]  /*373d0*/  IMAD.WIDE R2, R20, 0x2, R14 ;  /* 0x0000000214027825 */ /* 0x001fc600078e020e */
[----:B------:R0:W-:Y:S04]  /*373e0*/  STL [R1+0x410], R0 ;  /* 0x0004100001007387 */ /* 0x0001e80000100800 */
[----:B-1----:R1:W3:Y:S04]  /*373f0*/  LDG.E.U16 R17, [R6.64] ;  /* 0x0000000606117981 */ /* 0x0022e8000c1e1500 */
[----:B0-----:R0:W3:Y:S04]  /*37400*/  LDG.E.U16 R0, [R4.64] ;  /* 0x0000000604007981 */ /* 0x0010e8000c1e1500 */
[----:B------:R0:W-:Y:S01]  /*37410*/  STL [R1+0x40c], R28 ;  /* 0x00040c1c01007387 */ /* 0x0001e20000100800 */
[----:B------:R-:W3:Y:S03]  /*37420*/  LDL.64 R14, [R1+0xd00] ;  /* 0x000d0000010e7983 */ /* 0x000ee60000100a00 */
[----:B0-----:R0:W3:Y:S01]  /*37430*/  LDG.E.U16 R28, [R2.64] ;  /* 0x00000006021c7981 */ /* 0x0010e2000c1e1500 */
[----:B-1----:R-:W-:-:S04]  /*37440*/  IMAD.WIDE R6, R20, 0x2, R12 ;  /* 0x0000000214067825 */ /* 0x002fc800078e020c */
[----:B------:R-:W-:-:S04]  /*37450*/  IMAD.WIDE R4, R20, 0x2, R10 ;  /* 0x0000000214047825 */ /* 0x000fc800078e020a */
[----:B------:R-:W3:Y:S01]  /*37460*/  LDL.64 R12, [R1+0xcf8] ;  /* 0x000cf800010c7983 */ /* 0x000ee20000100a00 */
[----:B------:R-:W3:Y:S04]  /*37470*/  LDL.64 R10, [R1+0xcf0] ;  /* 0x000cf000010a7983 */ /* 0x000ee80000100a00 */
[----:B------:R1:W3:Y:S01]  /*37480*/  LDG.E.U16 R27, [R4.64] ;  /* 0x00000006041b7981 */ /* 0x0002e2000c1e1500 */
[----:B0-----:R-:W-:-:S05]  /*37490*/  IMAD.WIDE R2, R20, 0x2, R24 ;  /* 0x0000000214027825 */ /* 0x001fca00078e0218 */
[----:B------:R5:W3:Y:S04]  /*374a0*/  LDG.E.U16 R26, [R2.64] ;  /* 0x00000006021a7981 */ /* 0x000ae8000c1e1500 */
[----:B----4-:R0:W-:Y:S04]  /*374b0*/  STL [R1+0x408], R29 ;  /* 0x0004081d01007387 */ /* 0x0101e80000100800 */
[----:B0-----:R2:W4:Y:S02]  /*374c0*/  LDG.E.U16 R29, [R6.64] ;  /* 0x00000006061d7981 */ /* 0x001524000c1e1500 */
[----:B--2---:R-:W-:-:S04]  /*374d0*/  IMAD.WIDE R6, R20, 0x2, R22 ;  /* 0x0000000214067825 */ /* 0x004fc800078e0216 */
[----:B-----5:R-:W-:-:S04]  /*374e0*/  IMAD.WIDE R2, R20, 0x2, R8 ;  /* 0x0000000214027825 */ /* 0x020fc800078e0208 */
[C---:B-1----:R-:W-:Y:S01]  /*374f0*/  IMAD.WIDE R4, R20.reuse, 0x2, R18 ;  /* 0x0000000214047825 */ /* 0x042fe200078e0212 */
[----:B---3--:R0:W-:Y:S03]  /*37500*/  STL [R1+0x404], R21 ;  /* 0x0004041501007387 */ /* 0x0081e60000100800 */
[----:B------:R-:W2:Y:S02]  /*37510*/  LDL.64 R24, [R1+0xce0] ;  /* 0x000ce00001187983 */ /* 0x000ea40000100a00 */
[----:B------:R-:W3:Y:S02]  /*37520*/  LDL.64 R8, [R1+0xcd8] ;  /* 0x000cd80001087983 */ /* 0x000ee40000100a00 */
[----:B------:R-:W5:Y:S01]  /*37530*/  LDL.LU R22, [R1+0x55c] ;  /* 0x00055c0001167983 */ /* 0x000f620000300800 */
[----:B0-----:R0:W3:Y:S04]  /*37540*/  LDG.E.U16 R21, [R6.64] ;  /* 0x0000000606157981 */ /* 0x0010e8000c1e1500 */
[----:B------:R1:W-:Y:S04]  /*37550*/  STL [R1+0x400], R17 ;  /* 0x0004001101007387 */ /* 0x0003e80000100800 */
[----:B-1----:R-:W5:Y:S01]  /*37560*/  LDL R17, [R1+0x800] ;  /* 0x0008000001117983 */ /* 0x002f620000100800 */
[----:B0-----:R-:W-:-:S04]  /*37570*/  IMAD.WIDE R6, R20, 0x2, R14 ;  /* 0x0000000214067825 */ /* 0x001fc800078e020e */
[----:B------:R0:W-:Y:S01]  /*37580*/  STL [R1+0x3fc], R0 ;  /* 0x0003fc0001007387 */ /* 0x0001e20000100800 */
[----:B------:R1:W5:Y:S04]  /*37590*/  LDG.E.U16 R19, [R6.64] ;  /* 0x0000000606137981 */ /* 0x000368000c1e1500 */
[----:B------:R1:W-:Y:S04]  /*375a0*/  STL [R1+0x3f8], R28 ;  /* 0x0003f81c01007387 */ /* 0x0003e80000100800 */
[----:B0-----:R0:W5:Y:S01]  /*375b0*/  LDG.E.U16 R0, [R4.64] ;  /* 0x0000000604007981 */ /* 0x001162000c1e1500 */
[----:B------:R-:W5:Y:S03]  /*375c0*/  LDL.64 R14, [R1+0xcd0] ;  /* 0x000cd000010e7983 */ /* 0x000f660000100a00 */
[----:B-1----:R-:W5:Y:S04]  /*375d0*/  LDL.64 R6, [R1+0xce8] ;  /* 0x000ce80001067983 */ /* 0x002f680000100a00 */
[----:B------:R1:W5:Y:S01]  /*375e0*/  LDG.E.U16 R28, [R2.64] ;  /* 0x00000006021c7981 */ /* 0x000362000c1e1500 */
[----:B0-----:R-:W-:-:S03]  /*375f0*/  IMAD.WIDE R4, R20, 0x2, R12 ;  /* 0x0000000214047825 */ /* 0x001fc600078e020c */
[----:B------:R-:W5:Y:S01]  /*37600*/  LDL.64 R12, [R1+0xcc8] ;  /* 0x000cc800010c7983 */ /* 0x000f620000100a00 */
[----:B-1----:R-:W-:-:S03]  /*37610*/  IMAD.WIDE R2, R20, 0x2, R10 ;  /* 0x0000000214027825 */ /* 0x002fc600078e020a */
[----:B------:R-:W5:Y:S04]  /*37620*/  LDL.64 R10, [R1+0xcc0] ;  /* 0x000cc000010a7983 */ /* 0x000f680000100a00 */
[----:B------:R-:W0:Y:S04]  /*37630*/  S2R R18, SR_TID.X ;  /* 0x0000000000127919 */ /* 0x000e280000002100 */
[----:B------:R1:W5:Y:S04]  /*37640*/  LDG.E.U16 R23, [R2.64] ;  /* 0x0000000602177981 */ /* 0x000368000c1e1500 */
[----:B----4-:R4:W-:Y:S04]  /*37650*/  STL [R1+0x3f4], R29 ;  /* 0x0003f41d01007387 */ /* 0x0109e80000100800 */
[----:B----4-:R-:W4:Y:S01]  /*37660*/  LDL.LU R29, [R1+0x864] ;  /* 0x00086400011d7983 */ /* 0x010f220000300800 */
[----:B------:R0:W-:Y:S03]  /*37670*/  STL [R1+0x3f0], R27 ;  /* 0x0003f01b01007387 */ /* 0x0001e60000100800 */
[----:B0-----:R-:W4:Y:S01]  /*37680*/  LDL R27, [R1+0x7f8] ;  /* 0x0007f800011b7983 */ /* 0x001f220000100800 */
[----:B------:R0:W-:Y:S03]  /*37690*/  STL [R1+0x3ec], R26 ;  /* 0x0003ec1a01007387 */ /* 0x0001e60000100800 */
[----:B0-----:R2:W4:Y:S01]  /*376a0*/  LDG.E.U16 R26, [R4.64] ;  /* 0x00000006041a7981 */ /* 0x001522000c1e1500 */
[----:B------:R-:W-:-:S04]  /*376b0*/  LOP3.LUT R18, R18, 0x1c, RZ, 0xc0, !PT ;  /* 0x0000001c12127812 */ /* 0x000fc800078ec0ff */
[----:B------:R-:W-:-:S05]  /*376c0*/  LEA.HI R18, R18, 0xc0, RZ, 0x1e ;  /* 0x000000c012127811 */ /* 0x000fca00078ff0ff */
[----:B------:R-:W-:Y:S02]  /*376d0*/  IMAD.SHL.U32 R18, R18, 0x20, RZ ;  /* 0x0000002012127824 */ /* 0x000fe400078e00ff */
[C---:B--2---:R-:W-:Y:S02]  /*376e0*/  IMAD.WIDE R4, R20.reuse, 0x2, R24 ;  /* 0x0000000214047825 */ /* 0x044fe400078e0218 */
[----:B------:R-:W2:Y:S04]  /*376f0*/  LDL.64 R24, [R1+0xcb8] ;  /* 0x000cb80001187983 */ /* 0x000ea80000100a00 */
[----:B---3--:R0:W-:Y:S01]  /*37700*/  STL [R1+0x3e8], R21 ;  /* 0x0003e81501007387 */ /* 0x0081e20000100800 */
[----:B-1----:R-:W-:-:S04]  /*37710*/  IMAD.WIDE R2, R20, 0x2, R8 ;  /* 0x0000000214027825 */ /* 0x002fc800078e0208 */
[----:B------:R-:W-:Y:S01]  /*37720*/  LDS R8, [R18+0x40000] ;  /* 0x0400000012087984 */ /* 0x000fe20000000800 */
[----:B-----5:R1:W-:Y:S03]  /*37730*/  STL [R1+0x3e4], R0 ;  /* 0x0003e40001007387 */ /* 0x0203e60000100800 */
[----:B------:R-:W-:-:S05]  /*37740*/  IMAD.WIDE R6, R20, 0x2, R6 ;  /* 0x0000000214067825 */ /* 0x000fca00078e0206 */
[----:B0-----:R0:W3:Y:S04]  /*37750*/  LDG.E.U16 R21, [R6.64] ;  /* 0x0000000606157981 */ /* 0x0010e8000c1e1500 */
[----:B-1----:R1:W5:Y:S04]  /*37760*/  LDG.E.U16 R0, [R4.64] ;  /* 0x0000000604007981 */ /* 0x002368000c1e1500 */
[----:B------:R-:W-:Y:S01]  /*37770*/  STL [R1+0x3e0], R28 ;  /* 0x0003e01c01007387 */ /* 0x000fe20000100800 */
[----:B------:R1:W-:Y:S02]  /*37780*/  STL [R1+0x3dc], R19 ;  /* 0x0003dc1301007387 */ /* 0x0003e40000100800 */
[----:B0-----:R-:W-:-:S02]  /*37790*/  IMAD.WIDE R6, R20, 0x2, R14 ;  /* 0x0000000214067825 */ /* 0x001fc400078e020e */
[----:B------:R-:W2:Y:S04]  /*377a0*/  LDL.64 R14, [R1+0xca8] ;  /* 0x000ca800010e7983 */ /* 0x000ea80000100a00 */
[----:B-1----:R-:W2:Y:S01]  /*377b0*/  LDL.64 R18, [R1+0xcb0] ;  /* 0x000cb00001127983 */ /* 0x002ea20000100a00 */
[----:B------:R-:W-:-:S04]  /*377c0*/  IMAD.WIDE R4, R20, 0x2, R12 ;  /* 0x0000000214047825 */ /* 0x000fc800078e020c */
[----:B------:R-:W2:Y:S01]  /*377d0*/  LDL.64 R12, [R1+0xca0] ;  /* 0x000ca000010c7983 */ /* 0x000ea20000100a00 */
[----:B------:R0:W2:Y:S02]  /*377e0*/  LDG.E.U16 R28, [R2.64] ;  /* 0x00000006021c7981 */ /* 0x0000a4000c1e1500 */
[----:B0-----:R-:W-:Y:S02]  /*377f0*/  IMAD.WIDE R2, R20, 0x2, R10 ;  /* 0x0000000214027825 */ /* 0x001fe400078e020a */
[----:B----4-:R0:W-:Y:S02]  /*37800*/  STL [R1+0x3d8], R26 ;  /* 0x0003d81a01007387 */ /* 0x0101e40000100800 */
[----:B------:R-:W4:Y:S02]  /*37810*/  LDL.LU R9, [R1+0x8b0] ;  /* 0x0008b00001097983 */ /* 0x000f240000300800 */
[----:B------:R-:W4:Y:S01]  /*37820*/  LDL.64 R10, [R1+0xc98] ;  /* 0x000c9800010a7983 */ /* 0x000f220000100a00 */
[----:B------:R-:W-:-:S04]  /*37830*/  LOP3.LUT R16, R16, 0x1c, RZ, 0xc0, !PT ;  /* 0x0000001c10107812 */ /* 0x000fc800078ec0ff */
[----:B------:R-:W-:Y:S01]  /*37840*/  LEA.HI R16, R16, 0xc8, RZ, 0x1e ;  /* 0x000000c810107811 */ /* 0x000fe200078ff0ff */
[----:B0-----:R0:W4:Y:S03]  /*37850*/  LDG.E.U16 R26, [R6.64] ;  /* 0x00000006061a7981 */ /* 0x001126000c1e1500 */
[----:B------:R-:W-:-:S05]  /*37860*/  SHF.L.U32 R16, R16, 0x5, RZ ;  /* 0x0000000510107819 */ /* 0x000fca00000006ff */
[----:B0-----:R-:W0:Y:S04]  /*37870*/  LDS R6, [R16+0x40000] ;  /* 0x0400000010067984 */ /* 0x001e280000000800 */
[----:B------:R1:W-:Y:S04]  /*37880*/  STL [R1+0x3d4], R23 ;  /* 0x0003d41701007387 */ /* 0x0003e80000100800 */
[----:B-1----:R1:W4:Y:S04]  /*37890*/  LDG.E.U16 R23, [R4.64] ;  /* 0x0000000604177981 */ /* 0x002328000c1e1500 */
[----:B---3--:R3:W-:Y:S04]  /*378a0*/  STL [R1+0x3d0], R21 ;  /* 0x0003d01501007387 */ /* 0x0087e80000100800 */
[----:B-----5:R5:W-:Y:S04]  /*378b0*/  STL [R1+0x3cc], R0 ;  /* 0x0003cc0001007387 */ /* 0x020be80000100800 */
[----:B---3--:R2:W3:Y:S01]  /*378c0*/  LDG.E.U16 R21, [R2.64] ;  /* 0x0000000602157981 */ /* 0x0084e2000c1e1500 */
[----:B-----5:R-:W-:-:S04]  /*378d0*/  FADD R0, -R17, R22 ;  /* 0x0000001611007221 */ /* 0x020fc80000000100 */
[----:B------:R-:W-:-:S06]  /*378e0*/  FMUL R0, R0, 1.4426950216293334961 ;  /* 0x3fb8aa3b00007820 */ /* 0x000fcc0000400000 */
[----:B------:R-:W4:Y:S01]  /*378f0*/  MUFU.EX2 R0, R0 ;  /* 0x0000000000007308 */ /* 0x000f220000000800 */
[----:B--2---:R-:W-:-:S04]  /*37900*/  IMAD.WIDE R2, R20, 0x2, R24 ;  /* 0x0000000214027825 */ /* 0x004fc800078e0218 */
[C---:B-1----:R-:W-:Y:S01]  /*37910*/  IMAD.WIDE R4, R20.reuse, 0x2, R18 ;  /* 0x0000000214047825 */ /* 0x042fe200078e0212 */
[----:B------:R1:W2:Y:S04]  /*37920*/  LDG.E.U16 R17, [R2.64] ;  /* 0x0000000602117981 */ /* 0x0002a8000c1e1500 */
[----:B------:R5:W2:Y:S01]  /*37930*/  LDG.E.U16 R7, [R4.64] ;  /* 0x0000000604077981 */ /* 0x000aa2000c1e1500 */
[----:B-1----:R-:W-:-:S03]  /*37940*/  IMAD.WIDE R2, R20, 0x2, R14 ;  /* 0x0000000214027825 */ /* 0x002fc600078e020e */
[----:B0-----:R-:W-:Y:S04]  /*37950*/  STL [R1+0x209c], R6 ;  /* 0x00209c0601007387 */ /* 0x001fe80000100800 */
[----:B-----5:R0:W5:Y:S01]  /*37960*/  LDG.E.U16 R5, [R2.64] ;  /* 0x0000000602057981 */ /* 0x020162000c1e1500 */
[----:B------:R-:W-:Y:S02]  /*37970*/  STL [R1+0x3c8], R28 ;  /* 0x0003c81c01007387 */ /* 0x000fe40000100800 */
[----:B------:R1:W-:Y:S02]  /*37980*/  STL [R1+0x20a0], R20 ;  /* 0x0020a01401007387 */ /* 0x0003e40000100800 */
[----:B----4-:R-:W-:Y:S02]  /*37990*/  FFMA R9, R0, R9, R8 ;  /* 0x0000000900097223 */ /* 0x010fe40000000008 */
[----:B0-----:R-:W-:-:S03]  /*379a0*/  IMAD.WIDE R2, R20, 0x2, R12 ;  /* 0x0000000214027825 */ /* 0x001fc600078e020c */
[----:B------:R-:W-:Y:S04]  /*379b0*/  STL [R1+0x8b0], R9 ;  /* 0x0008b00901007387 */ /* 0x000fe80000100800 */
[----:B------:R0:W4:Y:S02]  /*379c0*/  LDG.E.U16 R16, [R2.64] ;  /* 0x0000000602107981 */ /* 0x000124000c1e1500 */
[----:B0-----:R-:W-:Y:S02]  /*379d0*/  IMAD.WIDE R2, R20, 0x2, R10 ;  /* 0x0000000214027825 */ /* 0x001fe400078e020a */
[----:B-1----:R-:W2:Y:S04]  /*379e0*/  LDL.LU R20, [R1+0x660] ;  /* 0x0006600001147983 */ /* 0x002ea80000300800 */
[----:B------:R0:W3:Y:S04]  /*379f0*/  LDG.E.U16 R15, [R2.64] ;  /* 0x00000006020f7981 */ /* 0x0000e8000c1e1500 */
[----:B--2---:R1:W-:Y:S04]  /*37a00*/  STL [R1+0x20a4], R20 ;  /* 0x0020a41401007387 */ /* 0x0043e80000100800 */
[----:B-1----:R-:W2:Y:S01]  /*37a10*/  LDL.LU R20, [R1+0x634] ;  /* 0x0006340001147983 */ /* 0x002ea20000300800 */
[----:B------:R-:W-:Y:S03]  /*37a20*/  STL [R1+0x3c4], R26 ;  /* 0x0003c41a01007387 */ /* 0x000fe60000100800 */
[----:B--2---:R1:W-:Y:S04]  /*37a30*/  STL [R1+0x20a8], R20 ;  /* 0x0020a81401007387 */ /* 0x0043e80000100800 */
[----:B-1----:R-:W2:Y:S04]  /*37a40*/  LDL.LU R20, [R1+0x630] ;  /* 0x0006300001147983 */ /* 0x002ea80000300800 */
[----:B--2---:R1:W-:Y:S01]  /*37a50*/  STL [R1+0x20ac], R20 ;  /* 0x0020ac1401007387 */ /* 0x0043e20000100800 */
[----:B------:R-:W-:Y:S03]  /*37a60*/  STL [R1+0x3c0], R23 ;  /* 0x0003c01701007387 */ /* 0x000fe60000100800 */
[----:B-1----:R-:W2:Y:S01]  /*37a70*/  LDL.LU R20, [R1+0x614] ;  /* 0x0006140001147983 */ /* 0x002ea20000300800 */
[----:B---3--:R-:W-:Y:S03]  /*37a80*/  STL [R1+0x3bc], R21 ;  /* 0x0003bc1501007387 */ /* 0x008fe60000100800 */
[----:B--2---:R1:W-:Y:S04]  /*37a90*/  STL [R1+0x20b0], R20 ;  /* 0x0020b01401007387 */ /* 0x0043e80000100800 */
[----:B-1----:R-:W2:Y:S01]  /*37aa0*/  LDL.LU R20, [R1+0x610] ;  /* 0x0006100001147983 */ /* 0x002ea20000300800 */
[----:B------:R-:W3:Y:S02]  /*37ab0*/  LDL.LU R6, [R1+0x664] ;  /* 0x0006640001067983 */ /* 0x000ee40000300800 */
[----:B------:R-:W3:Y:S02]  /*37ac0*/  LDL.LU R28, [R1+0x670] ;  /* 0x00067000011c7983 */ /* 0x000ee40000300800 */
[----:B------:R-:W-:Y:S01]  /*37ad0*/  STL [R1+0x3b8], R17 ;  /* 0x0003b81101007387 */ /* 0x000fe20000100800 */
[----:B------:R-:W3:Y:S01]  /*37ae0*/  LDL.LU R26, [R1+0x674] ;  /* 0x00067400011a7983 */ /* 0x000ee20000300800 */
[----:B0-----:R-:W3:Y:S02]  /*37af0*/  LDL.64 R2, [R1+0xc90] ;  /* 0x000c900001027983 */ /* 0x001ee40000100a00 */
[----:B------:R-:W3:Y:S02]  /*37b00*/  LDL.LU R21, [R1+0x8ac] ;  /* 0x0008ac0001157983 */ /* 0x000ee40000300800 */
[----:B------:R-:W3:Y:S01]  /*37b10*/  LDL.64 R24, [R1+0xc88] ;  /* 0x000c880001187983 */ /* 0x000ee20000100a00 */
[----:B------:R-:W3:Y:S01]  /*37b20*/  LDL.LU R14, [R1+0x618] ;  /* 0x00061800010e7983 */ /* 0x000ee20000300800 */
[----:B------:R-:W3:Y:S02]  /*37b30*/  LDL.LU R13, [R1+0x61c] ;  /* 0x00061c00010d7983 */ /* 0x000ee40000300800 */
[----:B------:R-:W3:Y:S02]  /*37b40*/  LDL.LU R12, [R1+0x638] ;  /* 0x00063800010c7983 */ /* 0x000ee40000300800 */
[----:B------:R-:W3:Y:S01]  /*37b50*/  LDL.LU R10, [R1+0x63c] ;  /* 0x00063c00010a7983 */ /* 0x000ee20000300800 */
[----:B------:R-:W3:Y:S01]  /*37b60*/  LDL.LU R9, [R1+0x668] ;  /* 0x0006680001097983 */ /* 0x000ee20000300800 */
[----:B------:R0:W-:Y:S02]  /*37b70*/  STL [R1+0x3b4], R7 ;  /* 0x0003b40701007387 */ /* 0x0001e40000100800 */
[----:B------:R-:W3:Y:S02]  /*37b80*/  LDL.LU R8, [R1+0x66c] ;  /* 0x00066c0001087983 */ /* 0x000ee40000300800 */
[----:B-----5:R1:W-:Y:S02]  /*37b90*/  STL [R1+0x3b0], R5 ;  /* 0x0003b00501007387 */ /* 0x0203e40000100800 */
[----:B------:R-:W-:Y:S01]  /*37ba0*/  FADD R4, -R27, R29 ;  /* 0x0000001d1b047221 */ /* 0x000fe20000000100 */
[----:B0-----:R-:W5:Y:S01]  /*37bb0*/  LDL.LU R7, [R1+0x678] ;  /* 0x0006780001077983 */ /* 0x001f620000300800 */
[----:B-1----:R-:W3:Y:S02]  /*37bc0*/  LDL.LU R5, [R1+0x67c] ;  /* 0x00067c0001057983 */ /* 0x002ee40000300800 */
[----:B----4-:R0:W-:Y:S02]  /*37bd0*/  STL [R1+0x1c], R16 ;  /* 0x00001c1001007387 */ /* 0x0101e40000100800 */
[----:B------:R-:W4:Y:S01]  /*37be0*/  LDL.LU R23, [R1+0x554] ;  /* 0x0005540001177983 */ /* 0x000f220000300800 */
[----:B------:R-:W4:Y:S01]  /*37bf0*/  LDL.LU R11, [R1+0x558] ;  /* 0x00055800010b7983 */ /* 0x000f220000300800 */
[----:B------:R-:W3:Y:S02]  /*37c00*/  LDL.LU R22, [R1+0x54c] ;  /* 0x00054c0001167983 */ /* 0x000ee40000300800 */
[----:B------:R-:W3:Y:S02]  /*37c10*/  LDL.LU R19, [R1+0x550] ;  /* 0x0005500001137983 */ /* 0x000ee40000300800 */
[----:B------:R-:W3:Y:S01]  /*37c20*/  LDL.LU R18, [R1+0x544] ;  /* 0x0005440001127983 */ /* 0x000ee20000300800 */
[----:B------:R-:W3:Y:S01]  /*37c30*/  LDL.LU R27, [R1+0x548] ;  /* 0x00054800011b7983 */ /* 0x000ee20000300800 */
[----:B------:R-:W3:Y:S02]  /*37c40*/  LDL.LU R17, [R1+0x53c] ;  /* 0x00053c0001117983 */ /* 0x000ee40000300800 */
[----:B------:R1:W-:Y:S02]  /*37c50*/  STL [R1+0x18], R15 ;  /* 0x0000180f01007387 */ /* 0x0003e40000100800 */
[----:B------:R-:W3:Y:S01]  /*37c60*/  LDL.LU R29, [R1+0x540] ;  /* 0x00054000011d7983 */ /* 0x000ee20000300800 */
[----:B0-----:R-:W3:Y:S04]  /*37c70*/  LDL.LU R16, [R1+0x86c] ;  /* 0x00086c0001107983 */ /* 0x001ee80000300800 */
[----:B-1----:R-:W3:Y:S01]  /*37c80*/  LDL R15, [R1+0x7f4] ;  /* 0x0007f400010f7983 */ /* 0x002ee20000100800 */
[----:B--2---:R-:W-:-:S05]  /*37c90*/  FMUL R20, R0, R20 ;  /* 0x0000001400147220 */ /* 0x004fca0000400000 */
[----:B------:R0:W-:Y:S04]  /*37ca0*/  STL [R1+0x330], R20 ;  /* 0x0003301401007387 */ /* 0x0001e80000100800 */
[----:B0-----:R-:W2:Y:S02]  /*37cb0*/  LDL.LU R20, [R1+0x20b0] ;  /* 0x0020b00001147983 */ /* 0x001ea40000300800 */
        /* <DEDUP_REMOVED lines=8> */
[----:B0-----:R-:W2:Y:S01]  /*37d40*/  LDL.LU R20, [R1+0x20a4] ;  /* 0x0020a40001147983 */ /* 0x001ea20000300800 */
[C---:B---3--:R-:W-:Y:S02]  /*37d50*/  FMUL R6, R0.reuse, R6 ;  /* 0x0000000600067220 */ /* 0x048fe40000400000 */
[----:B------:R-:W-:Y:S02]  /*37d60*/  FMUL R28, R0, R28 ;  /* 0x0000001c001c7220 */ /* 0x000fe40000400000 */
[----:B------:R-:W-:Y:S02]  /*37d70*/  FMUL R4, R4, 1.4426950216293334961 ;  /* 0x3fb8aa3b04047820 */ /* 0x000fe40000400000 */
[----:B--2---:R-:W-:-:S05]  /*37d80*/  FMUL R20, R0, R20 ;  /* 0x0000001400147220 */ /* 0x004fca0000400000 */
[----:B------:R0:W-:Y:S04]  /*37d90*/  STL [R1+0x340], R20 ;  /* 0x0003401401007387 */ /* 0x0001e80000100800 */
[----:B0-----:R-:W2:Y:S01]  /*37da0*/  LDL.LU R20, [R1+0x20a0] ;  /* 0x0020a00001147983 */ /* 0x001ea20000300800 */
[----:B------:R0:W-:Y:S03]  /*37db0*/  STL [R1+0x344], R6 ;  /* 0x0003440601007387 */ /* 0x0001e60000100800 */
[----:B0-----:R-:W3:Y:S01]  /*37dc0*/  LDL.LU R6, [R1+0x209c] ;  /* 0x00209c0001067983 */ /* 0x001ee20000300800 */
[----:B------:R0:W-:Y:S03]  /*37dd0*/  STL [R1+0x350], R28 ;  /* 0x0003501c01007387 */ /* 0x0001e60000100800 */
[----:B0-----:R-:W4:Y:S01]  /*37de0*/  LDL.LU R28, [R1+0x2098] ;  /* 0x00209800011c7983 */ /* 0x001f220000300800 */
[----:B------:R-:W0:Y:S01]  /*37df0*/  MUFU.EX2 R4, R4 ;  /* 0x0000000400047308 */ /* 0x000e220000000800 */
[----:B------:R-:W-:-:S05]  /*37e00*/  FMUL R0, R0, R26 ;  /* 0x0000001a00007220 */ /* 0x000fca0000400000 */
[----:B------:R0:W-:Y:S02]  /*37e10*/  STL [R1+0x354], R0 ;  /* 0x0003540001007387 */ /* 0x0001e40000100800 */
[----:B0-----:R-:W-:Y:S02]  /*37e20*/  FMUL R0, R4, R12 ;  /* 0x0000000c04007220 */ /* 0x001fe40000400000 */
[----:B--2---:R-:W-:-:S05]  /*37e30*/  IMAD.WIDE R2, R20, 0x2, R2 ;  /* 0x0000000214027825 */ /* 0x004fca00078e0202 */
[----:B------:R0:W2:Y:S01]  /*37e40*/  LDG.E.U16 R26, [R2.64] ;  /* 0x00000006021a7981 */ /* 0x0000a2000c1e1500 */
[----:B---3--:R-:W-:Y:S02]  /*37e50*/  FFMA R21, R4, R21, R6 ;  /* 0x0000001504157223 */ /* 0x008fe40000000006 */
[----:B0-----:R-:W-:-:S05]  /*37e60*/  IMAD.WIDE R2, R20, 0x2, R24 ;  /* 0x0000000214027825 */ /* 0x001fca00078e0218 */
[----:B------:R0:W3:Y:S04]  /*37e70*/  LDG.E.U16 R6, [R2.64] ;  /* 0x0000000602067981 */ /* 0x0000e8000c1e1500 */
[----:B------:R-:W-:Y:S01]  /*37e80*/  STL [R1+0x8ac], R21 ;  /* 0x0008ac1501007387 */ /* 0x000fe20000100800 */
[C---:B0-----:R-:W-:Y:S02]  /*37e90*/  FMUL R3, R4.reuse, R14 ;  /* 0x0000000e04037220 */ /* 0x041fe40000400000 */
[----:B------:R-:W-:-:S03]  /*37ea0*/  FMUL R2, R4, R13 ;  /* 0x0000000d04027220 */ /* 0x000fc60000400000 */
[----:B------:R0:W-:Y:S02]  /*37eb0*/  STL [R1+0x338], R3 ;  /* 0x0003380301007387 */ /* 0x0001e40000100800 */
[----:B------:R1:W-:Y:S02]  /*37ec0*/  STL [R1+0x33c], R2 ;  /* 0x00033c0201007387 */ /* 0x0003e40000100800 */
[----:B------:R4:W-:Y:S02]  /*37ed0*/  STL [R1+0x328], R0 ;  /* 0x0003280001007387 */ /* 0x0009e40000100800 */
[C---:B0-----:R-:W-:Y:S02]  /*37ee0*/  FMUL R3, R4.reuse, R10 ;  /* 0x0000000a04037220 */ /* 0x041fe40000400000 */
[C---:B-1----:R-:W-:Y:S02]  /*37ef0*/  FMUL R2, R4.reuse, R9 ;  /* 0x0000000904027220 */ /* 0x042fe40000400000 */
[----:B----4-:R-:W-:Y:S01]  /*37f00*/  FMUL R0, R4, R8 ;  /* 0x0000000804007220 */ /* 0x010fe20000400000 */
[----:B------:R5:W-:Y:S01]  /*37f10*/  STL [R1+0x32c], R3 ;  /* 0x00032c0301007387 */ /* 0x000be20000100800 */
[----:B------:R-:W4:Y:S02]  /*37f20*/  LDL.LU R12, [R1+0x534] ;  /* 0x00053400010c7983 */ /* 0x000f240000300800 */
[----:B------:R-:W-:Y:S01]  /*37f30*/  STL [R1+0x348], R2 ;  /* 0x0003480201007387 */ /* 0x000fe20000100800 */
[----:B------:R-:W-:Y:S01]  /*37f40*/  LEA.HI R13, R28, 0xd0, RZ, 0x1e ;  /* 0x000000d01c0d7811 */ /* 0x000fe200078ff0ff */
[----:B------:R0:W-:Y:S01]  /*37f50*/  STL [R1+0x34c], R0 ;  /* 0x00034c0001007387 */ /* 0x0001e20000100800 */
[----:B------:R-:W4:Y:S02]  /*37f60*/  LDL.LU R28, [R1+0x538] ;  /* 0x00053800011c7983 */ /* 0x000f240000300800 */
[----:B-----5:R-:W-:-:S02]  /*37f70*/  FMUL R3, R4, R7 ;  /* 0x0000000704037220 */ /* 0x020fc40000400000 */
[----:B0-----:R-:W-:Y:S01]  /*37f80*/  FMUL R0, R4, R5 ;  /* 0x0000000504007220 */ /* 0x001fe20000400000 */
[----:B------:R-:W-:Y:S02]  /*37f90*/  F2FP.BF16.PACK_AB R4, R23, R11 ;  /* 0x0000000b1704723e */ /* 0x000fe400000010ff */
[----:B------:R0:W-:Y:S02]  /*37fa0*/  STL [R1+0x358], R3 ;  /* 0x0003580301007387 */ /* 0x0001e40000100800 */
[----:B------:R1:W-:Y:S01]  /*37fb0*/  STL [R1+0x35c], R0 ;  /* 0x00035c0001007387 */ /* 0x0003e20000100800 */
[----:B------:R-:W-:Y:S01]  /*37fc0*/  F2FP.BF16.PACK_AB R29, R17, R29 ;  /* 0x0000001d111d723e */ /* 0x000fe200000010ff */
[----:B------:R-:W-:Y:S01]  /*37fd0*/  STL [R1+0x8], R4 ;  /* 0x0000080401007387 */ /* 0x000fe20000100800 */
[----:B------:R-:W5:Y:S01]  /*37fe0*/  LDL.LU R11, [R1+0x52c] ;  /* 0x00052c00010b7983 */ /* 0x000f620000300800 */
[----:B0-----:R-:W-:Y:S02]  /*37ff0*/  F2FP.BF16.PACK_AB R3, R22, R19 ;  /* 0x000000131603723e */ /* 0x001fe400000010ff */
[----:B-1----:R-:W-:Y:S01]  /*38000*/  F2FP.BF16.PACK_AB R0, R18, R27 ;  /* 0x0000001b1200723e */ /* 0x002fe200000010ff */
[----:B------:R-:W-:-:S05]  /*38010*/  IMAD.SHL.U32 R13, R13, 0x20, RZ ;  /* 0x000000200d0d7824 */ /* 0x000fca00078e00ff */
[----:B------:R-:W0:Y:S04]  /*38020*/  LDS R2, [R13+0x40000] ;  /* 0x040000000d027984 */ /* 0x000e280000000800 */
[----:B--2---:R1:W-:Y:S01]  /*38030*/  STL [R1+0x14], R26 ;  /* 0x0000141a01007387 */ /* 0x0043e20000100800 */
[----:B------:R-:W-:Y:S02]  /*38040*/  STL [R1+0x4], R3 ;  /* 0x0000040301007387 */ /* 0x000fe40000100800 */
[----:B------:R-:W5:Y:S02]  /*38050*/  LDL.LU R27, [R1+0x530] ;  /* 0x00053000011b7983 */ /* 0x000f640000300800 */
[----:B------:R-:W-:Y:S01]  /*38060*/  STL [R1], R0 ;  /* 0x0000000001007387 */ /* 0x000fe20000100800 */
[----:B---3--:R-:W-:Y:S01]  /*38070*/  STL [R1+0x10], R6 ;  /* 0x0000100601007387 */ /* 0x008fe20000100800 */
[----:B------:R2:W-:Y:S02]  /*38080*/  STL [R1+0x2030], R29 ;  /* 0x0020301d01007387 */ /* 0x0005e40000100800 */
[----:B-1----:R-:W3:Y:S01]  /*38090*/  LDL.LU R26, [R1+0x528] ;  /* 0x00052800011a7983 */ /* 0x002ee20000300800 */
[----:B--2---:R-:W2:Y:S01]  /*380a0*/  LDL.LU R29, [R1+0x51c] ;  /* 0x00051c00011d7983 */ /* 0x004ea20000300800 */
[----:B------:R-:W2:Y:S02]  /*380b0*/  LDL.LU R25, [R1+0x520] ;  /* 0x0005200001197983 */ /* 0x000ea40000300800 */
        /* <DEDUP_REMOVED lines=16> */
[----:B------:R-:W-:-:S02]  /*381c0*/  FADD R0, -R15, R16 ;  /* 0x000000100f007221 */ /* 0x000fc40000000100 */
[----:B------:R-:W3:Y:S01]  /*381d0*/  LDL.LU R9, [R1+0x394] ;  /* 0x0003940001097983 */ /* 0x000ee20000300800 */
[----:B------:R-:W3:Y:S01]  /*381e0*/  LDL.LU R16, [R1+0x3a0] ;  /* 0x0003a00001107983 */ /* 0x000ee20000300800 */
[----:B------:R-:W3:Y:S01]  /*381f0*/  LDL.LU R15, [R1+0x384] ;  /* 0x00038400010f7983 */ /* 0x000ee20000300800 */
[----:B----4-:R-:W-:Y:S02]  /*38200*/  F2FP.BF16.PACK_AB R28, R12, R28 ;  /* 0x0000001c0c1c723e */ /* 0x010fe400000010ff */
[----:B------:R-:W4:Y:S03]  /*38210*/  LDL.LU R12, [R1+0x390] ;  /* 0x00039000010c7983 */ /* 0x000f260000300800 */
[----:B------:R1:W-:Y:S02]  /*38220*/  STL [R1+0x2034], R28 ;  /* 0x0020341c01007387 */ /* 0x0003e40000100800 */
[----:B-1----:R-:W4:Y:S01]  /*38230*/  LDL.LU R28, [R1+0x524] ;  /* 0x00052400011c7983 */ /* 0x002f220000300800 */
[----:B------:R-:W4:Y:S01]  /*38240*/  LDL.LU R14, [R1+0x374] ;  /* 0x00037400010e7983 */ /* 0x000f220000300800 */
[----:B-----5:R-:W-:-:S02]  /*38250*/  F2FP.BF16.PACK_AB R27, R11, R27 ;  /* 0x0000001b0b1b723e */ /* 0x020fc400000010ff */
[----:B------:R-:W5:Y:S03]  /*38260*/  LDL.LU R11, [R1+0x380] ;  /* 0x00038000010b7983 */ /* 0x000f660000300800 */
[----:B------:R-:W-:Y:S01]  /*38270*/  STL [R1+0x2038], R27 ;  /* 0x0020381b01007387 */ /* 0x000fe20000100800 */
[----:B--2---:R-:W-:Y:S02]  /*38280*/  F2FP.BF16.PACK_AB R25, R29, R25 ;  /* 0x000000191d19723e */ /* 0x004fe400000010ff */
[----:B---3--:R-:W-:Y:S02]  /*38290*/  F2FP.BF16.PACK_AB R24, R4, R24 ;  /* 0x000000180418723e */ /* 0x008fe400000010ff */
[----:B------:R-:W-:Y:S02]  /*382a0*/  F2FP.BF16.PACK_AB R23, R3, R23 ;  /* 0x000000170317723e */ /* 0x000fe400000010ff */
[----:B------:R-:W-:-:S02]  /*382b0*/  F2FP.BF16.PACK_AB R22, R6, R22 ;  /* 0x000000160616723e */ /* 0x000fc400000010ff */
[----:B------:R-:W-:Y:S02]  /*382c0*/  F2FP.BF16.PACK_AB R21, R8, R21 ;  /* 0x000000150815723e */ /* 0x000fe400000010ff */
[----:B------:R-:W-:Y:S02]  /*382d0*/  F2FP.BF16.PACK_AB R20, R5, R20 ;  /* 0x000000140514723e */ /* 0x000fe400000010ff */
[----:B------:R-:W-:Y:S02]  /*382e0*/  F2FP.BF16.PACK_AB R19, R7, R19 ;  /* 0x000000130713723e */ /* 0x000fe400000010ff */
[----:B------:R-:W-:Y:S02]  /*382f0*/  F2FP.BF16.PACK_AB R18, R10, R18 ;  /* 0x000000120a12723e */ /* 0x000fe400000010ff */
[----:B------:R-:W-:Y:S02]  /*38300*/  F2FP.BF16.PACK_AB R17, R13, R17 ;  /* 0x000000110d11723e */ /* 0x000fe400000010ff */
[----:B------:R-:W-:-:S02]  /*38310*/  F2FP.BF16.PACK_AB R16, R9, R16 ;  /* 0x000000100910723e */ /* 0x000fc400000010ff */
[----:B----4-:R-:W-:-:S05]  /*38320*/  F2FP.BF16.PACK_AB R26, R28, R26 ;  /* 0x0000001a1c1a723e */ /* 0x010fca00000010ff */
[----:B------:R-:W-:Y:S01]  /*38330*/  STL [R1+0x203c], R26 ;  /* 0x00203c1a01007387 */ /* 0x000fe20000100800 */
[----:B------:R-:W-:Y:S02]  /*38340*/  STL [R1+0x2028], R25 ;  /* 0x0020281901007387 */ /* 0x000fe40000100800 */
[----:B------:R-:W-:Y:S02]  /*38350*/  STL [R1+0x202c], R24 ;  /* 0x00202c1801007387 */ /* 0x000fe40000100800 */
[----:B------:R-:W-:Y:S01]  /*38360*/  STL [R1+0x2040], R23 ;  /* 0x0020401701007387 */ /* 0x000fe20000100800 */
[----:B------:R-:W-:Y:S01]  /*38370*/  STL [R1+0x2044], R22 ;  /* 0x0020441601007387 */ /* 0x000fe20000100800 */
[----:B------:R1:W-:Y:S02]  /*38380*/  STL [R1+0x2048], R21 ;  /* 0x0020481501007387 */ /* 0x0003e40000100800 */
[----:B------:R-:W-:Y:S02]  /*38390*/  STL [R1+0x204c], R20 ;  /* 0x00204c1401007387 */ /* 0x000fe40000100800 */
[----:B------:R-:W-:Y:S01]  /*383a0*/  STL [R1+0x2050], R19 ;  /* 0x0020501301007387 */ /* 0x000fe20000100800 */
[----:B------:R-:W-:Y:S01]  /*383b0*/  STL [R1+0x2054], R18 ;  /* 0x0020541201007387 */ /* 0x000fe20000100800 */
[----:B------:R-:W2:Y:S02]  /*383c0*/  LDL.LU R7, [R1+0xc] ;  /* 0x00000c0001077983 */ /* 0x000ea40000300800 */
[----:B------:R-:W2:Y:S02]  /*383d0*/  LDL.LU R13, [R1+0x370] ;  /* 0x00037000010d7983 */ /* 0x000ea40000300800 */
[----:B------:R-:W-:Y:S01]  /*383e0*/  STL [R1+0x2058], R17 ;  /* 0x0020581101007387 */ /* 0x000fe20000100800 */
[----:B------:R-:W-:Y:S01]  /*383f0*/  STL [R1+0x205c], R16 ;  /* 0x00205c1001007387 */ /* 0x000fe20000100800 */
[----:B------:R-:W-:Y:S01]  /*38400*/  F2FP.BF16.PACK_AB R15, R15, R12 ;  /* 0x0000000c0f0f723e */ /* 0x000fe200000010ff */
[----:B-1----:R-:W3:Y:S02]  /*38410*/  LDL.LU R21, [R1+0x870] ;  /* 0x0008700001157983 */ /* 0x002ee40000300800 */
[----:B------:R-:W3:Y:S01]  /*38420*/  LDL R22, [R1+0x7f0] ;  /* 0x0007f00001167983 */ /* 0x000ee20000100800 */
[----:B------:R-:W4:Y:S01]  /*38430*/  LDL.LU R23, [R1+0x4cc] ;  /* 0x0004cc0001177983 */ /* 0x000f220000300800 */
[----:B------:R-:W4:Y:S02]  /*38440*/  LDL.LU R12, [R1+0x4d0] ;  /* 0x0004d000010c7983 */ /* 0x000f240000300800 */
[----:B------:R1:W-:Y:S02]  /*38450*/  STL [R1+0x2060], R15 ;  /* 0x0020600f01007387 */ /* 0x0003e40000100800 */
[----:B-1----:R-:W0:Y:S01]  /*38460*/  LDL.LU R15, [R1+0x8a8] ;  /* 0x0008a800010f7983 */ /* 0x002e220000300800 */
[----:B------:R-:W-:-:S03]  /*38470*/  FMUL R0, R0, 1.4426950216293334961 ;  /* 0x3fb8aa3b00007820 */ /* 0x000fc60000400000 */
[----:B------:R-:W1:Y:S01]  /*38480*/  S2R R5, SR_TID.X ;  /* 0x0000000000057919 */ /* 0x000e620000002100 */
[----:B------:R-:W2:Y:S02]  /*38490*/  LDL.LU R6, [R1+0x6c0] ;  /* 0x0006c00001067983 */ /* 0x000ea40000300800 */
[----:B------:R-:W2:Y:S02]  /*384a0*/  LDL.LU R20, [R1+0x6c4] ;  /* 0x0006c40001147983 */ /* 0x000ea40000300800 */
[----:B------:R-:W2:Y:S01]  /*384b0*/  LDL.LU R19, [R1+0x6b0] ;  /* 0x0006b00001137983 */ /* 0x000ea20000300800 */
[----:B------:R-:W2:Y:S01]  /*384c0*/  LDL.LU R18, [R1+0x6b4] ;  /* 0x0006b40001127983 */ /* 0x000ea20000300800 */
[----:B------:R-:W0:Y:S01]  /*384d0*/  MUFU.EX2 R0, R0 ;  /* 0x0000000000007308 */ /* 0x000e220000000800 */
[----:B------:R-:W2:Y:S02]  /*384e0*/  LDL.LU R17, [R1+0x6a0] ;  /* 0x0006a00001117983 */ /* 0x000ea40000300800 */
[----:B------:R-:W2:Y:S01]  /*384f0*/  LDL.LU R16, [R1+0x6a4] ;  /* 0x0006a40001107983 */ /* 0x000ea20000300800 */
[----:B------:R-:W2:Y:S01]  /*38500*/  LDL.LU R24, [R1+0x4c0] ;  /* 0x0004c00001187983 */ /* 0x000ea20000300800 */
[----:B-1----:R-:W-:-:S02]  /*38510*/  LOP3.LUT R3, R5, 0x1c, RZ, 0xc0, !PT ;  /* 0x0000001c05037812 */ /* 0x002fc400078ec0ff */
[----:B-----5:R-:W-:Y:S02]  /*38520*/  F2FP.BF16.PACK_AB R14, R14, R11 ;  /* 0x0000000b0e0e723e */ /* 0x020fe400000010ff */
[----:B------:R-:W5:Y:S01]  /*38530*/  LDL.LU R11, [R1+0x4c8] ;  /* 0x0004c800010b7983 */ /* 0x000f620000300800 */
[----:B------:R-:W3:Y:S02]  /*38540*/  LDL.LU R25, [R1+0x4b0] ;  /* 0x0004b00001197983 */ /* 0x000ee40000300800 */
[----:B------:R-:W3:Y:S02]  /*38550*/  LDL.LU R10, [R1+0x4b8] ;  /* 0x0004b800010a7983 */ /* 0x000ee40000300800 */
[----:B------:R-:W3:Y:S01]  /*38560*/  LDL.LU R26, [R1+0x3a8] ;  /* 0x0003a800011a7983 */ /* 0x000ee20000300800 */
[----:B------:R-:W3:Y:S01]  /*38570*/  LDL.LU R9, [R1+0x3ac] ;  /* 0x0003ac0001097983 */ /* 0x000ee20000300800 */
[----:B------:R-:W3:Y:S02]  /*38580*/  LDL.LU R29, [R1+0x38c] ;  /* 0x00038c00011d7983 */ /* 0x000ee40000300800 */
[----:B------:R-:W3:Y:S02]  /*38590*/  LDL.LU R8, [R1+0x39c] ;  /* 0x00039c0001087983 */ /* 0x000ee40000300800 */
[----:B------:R-:W3:Y:S01]  /*385a0*/  LDL.LU R4, [R1+0x884] ;  /* 0x0008840001047983 */ /* 0x000ee20000300800 */
[----:B------:R-:W3:Y:S01]  /*385b0*/  LDL R5, [R1+0x6e4] ;  /* 0x0006e40001057983 */ /* 0x000ee20000100800 */
[----:B------:R-:W-:Y:S02]  /*385c0*/  STL [R1+0x2064], R14 ;  /* 0x0020640e01007387 */ /* 0x000fe40000100800 */
[----:B0-----:R-:W-:-:S05]  /*385d0*/  FFMA R15, R0, R15, R2 ;  /* 0x0000000f000f7223 */ /* 0x001fca0000000002 */
[----:B------:R0:W-:Y:S04]  /*385e0*/  STL [R1+0x8a8], R15 ;  /* 0x0008a80f01007387 */ /* 0x0001e80000100800 */
[----:B0-----:R-:W3:Y:S01]  /*385f0*/  LDL.LU R15, [R1+0x690] ;  /* 0x00069000010f7983 */ /* 0x001ee20000300800 */
[----:B------:R-:W3:Y:S01]  /*38600*/  LDL.LU R14, [R1+0x694] ;  /* 0x00069400010e7983 */ /* 0x000ee20000300800 */
[----:B--2---:R-:W-:Y:S01]  /*38610*/  F2FP.BF16.PACK_AB R13, R7, R13 ;  /* 0x0000000d070d723e */ /* 0x004fe200000010ff */
[----:B------:R-:W2:Y:S01]  /*38620*/  LDL.LU R28, [R1+0x388] ;  /* 0x00038800011c7983 */ /* 0x000ea20000300800 */
[----:B------:R-:W2:Y:S01]  /*38630*/  LDL.LU R7, [R1+0x398] ;  /* 0x0003980001077983 */ /* 0x000ea20000300800 */
[C---:B------:R-:W-:Y:S02]  /*38640*/  FMUL R2, R0.reuse, R6 ;  /* 0x0000000600027220 */ /* 0x040fe40000400000 */
[----:B------:R-:W0:Y:S02]  /*38650*/  S2R R6, SR_TID.X ;  /* 0x0000000000067919 */ /* 0x000e240000002100 */
[----:B------:R1:W-:Y:S02]  /*38660*/  STL [R1+0x2068], R13 ;  /* 0x0020680d01007387 */ /* 0x0003e40000100800 */
[C---:B------:R-:W-:Y:S01]  /*38670*/  FMUL R20, R0.reuse, R20 ;  /* 0x0000001400147220 */ /* 0x040fe20000400000 */
[----:B------:R4:W-:Y:S04]  /*38680*/  STL [R1+0x370], R2 ;  /* 0x0003700201007387 */ /* 0x0009e80000100800 */
[----:B------:R-:W-:Y:S02]  /*38690*/  STL [R1+0x374], R20 ;  /* 0x0003741401007387 */ /* 0x000fe40000100800 */
[----:B-1----:R-:W-:-:S02]  /*386a0*/  FMUL R13, R0, R19 ;  /* 0x00000013000d7220 */ /* 0x002fc40000400000 */
[----:B----4-:R-:W-:-:S03]  /*386b0*/  FMUL R2, R0, R18 ;  /* 0x0000001200027220 */ /* 0x010fc60000400000 */
[----:B------:R1:W-:Y:S02]  /*386c0*/  STL [R1+0x380], R13 ;  /* 0x0003800d01007387 */ /* 0x0003e40000100800 */
[----:B------:R4:W-:Y:S02]  /*386d0*/  STL [R1+0x384], R2 ;  /* 0x0003840201007387 */ /* 0x0009e40000100800 */
[----:B------:R-:W2:Y:S02]  /*386e0*/  LDL.LU R27, [R1+0x378] ;  /* 0x00037800011b7983 */ /* 0x000ea40000300800 */
[C---:B-1----:R-:W-:Y:S02]  /*386f0*/  FMUL R13, R0.reuse, R17 ;  /* 0x00000011000d7220 */ /* 0x042fe40000400000 */
[----:B----4-:R-:W-:Y:S01]  /*38700*/  FMUL R2, R0, R16 ;  /* 0x0000001000027220 */ /* 0x010fe20000400000 */
[----:B0-----:R-:W-:Y:S02]  /*38710*/  LOP3.LUT R6, R6, 0x1c, RZ, 0xc0, !PT ;  /* 0x0000001c06067812 */ /* 0x001fe400078ec0ff */
[----:B------:R0:W-:Y:S02]  /*38720*/  STL [R1+0x390], R13 ;  /* 0x0003900d01007387 */ /* 0x0001e40000100800 */
[----:B------:R1:W-:Y:S01]  /*38730*/  STL [R1+0x394], R2 ;  /* 0x0003940201007387 */ /* 0x0003e20000100800 */
[----:B------:R-:W-:-:S02]  /*38740*/  F2FP.BF16.PACK_AB R12, R23, R12 ;  /* 0x0000000c170c723e */ /* 0x000fc400000010ff */
[----:B------:R-:W-:Y:S02]  /*38750*/  LEA.HI R20, R6, 0xe0, RZ, 0x1e ;  /* 0x000000e006147811 */ /* 0x000fe400078ff0ff */
[----:B------:R-:W5:Y:S02]  /*38760*/  LDL.LU R6, [R1+0x37c] ;  /* 0x00037c0001067983 */ /* 0x000f640000300800 */
[----:B------:R-:W-:Y:S02]  /*38770*/  SHF.L.U32 R20, R20, 0x5, RZ ;  /* 0x0000000514147819 */ /* 0x000fe400000006ff */
[----:B-----5:R-:W-:Y:S02]  /*38780*/  F2FP.BF16.PACK_AB R11, R24, R11 ;  /* 0x0000000b180b723e */ /* 0x020fe400000010ff */
[----:B---3--:R-:W-:Y:S02]  /*38790*/  F2FP.BF16.PACK_AB R10, R25, R10 ;  /* 0x0000000a190a723e */ /* 0x008fe400000010ff */
[----:B------:R-:W-:-:S02]  /*387a0*/  F2FP.BF16.PACK_AB R9, R26, R9 ;  /* 0x000000091a09723e */ /* 0x000fc400000010ff */
[----:B------:R-:W-:Y:S01]  /*387b0*/  F2FP.BF16.PACK_AB R8, R29, R8 ;  /* 0x000000081d08723e */ /* 0x000fe200000010ff */
[C---:B0-----:R-:W-:Y:S02]  /*387c0*/  FMUL R13, R0.reuse, R15 ;  /* 0x0000000f000d7220 */ /* 0x041fe40000400000 */
[----:B-1----:R-:W-:Y:S02]  /*387d0*/  FMUL R2, R0, R14 ;  /* 0x0000000e00027220 */ /* 0x002fe40000400000 */
[----:B------:R-:W-:Y:S04]  /*387e0*/  LDS R14, [R20+0x40000] ;  /* 0x04000000140e7984 */ /* 0x000fe80000000800 */
[----:B------:R-:W-:Y:S01]  /*387f0*/  STL [R1+0x3a0], R13 ;  /* 0x0003a00d01007387 */ /* 0x000fe20000100800 */
[----:B------:R0:W-:Y:S02]  /*38800*/  STL [R1+0x3a4], R2 ;  /* 0x0003a40201007387 */ /* 0x0001e40000100800 */
[----:B------:R1:W-:Y:S02]  /*38810*/  STL [R1+0x206c], R12 ;  /* 0x00206c0c01007387 */ /* 0x0003e40000100800 */
[----:B------:R3:W-:Y:S01]  /*38820*/  STL [R1+0x2070], R11 ;  /* 0x0020700b01007387 */ /* 0x0007e20000100800 */
[----:B------:R5:W-:Y:S01]  /*38830*/  STL [R1+0x2074], R10 ;  /* 0x0020740a01007387 */ /* 0x000be20000100800 */
[----:B------:R1:W-:Y:S02]  /*38840*/  STL [R1+0x2078], R9 ;  /* 0x0020780901007387 */ /* 0x0003e40000100800 */
[----:B------:R1:W-:Y:S02]  /*38850*/  STL [R1+0x207c], R8 ;  /* 0x00207c0801007387 */ /* 0x0003e40000100800 */
[----:B------:R-:W4:Y:S02]  /*38860*/  LDL.LU R17, [R1+0x460] ;  /* 0x0004600001117983 */ /* 0x000f240000300800 */
[----:B0-----:R-:W-:-:S02]  /*38870*/  FADD R2, -R5, R4 ;  /* 0x0000000405027221 */ /* 0x001fc40000000100 */
[----:B------:R-:W4:Y:S01]  /*38880*/  LDL.LU R5, [R1+0x478] ;  /* 0x0004780001057983 */ /* 0x000f220000300800 */
[----:B------:R-:W4:Y:S02]  /*38890*/  LDL.LU R29, [R1+0x444] ;  /* 0x00044400011d7983 */ /* 0x000f240000300800 */
[----:B------:R-:W4:Y:S02]  /*388a0*/  LDL.LU R4, [R1+0x44c] ;  /* 0x00044c0001047983 */ /* 0x000f240000300800 */
[----:B------:R-:W4:Y:S01]  /*388b0*/  LDL.LU R20, [R1+0x8a4] ;  /* 0x0008a40001147983 */ /* 0x000f220000300800 */
[----:B------:R-:W4:Y:S01]  /*388c0*/  LDL.LU R18, [R1+0x438] ;  /* 0x0004380001127983 */ /* 0x000f220000300800 */
[----:B--2---:R-:W-:Y:S01]  /*388d0*/  F2FP.BF16.PACK_AB R7, R28, R7 ;  /* 0x000000071c07723e */ /* 0x004fe200000010ff */
[----:B------:R-:W2:Y:S02]  /*388e0*/  LDL.LU R19, [R1+0x440] ;  /* 0x0004400001137983 */ /* 0x000ea40000300800 */
[----:B------:R-:W2:Y:S01]  /*388f0*/  LDL.LU R23, [R1+0x424] ;  /* 0x0004240001177983 */ /* 0x000ea20000300800 */
[----:B------:R-:W2:Y:S01]  /*38900*/  LDL.LU R28, [R1+0x434] ;  /* 0x00043400011c7983 */ /* 0x000ea20000300800 */
[----:B------:R-:W2:Y:S02]  /*38910*/  LDL.LU R24, [R1+0x428] ;  /* 0x0004280001187983 */ /* 0x000ea40000300800 */
[----:B------:R-:W2:Y:S02]  /*38920*/  LDL.LU R26, [R1+0x42c] ;  /* 0x00042c00011a7983 */ /* 0x000ea40000300800 */
[----:B------:R0:W-:Y:S01]  /*38930*/  STL [R1+0x2080], R7 ;  /* 0x0020800701007387 */ /* 0x0001e20000100800 */
[----:B------:R-:W2:Y:S01]  /*38940*/  LDL.LU R16, [R1+0x6c8] ;  /* 0x0006c80001107983 */ /* 0x000ea20000300800 */
[----:B------:R-:W2:Y:S01]  /*38950*/  LDL.LU R15, [R1+0x6cc] ;  /* 0x0006cc00010f7983 */ /* 0x000ea20000300800 */
[----:B------:R-:W-:Y:S01]  /*38960*/  LEA.HI R3, R3, 0xd8, RZ, 0x1e ;  /* 0x000000d803037811 */ /* 0x000fe200078ff0ff */
[----:B------:R-:W2:Y:S01]  /*38970*/  LDL.LU R13, [R1+0x6b8] ;  /* 0x0006b800010d7983 */ /* 0x000ea20000300800 */
[----:B-1----:R-:W2:Y:S01]  /*38980*/  LDL.LU R12, [R1+0x6bc] ;  /* 0x0006bc00010c7983 */ /* 0x002ea20000300800 */
[----:B---3--:R-:W3:Y:S02]  /*38990*/  LDL.LU R11, [R1+0x6a8] ;  /* 0x0006a800010b7983 */ /* 0x008ee40000300800 */
[----:B-----5:R-:W5:Y:S02]  /*389a0*/  LDL.LU R10, [R1+0x6ac] ;  /* 0x0006ac00010a7983 */ /* 0x020f640000300800 */
[----:B------:R-:W-:Y:S01]  /*389b0*/  IMAD.SHL.U32 R3, R3, 0x20, RZ ;  /* 0x0000002003037824 */ /* 0x000fe200078e00ff */
[----:B------:R-:W3:Y:S01]  /*389c0*/  LDL.LU R9, [R1+0x698] ;  /* 0x0006980001097983 */ /* 0x000ee20000300800 */
[----:B------:R-:W3:Y:S04]  /*389d0*/  LDL.LU R8, [R1+0x69c] ;  /* 0x00069c0001087983 */ /* 0x000ee80000300800 */
[----:B------:R-:W4:Y:S01]  /*389e0*/  LDS R3, [R3+0x40000] ;  /* 0x0400000003037984 */ /* 0x000f220000000800 */
[----:B------:R-:W-:-:S04]  /*389f0*/  FADD R0, -R22, R21 ;  /* 0x0000001516007221 */ /* 0x000fc80000000100 */
[----:B------:R-:W-:Y:S02]  /*38a00*/  FMUL R0, R0, 1.4426950216293334961 ;  /* 0x3fb8aa3b00007820 */ /* 0x000fe40000400000 */
[----:B------:R-:W-:-:S04]  /*38a10*/  FMUL R2, R2, 1.4426950216293334961 ;  /* 0x3fb8aa3b02027820 */ /* 0x000fc80000400000 */
[----:B------:R-:W4:Y:S08]  /*38a20*/  MUFU.EX2 R0, R0 ;  /* 0x0000000000007308 */ /* 0x000f300000000800 */
[----:B0-----:R2:W0:Y:S01]  /*38a30*/  MUFU.EX2 R7, R2 ;  /* 0x0000000200077308 */ /* 0x0014220000000800 */
[----:B------:R-:W-:-:S05]  /*38a40*/  F2FP.BF16.PACK_AB R6, R27, R6 ;  /* 0x000000061b06723e */ /* 0x000fca00000010ff */
[----:B------:R1:W-:Y:S01]  /*38a50*/  STL [R1+0x2084], R6 ;  /* 0x0020840601007387 */ /* 0x0003e20000100800 */
[----:B----4-:R-:W-:-:S05]  /*38a60*/  FFMA R20, R0, R20, R3 ;  /* 0x0000001400147223 */ /* 0x010fca0000000003 */
[----:B------:R4:W-:Y:S01]  /*38a70*/  STL [R1+0x8a4], R20 ;  /* 0x0008a41401007387 */ /* 0x0009e20000100800 */
[C---:B--2---:R-:W-:Y:S02]  /*38a80*/  FMUL R2, R0.reuse, R16 ;  /* 0x0000001000027220 */ /* 0x044fe40000400000 */
[----:B-1----:R-:W-:Y:S01]  /*38a90*/  FMUL R6, R0, R15 ;  /* 0x0000000f00067220 */ /* 0x002fe20000400000 */
[----:B----4-:R-:W2:Y:S01]  /*38aa0*/  LDL.LU R20, [R1+0x4dc] ;  /* 0x0004dc0001147983 */ /* 0x010ea20000300800 */
[----:B------:R-:W4:Y:S02]  /*38ab0*/  LDL.LU R21, [R1+0x4d8] ;  /* 0x0004d80001157983 */ /* 0x000f240000300800 */
[----:B0-----:R-:W-:Y:S02]  /*38ac0*/  STL [R1+0x5c0], R7 ;  /* 0x0005c00701007387 */ /* 0x001fe40000100800 */
[----:B------:R-:W2:Y:S01]  /*38ad0*/  LDL.LU R22, [R1+0x4d4] ;  /* 0x0004d40001167983 */ /* 0x000ea20000300800 */
[----:B------:R-:W2:Y:S01]  /*38ae0*/  LDL.LU R25, [R1+0x4c4] ;  /* 0x0004c40001197983 */ /* 0x000ea20000300800 */
[----:B------:R-:W2:Y:S02]  /*38af0*/  LDL.LU R27, [R1+0x4bc] ;  /* 0x0004bc00011b7983 */ /* 0x000ea40000300800 */
[----:B------:R-:W-:Y:S02]  /*38b00*/  STL [R1+0x378], R2 ;  /* 0x0003780201007387 */ /* 0x000fe40000100800 */
[----:B------:R0:W-:Y:S02]  /*38b10*/  STL [R1+0x37c], R6 ;  /* 0x00037c0601007387 */ /* 0x0001e40000100800 */
[----:B0-----:R-:W2:Y:S01]  /*38b20*/  LDL.LU R6, [R1+0x8a0] ;  /* 0x0008a00001067983 */ /* 0x001ea20000300800 */
[----:B------:R-:W-:-:S02]  /*38b30*/  F2FP.BF16.PACK_AB R4, R29, R4 ;  /* 0x000000041d04723e */ /* 0x000fc400000010ff */
[----:B------:R-:W0:Y:S02]  /*38b40*/  S2R R29, SR_TID.X ;  /* 0x00000000001d7919 */ /* 0x000e240000002100 */
[C---:B------:R-:W-:Y:S02]  /*38b50*/  FMUL R3, R0.reuse, R13 ;  /* 0x0000000d00037220 */ /* 0x040fe40000400000 */
[C---:B------:R-:W-:Y:S02]  /*38b60*/  FMUL R2, R0.reuse, R12 ;  /* 0x0000000c00027220 */ /* 0x040fe40000400000 */
[C---:B---3--:R-:W-:Y:S01]  /*38b70*/  FMUL R11, R0.reuse, R11 ;  /* 0x0000000b000b7220 */ /* 0x048fe20000400000 */
[----:B------:R5:W-:Y:S02]  /*38b80*/  STL [R1+0x388], R3 ;  /* 0x0003880301007387 */ /* 0x000be40000100800 */
[----:B------:R1:W-:Y:S02]  /*38b90*/  STL [R1+0x38c], R2 ;  /* 0x00038c0201007387 */ /* 0x0003e40000100800 */
[----:B------:R-:W-:Y:S01]  /*38ba0*/  STL [R1+0x398], R11 ;  /* 0x0003980b01007387 */ /* 0x000fe20000100800 */
[----:B------:R-:W-:Y:S01]  /*38bb0*/  F2FP.BF16.PACK_AB R5, R17, R5 ;  /* 0x000000051105723e */ /* 0x000fe200000010ff */
[----:B-----5:R-:W-:-:S02]  /*38bc0*/  FMUL R3, R0, R10 ;  /* 0x0000000a00037220 */ /* 0x020fc40000400000 */
[C---:B-1----:R-:W-:Y:S02]  /*38bd0*/  FMUL R2, R0.reuse, R9 ;  /* 0x0000000900027220 */ /* 0x042fe40000400000 */
[----:B------:R-:W-:Y:S01]  /*38be0*/  FMUL R0, R0, R8 ;  /* 0x0000000800007220 */ /* 0x000fe20000400000 */
[----:B------:R-:W-:Y:S02]  /*38bf0*/  STL [R1+0x39c], R3 ;  /* 0x00039c0301007387 */ /* 0x000fe40000100800 */
[----:B------:R1:W-:Y:S02]  /*38c00*/  STL [R1+0x3a8], R2 ;  /* 0x0003a80201007387 */ /* 0x0003e40000100800 */
[----:B------:R-:W-:Y:S02]  /*38c10*/  STL [R1+0x2088], R5 ;  /* 0x0020880501007387 */ /* 0x000fe40000100800 */
[----:B------:R3:W-:Y:S01]  /*38c20*/  STL [R1+0x3ac], R0 ;  /* 0x0003ac0001007387 */ /* 0x0007e20000100800 */
[----:B-1----:R-:W-:Y:S01]  /*38c30*/  F2FP.BF16.PACK_AB R2, R23, R28 ;  /* 0x0000001c1702723e */ /* 0x002fe200000010ff */
[----:B0-----:R-:W-:Y:S01]  /*38c40*/  LOP3.LUT R28, R29, 0x1c, RZ, 0xc0, !PT ;  /* 0x0000001c1d1c7812 */ /* 0x001fe200078ec0ff */
[----:B---3--:R-:W-:-:S03]  /*38c50*/  F2FP.BF16.PACK_AB R0, R24, R26 ;  /* 0x0000001a1800723e */ /* 0x008fc600000010ff */
[----:B------:R-:W-:Y:S02]  /*38c60*/  LEA.HI R26, R28, 0xe8, RZ, 0x1e ;  /* 0x000000e81c1a7811 */ /* 0x000fe400078ff0ff */
[----:B------:R-:W-:Y:S01]  /*38c70*/  F2FP.BF16.PACK_AB R3, R18, R19 ;  /* 0x000000131203723e */ /* 0x000fe200000010ff */
[----:B------:R-:W-:Y:S02]  /*38c80*/  STL [R1+0x208c], R4 ;  /* 0x00208c0401007387 */ /* 0x000fe40000100800 */
[----:B------:R-:W-:Y:S02]  /*38c90*/  IMAD.SHL.U32 R26, R26, 0x20, RZ ;  /* 0x000000201a1a7824 */ /* 0x000fe400078e00ff */
[----:B------:R-:W-:Y:S01]  /*38ca0*/  STL [R1+0x2090], R3 ;  /* 0x0020900301007387 */ /* 0x000fe20000100800 */
[----:B------:R-:W-:Y:S01]  /*38cb0*/  STL [R1+0x2094], R2 ;  /* 0x0020940201007387 */ /* 0x000fe20000100800 */
[C---:B------:R-:W-:Y:S01]  /*38cc0*/  LOP3.LUT R23, R29.reuse, 0x1c, RZ, 0xc0, !PT ;  /* 0x0000001c1d177812 */ /* 0x040fe200078ec0ff */
[----:B------:R-:W3:Y:S01]  /*38cd0*/  LDL.LU R28, [R1+0x4b4] ;  /* 0x0004b400011c7983 */ /* 0x000ee20000300800 */
[----:B------:R0:W1:Y:S02]  /*38ce0*/  LDS R2, [R26+0x40000] ;  /* 0x040000001a027984 */ /* 0x0000640000000800 */
[C---:B0-----:R-:W-:Y:S01]  /*38cf0*/  LOP3.LUT R26, R29.reuse, 0x1ff, RZ, 0xc0, !PT ;  /* 0x000001ff1d1a7812 */ /* 0x041fe200078ec0ff */
[----:B------:R-:W-:-:S04]  /*38d00*/  LOP3.LUT R29, R29, 0x1c0, RZ, 0xc0, !PT ;  /* 0x000001c01d1d7812 */ /* 0x000fc800078ec0ff */
[----:B------:R-:W-:Y:S02]  /*38d10*/  SHF.R.U32.HI R19, RZ, 0x2, R29 ;  /* 0x00000002ff137819 */ /* 0x000fe4000001161d */
[C---:B------:R-:W-:Y:S01]  /*38d20*/  LEA.HI R24, R23.reuse, 0xf8, RZ, 0x1e ;  /* 0x000000f817187811 */ /* 0x040fe200078ff0ff */
[----:B------:R-:W-:-:S04]  /*38d30*/  LEA.HI R23, R23, 0xf0, RZ, 0x1e ;  /* 0x000000f017177811 */ /* 0x000fc800078ff0ff */
[----:B------:R-:W-:-:S05]  /*38d40*/  SHF.L.U32 R23, R23, 0x5, RZ ;  /* 0x0000000517177819 */ /* 0x000fca00000006ff */
[----:B------:R0:W5:Y:S01]  /*38d50*/  LDS R3, [R23+0x40000] ;  /* 0x0400000017037984 */ /* 0x0001620000000800 */
[----:B--2---:R-:W-:-:S05]  /*38d60*/  FFMA R6, R7, R6, R14 ;  /* 0x0000000607067223 */ /* 0x004fca000000000e */
[----:B------:R-:W-:Y:S01]  /*38d70*/  STL [R1+0x8a0], R6 ;  /* 0x0008a00601007387 */ /* 0x000fe20000100800 */
[----:B-1----:R-:W-:Y:S02]  /*38d80*/  STL [R1+0x870], R2 ;  /* 0x0008700201007387 */ /* 0x002fe40000100800 */
[----:B------:R-:W2:Y:S02]  /*38d90*/  LDL.LU R29, [R1+0x4ac] ;  /* 0x0004ac00011d7983 */ /* 0x000ea40000300800 */
[----:B------:R-:W-:Y:S01]  /*38da0*/  IMAD.SHL.U32 R24, R24, 0x20, RZ ;  /* 0x0000002018187824 */ /* 0x000fe200078e00ff */
[----:B0-----:R-:W2:Y:S04]  /*38db0*/  LDL.LU R23, [R1+0x4a8] ;  /* 0x0004a80001177983 */ /* 0x001ea80000300800 */
[----:B------:R0:W1:Y:S01]  /*38dc0*/  LDS R2, [R24+0x40000] ;  /* 0x0400000018027984 */ /* 0x0000620000000800 */
[----:B-----5:R-:W-:Y:S02]  /*38dd0*/  STL [R1+0x86c], R3 ;  /* 0x00086c0301007387 */ /* 0x020fe40000100800 */
[----:B------:R-:W-:Y:S06]  /*38de0*/  BAR.SYNC.DEFER_BLOCKING 0x0 ;  /* 0x0000000000007b1d */ /* 0x000fec0000010000 */
[----:B0-----:R-:W5:Y:S01]  /*38df0*/  LDL.LU R24, [R1+0x4a4] ;  /* 0x0004a40001187983 */ /* 0x001f620000300800 */
[----:B------:R-:W-:-:S05]  /*38e00*/  IMAD.SHL.U32 R26, R26, 0x2, RZ ;  /* 0x000000021a1a7824 */ /* 0x000fca00078e00ff */
[----:B------:R-:W-:-:S05]  /*38e10*/  LOP3.LUT R26, R26, R19, RZ, 0x3c, !PT ;  /* 0x000000131a1a7212 */ /* 0x000fca00078e3cff */
[----:B------:R-:W-:Y:S04]  /*38e20*/  STS.U16 [R26+0x40000], R20 ;  /* 0x040000141a007388 */ /* 0x000fe80000000400 */
[----:B-1----:R0:W-:Y:S04]  /*38e30*/  STL [R1+0x864], R2 ;  /* 0x0008640201007387 */ /* 0x0021e80000100800 */
[----:B0-----:R-:W5:Y:S01]  /*38e40*/  LDL.LU R2, [R1+0x4a0] ;  /* 0x0004a00001027983 */ /* 0x001f620000300800 */
        /* <DEDUP_REMOVED lines=11> */
[----:B------:R-:W5:Y:S04]  /*38f00*/  LDL.LU R14, [R1+0x46c] ;  /* 0x00046c00010e7983 */ /* 0x000f680000300800 */
[----:B----4-:R-:W-:Y:S01]  /*38f10*/  STS.U16 [R26+0x40400], R21 ;  /* 0x040400151a007388 */ /* 0x010fe20000000400 */
[----:B------:R-:W4:Y:S02]  /*38f20*/  LDL.LU R15, [R1+0x468] ;  /* 0x00046800010f7983 */ /* 0x000f240000300800 */
[----:B------:R-:W-:Y:S02]  /*38f30*/  STS.U16 [R26+0x40800], R22 ;  /* 0x040800161a007388 */ /* 0x000fe40000000400 */
[----:B------:R-:W4:Y:S01]  /*38f40*/  LDL.LU R16, [R1+0x464] ;  /* 0x0004640001107983 */ /* 0x000f220000300800 */
[----:B------:R0:W-:Y:S04]  /*38f50*/  STS.U16 [R26+0x40c00], R25 ;  /* 0x040c00191a007388 */ /* 0x0001e80000000400 */
[----:B------:R-:W4:Y:S01]  /*38f60*/  LDL.LU R17, [R1+0x45c] ;  /* 0x00045c0001117983 */ /* 0x000f220000300800 */
[----:B------:R1:W-:Y:S02]  /*38f70*/  STS.U16 [R26+0x41000], R27 ;  /* 0x0410001b1a007388 */ /* 0x0003e40000000400 */
[----:B---3--:R3:W-:Y:S01]  /*38f80*/  STS.U16 [R26+0x41400], R28 ;  /* 0x0414001c1a007388 */ /* 0x0087e20000000400 */
[----:B0-----:R-:W4:Y:S01]  /*38f90*/  LDL.LU R25, [R1+0x458] ;  /* 0x0004580001197983 */ /* 0x001f220000300800 */
[----:B-1----:R-:W4:Y:S02]  /*38fa0*/  LDL.LU R27, [R1+0x454] ;  /* 0x00045400011b7983 */ /* 0x002f240000300800 */
[----:B------:R-:W4:Y:S02]  /*38fb0*/  LDL.LU R18, [R1+0x450] ;  /* 0x0004500001127983 */ /* 0x000f240000300800 */
[----:B---3--:R-:W3:Y:S01]  /*38fc0*/  LDL.LU R28, [R1+0x448] ;  /* 0x00044800011c7983 */ /* 0x008ee20000300800 */
[----:B--2---:R0:W-:Y:S04]  /*38fd0*/  STS.U16 [R26+0x41800], R29 ;  /* 0x0418001d1a007388 */ /* 0x0041e80000000400 */
[----:B0-----:R-:W2:Y:S01]  /*38fe0*/  LDL.LU R29, [R1+0x43c] ;  /* 0x00043c00011d7983 */ /* 0x001ea20000300800 */
[----:B------:R-:W2:Y:S02]  /*38ff0*/  LDL.LU R19, [R1+0x430] ;  /* 0x0004300001137983 */ /* 0x000ea40000300800 */
[----:B------:R-:W2:Y:S02]  /*39000*/  LDL.LU R20, [R1+0x420] ;  /* 0x0004200001147983 */ /* 0x000ea40000300800 */
[----:B------:R-:W2:Y:S01]  /*39010*/  LDL.LU R21, [R1+0x41c] ;  /* 0x00041c0001157983 */ /* 0x000ea20000300800 */
[----:B------:R0:W-:Y:S04]  /*39020*/  STS.U16 [R26+0x41c00], R23 ;  /* 0x041c00171a007388 */ /* 0x0001e80000000400 */
[----:B------:R-:W2:Y:S01]  /*39030*/  LDL.LU R22, [R1+0x418] ;  /* 0x0004180001167983 */ /* 0x000ea20000300800 */
[----:B-----5:R1:W-:Y:S03]  /*39040*/  STS.U16 [R26+0x42000], R24 ;  /* 0x042000181a007388 */ /* 0x0203e60000000400 */
[----:B0-----:R-:W5:Y:S04]  /*39050*/  LDL.LU R23, [R1+0x414] ;  /* 0x0004140001177983 */ /* 0x001f680000300800 */
[----:B-1----:R-:W5:Y:S04]  /*39060*/  LDL.LU R24, [R1+0x410] ;  /* 0x0004100001187983 */ /* 0x002f680000300800 */
[----:B------:R-:W-:Y:S01]  /*39070*/  STS.U16 [R26+0x42400], R2 ;  /* 0x042400021a007388 */ /* 0x000fe20000000400 */
[----:B------:R-:W-:Y:S02]  /*39080*/  STS.U16 [R26+0x42800], R3 ;  /* 0x042800031a007388 */ /* 0x000fe40000000400 */
[----:B------:R-:W-:Y:S02]  /*39090*/  STS.U16 [R26+0x42c00], R4 ;  /* 0x042c00041a007388 */ /* 0x000fe40000000400 */
[----:B------:R-:W-:Y:S01]  /*390a0*/  STS.U16 [R26+0x43000], R5 ;  /* 0x043000051a007388 */ /* 0x000fe20000000400 */
        /* <DEDUP_REMOVED lines=9> */
[----:B----4-:R-:W-:Y:S03]  /*39140*/  STS.U16 [R26+0x45800], R15 ;  /* 0x0458000f1a007388 */ /* 0x010fe60000000400 */
[----:B------:R-:W-:Y:S01]  /*39150*/  STS.U16 [R26+0x45c00], R16 ;  /* 0x045c00101a007388 */ /* 0x000fe20000000400 */
[----:B------:R-:W-:Y:S03]  /*39160*/  STS.U16 [R26+0x46000], R17 ;  /* 0x046000111a007388 */ /* 0x000fe60000000400 */
[----:B------:R0:W-:Y:S01]  /*39170*/  STS.U16 [R26+0x46400], R25 ;  /* 0x046400191a007388 */ /* 0x0001e20000000400 */
[----:B------:R1:W-:Y:S02]  /*39180*/  STS.U16 [R26+0x46800], R27 ;  /* 0x0468001b1a007388 */ /* 0x0003e40000000400 */
[----:B------:R-:W-:Y:S02]  /*39190*/  STS.U16 [R26+0x46c00], R18 ;  /* 0x046c00121a007388 */ /* 0x000fe40000000400 */
[----:B---3--:R3:W-:Y:S01]  /*391a0*/  STS.U16 [R26+0x47000], R28 ;  /* 0x0470001c1a007388 */ /* 0x0087e20000000400 */
[----:B0-----:R-:W4:Y:S01]  /*391b0*/  LDL.LU R25, [R1+0x40c] ;  /* 0x00040c0001197983 */ /* 0x001f220000300800 */
[----:B-1----:R-:W4:Y:S02]  /*391c0*/  LDL.LU R27, [R1+0x408] ;  /* 0x00040800011b7983 */ /* 0x002f240000300800 */
[----:B---3--:R-:W3:Y:S01]  /*391d0*/  LDL.LU R28, [R1+0x404] ;  /* 0x00040400011c7983 */ /* 0x008ee20000300800 */
[----:B--2---:R0:W-:Y:S04]  /*391e0*/  STS.U16 [R26+0x47400], R29 ;  /* 0x0474001d1a007388 */ /* 0x0041e80000000400 */
[----:B0-----:R-:W2:Y:S01]  /*391f0*/  LDL.LU R29, [R1+0x400] ;  /* 0x00040000011d7983 */ /* 0x001ea20000300800 */
        /* <DEDUP_REMOVED lines=11> */
[----:B------:R-:W-:Y:S04]  /*392b0*/  STS.U16 [R26+0x47800], R19 ;  /* 0x047800131a007388 */ /* 0x000fe80000000400 */
[----:B------:R-:W2:Y:S01]  /*392c0*/  LDL.LU R13, [R1+0x3d0] ;  /* 0x0003d000010d7983 */ /* 0x000ea20000300800 */
[----:B------:R-:W-:Y:S02]  /*392d0*/  STS.U16 [R26+0x47c00], R20 ;  /* 0x047c00141a007388 */ /* 0x000fe40000000400 */
[----:B------:R-:W2:Y:S02]  /*392e0*/  LDL.LU R14, [R1+0x3cc] ;  /* 0x0003cc00010e7983 */ /* 0x000ea40000300800 */
[----:B------:R0:W-:Y:S01]  /*392f0*/  STS.U16 [R26+0x48000], R21 ;  /* 0x048000151a007388 */ /* 0x0001e20000000400 */
[----:B------:R-:W2:Y:S04]  /*39300*/  LDL.LU R15, [R1+0x3c8] ;  /* 0x0003c800010f7983 */ /* 0x000ea80000300800 */
[----:B------:R-:W-:Y:S01]  /*39310*/  STS.U16 [R26+0x48400], R22 ;  /* 0x048400161a007388 */ /* 0x000fe20000000400 */
[----:B------:R-:W2:Y:S03]  /*39320*/  LDL.LU R16, [R1+0x3c4] ;  /* 0x0003c40001107983 */ /* 0x000ea60000300800 */
[----:B-----5:R-:W-:Y:S01]  /*39330*/  STS.U16 [R26+0x48800], R23 ;  /* 0x048800171a007388 */ /* 0x020fe20000000400 */
[----:B------:R-:W5:Y:S03]  /*39340*/  LDL.LU R17, [R1+0x3c0] ;  /* 0x0003c00001117983 */ /* 0x000f660000300800 */
[----:B------:R1:W-:Y:S04]  /*39350*/  STS.U16 [R26+0x48c00], R24 ;  /* 0x048c00181a007388 */ /* 0x0003e80000000400 */
[----:B0-----:R-:W5:Y:S04]  /*39360*/  LDL.LU R21, [R1+0x3bc] ;  /* 0x0003bc0001157983 */ /* 0x001f680000300800 */
[----:B-1----:R-:W5:Y:S01]  /*39370*/  LDL.LU R24, [R1+0x3b8] ;  /* 0x0003b80001187983 */ /* 0x002f620000300800 */
[----:B------:R-:W5:Y:S02]  /*39380*/  LDL.LU R18, [R1+0x3b4] ;  /* 0x0003b40001127983 */ /* 0x000f640000300800 */
[----:B------:R-:W5:Y:S02]  /*39390*/  LDL.LU R19, [R1+0x3b0] ;  /* 0x0003b00001137983 */ /* 0x000f640000300800 */
[----:B------:R-:W5:Y:S01]  /*393a0*/  LDL.LU R20, [R1+0x1c] ;  /* 0x00001c0001147983 */ /* 0x000f620000300800 */
[----:B------:R-:W5:Y:S01]  /*393b0*/  LDL.LU R22, [R1+0x18] ;  /* 0x0000180001167983 */ /* 0x000f620000300800 */
[----:B------:R-:W5:Y:S03]  /*393c0*/  LDL.LU R23, [R1+0x14] ;  /* 0x0000140001177983 */ /* 0x000f660000300800 */
[----:B----4-:R-:W-:Y:S01]  /*393d0*/  STS.U16 [R26+0x49000], R25 ;  /* 0x049000191a007388 */ /* 0x010fe20000000400 */
[----:B------:R0:W-:Y:S02]  /*393e0*/  STS.U16 [R26+0x49400], R27 ;  /* 0x0494001b1a007388 */ /* 0x0001e40000000400 */
[----:B---3--:R1:W-:Y:S01]  /*393f0*/  STS.U16 [R26+0x49800], R28 ;  /* 0x0498001c1a007388 */ /* 0x0083e20000000400 */
[----:B0-----:R-:W3:Y:S01]  /*39400*/  LDL.LU R27, [R1+0x10] ;  /* 0x00001000011b7983 */ /* 0x001ee20000300800 */
[----:B-1----:R-:W4:Y:S03]  /*39410*/  LDL.LU R28, [R1+0x8] ;  /* 0x00000800011c7983 */ /* 0x002f260000300800 */
[----:B--2---:R0:W-:Y:S04]  /*39420*/  STS.U16 [R26+0x49c00], R29 ;  /* 0x049c001d1a007388 */ /* 0x0041e80000000400 */
[----:B0-----:R-:W2:Y:S01]  /*39430*/  LDL.LU R29, [R1+0x4] ;  /* 0x00000400011d7983 */ /* 0x001ea20000300800 */
[----:B------:R0:W-:Y:S02]  /*39440*/  STS.U16 [R26+0x4a000], R2 ;  /* 0x04a000021a007388 */ /* 0x0001e40000000400 */
[----:B------:R1:W-:Y:S02]  /*39450*/  STS.U16 [R26+0x4a400], R3 ;  /* 0x04a400031a007388 */ /* 0x0003e40000000400 */
[----:B------:R0:W-:Y:S01]  /*39460*/  STS.U16 [R26+0x4a800], R4 ;  /* 0x04a800041a007388 */ /* 0x0001e20000000400 */
[----:B------:R0:W-:Y:S01]  /*39470*/  STS.U16 [R26+0x4ac00], R5 ;  /* 0x04ac00051a007388 */ /* 0x0001e20000000400 */
        /* <DEDUP_REMOVED lines=11> */
[----:B-----5:R-:W-:Y:S01]  /*39530*/  STS.U16 [R26+0x4dc00], R17 ;  /* 0x04dc00111a007388 */ /* 0x020fe20000000400 */
[----:B------:R5:W-:Y:S03]  /*39540*/  STS.U16 [R26+0x4e000], R21 ;  /* 0x04e000151a007388 */ /* 0x000be60000000400 */
[----:B------:R-:W2:Y:S01]  /*39550*/  LDL.LU R25, [R1] ;  /* 0x0000000001197983 */ /* 0x000ea20000300800 */
[----:B0-----:R-:W2:Y:S02]  /*39560*/  LDL.LU R2, [R1+0x2094] ;  /* 0x0020940001027983 */ /* 0x001ea40000300800 */
[----:B-1----:R-:W2:Y:S02]  /*39570*/  LDL.LU R3, [R1+0x2090] ;  /* 0x0020900001037983 */ /* 0x002ea40000300800 */
[----:B------:R-:W2:Y:S01]  /*39580*/  LDL.LU R4, [R1+0x208c] ;  /* 0x00208c0001047983 */ /* 0x000ea20000300800 */
[----:B------:R0:W-:Y:S04]  /*39590*/  STS.U16 [R26+0x4e400], R24 ;  /* 0x04e400181a007388 */ /* 0x0001e80000000400 */
[----:B------:R-:W2:Y:S04]  /*395a0*/  LDL.LU R5, [R1+0x2088] ;  /* 0x0020880001057983 */ /* 0x000ea80000300800 */
[----:B-----5:R-:W1:Y:S04]  /*395b0*/  S2R R21, SR_TID.X ;  /* 0x0000000000157919 */ /* 0x020e680000002100 */
[----:B0-----:R-:W0:Y:S01]  /*395c0*/  S2R R24, SR_TID.X ;  /* 0x0000000000187919 */ /* 0x001e220000002100 */
[----:B------:R5:W-:Y:S02]  /*395d0*/  STS.U16 [R26+0x4e800], R18 ;  /* 0x04e800121a007388 */ /* 0x000be40000000400 */
[----:B------:R5:W-:Y:S02]  /*395e0*/  STS.U16 [R26+0x4ec00], R19 ;  /* 0x04ec00131a007388 */ /* 0x000be40000000400 */
[----:B------:R0:W-:Y:S01]  /*395f0*/  STS.U16 [R26+0x4f000], R20 ;  /* 0x04f000141a007388 */ /* 0x0001e20000000400 */
        /* <DEDUP_REMOVED lines=12> */
[----:B-----5:R-:W5:Y:S01]  /*396c0*/  LDL.LU R18, [R1+0x2054] ;  /* 0x0020540001127983 */ /* 0x020f620000300800 */
[----:B------:R-:W5:Y:S01]  /*396d0*/  LDL.LU R19, [R1+0x2050] ;  /* 0x0020500001137983 */ /* 0x000f620000300800 */
[----:B-1----:R-:W-:-:S02]  /*396e0*/  LOP3.LUT R21, R21, 0xe0, RZ, 0xc0, !PT ;  /* 0x000000e015157812 */ /* 0x002fc400078ec0ff */
[C---:B0-----:R-:W-:Y:S01]  /*396f0*/  LOP3.LUT R20, R24.reuse, 0x1c, RZ, 0xc0, !PT ;  /* 0x0000001c18147812 */ /* 0x041fe200078ec0ff */
[----:B------:R-:W-:Y:S01]  /*39700*/  IMAD.SHL.U32 R24, R24, 0x4, RZ ;  /* 0x0000000418187824 */ /* 0x000fe200078e00ff */
[----:B------:R-:W-:-:S04]  /*39710*/  SHF.R.U32.HI R21, RZ, 0x1, R21 ;  /* 0x00000001ff157819 */ /* 0x000fc80000011615 */
[----:B------:R-:W-:-:S04]  /*39720*/  LOP3.LUT R24, R24, 0x7c, RZ, 0xc0, !PT ;  /* 0x0000007c18187812 */ /* 0x000fc800078ec0ff */
[----:B------:R-:W-:Y:S01]  /*39730*/  LEA R24, R20, R24, 0x5 ;  /* 0x0000001814187211 */ /* 0x000fe200078e28ff */
[----:B------:R0:W-:Y:S04]  /*39740*/  STS.U16 [R26+0x4f400], R22 ;  /* 0x04f400161a007388 */ /* 0x0001e80000000400 */
[----:B------:R-:W5:Y:S01]  /*39750*/  LDL.LU R20, [R1+0x204c] ;  /* 0x00204c0001147983 */ /* 0x000f620000300800 */
[----:B------:R-:W-:Y:S01]  /*39760*/  LOP3.LUT R24, R24, R21, RZ, 0x3c, !PT ;  /* 0x0000001518187212 */ /* 0x000fe200078e3cff */
[----:B------:R1:W-:Y:S02]  /*39770*/  STS.U16 [R26+0x4f800], R23 ;  /* 0x04f800171a007388 */ /* 0x0003e40000000400 */
[----:B------:R-:W5:Y:S04]  /*39780*/  LDL.LU R21, [R1+0x2048] ;  /* 0x0020480001157983 */ /* 0x000f680000300800 */
[----:B---3--:R3:W-:Y:S01]  /*39790*/  STS.U16 [R26+0x4fc00], R27 ;  /* 0x04fc001b1a007388 */ /* 0x0087e20000000400 */
[----:B----4-:R4:W-:Y:S03]  /*397a0*/  STS [R24+0x50000], R28 ;  /* 0x0500001c18007388 */ /* 0x0109e60000000800 */
[----:B0-----:R-:W5:Y:S04]  /*397b0*/  LDL.LU R22, [R1+0x2044] ;  /* 0x0020440001167983 */ /* 0x001f680000300800 */
[----:B-1----:R-:W5:Y:S01]  /*397c0*/  LDL.LU R23, [R1+0x2040] ;  /* 0x0020400001177983 */ /* 0x002f620000300800 */
[----:B---3--:R-:W3:Y:S02]  /*397d0*/  LDL.LU R26, [R1+0x203c] ;  /* 0x00203c00011a7983 */ /* 0x008ee40000300800 */
[----:B------:R-:W3:Y:S02]  /*397e0*/  LDL.LU R27, [R1+0x2038] ;  /* 0x00203800011b7983 */ /* 0x000ee40000300800 */
[----:B----4-:R-:W4:Y:S01]  /*397f0*/  LDL.LU R28, [R1+0x2034] ;  /* 0x00203400011c7983 */ /* 0x010f220000300800 */
[----:B--2---:R0:W-:Y:S04]  /*39800*/  STS [R24+0x50400], R29 ;  /* 0x0504001d18007388 */ /* 0x0041e80000000800 */
[----:B0-----:R-:W2:Y:S04]  /*39810*/  LDL.LU R29, [R1+0x2030] ;  /* 0x00203000011d7983 */ /* 0x001ea80000300800 */
[----:B------:R0:W-:Y:S04]  /*39820*/  STS [R24+0x50800], R25 ;  /* 0x0508001918007388 */ /* 0x0001e80000000800 */
[----:B0-----:R-:W0:Y:S04]  /*39830*/  S2R R25, SR_TID.X ;  /* 0x0000000000197919 */ /* 0x001e280000002100 */
[----:B--2---:R1:W-:Y:S01]  /*39840*/  STS [R24+0x50c00], R29 ;  /* 0x050c001d18007388 */ /* 0x0043e20000000800 */
[----:B----4-:R2:W-:Y:S03]  /*39850*/  STS [R24+0x51000], R28 ;  /* 0x0510001c18007388 */ /* 0x0105e60000000800 */
[----:B-1----:R-:W4:Y:S04]  /*39860*/  LDL R29, [R1+0x874] ;  /* 0x00087400011d7983 */ /* 0x002f280000100800 */
[----:B--2---:R-:W1:Y:S01]  /*39870*/  S2R R28, SR_TID.X ;  /* 0x00000000001c7919 */ /* 0x004e620000002100 */
[----:B---3--:R0:W-:Y:S02]  /*39880*/  STS [R24+0x51400], R27 ;  /* 0x0514001b18007388 */ /* 0x0081e40000000800 */
[----:B------:R2:W-:Y:S01]  /*39890*/  STS [R24+0x51800], R26 ;  /* 0x0518001a18007388 */ /* 0x0005e20000000800 */
[C---:B0-----:R-:W-:Y:S01]  /*398a0*/  LOP3.LUT R27, R25.reuse, 0xe0, RZ, 0xc0, !PT ;  /* 0x000000e0191b7812 */ /* 0x041fe200078ec0ff */
[----:B------:R-:W-:Y:S01]  /*398b0*/  LOP3.LUT R25, R25, 0x1c, RZ, 0xc0, !PT ;  /* 0x0000001c19197812 */ /* 0x000fe200078ec0ff */
[----:B--2---:R-:W2:Y:S01]  /*398c0*/  LDL.LU R24, [R1+0x202c] ;  /* 0x00202c0001187983 */ /* 0x004ea20000300800 */
[----:B-1----:R-:W-:-:S05]  /*398d0*/  IMAD.SHL.U32 R26, R28, 0x4, RZ ;  /* 0x000000041c1a7824 */ /* 0x002fca00078e00ff */
[----:B------:R-:W-:-:S05]  /*398e0*/  LOP3.LUT R26, R26, 0x7c, RZ, 0xc0, !PT ;  /* 0x0000007c1a1a7812 */ /* 0x000fca00078ec0ff */
[----:B------:R-:W-:Y:S02]  /*398f0*/  IMAD R26, R25, 0x20, R26 ;  /* 0x00000020191a7824 */ /* 0x000fe400078e021a */
[----:B------:R-:W3:Y:S01]  /*39900*/  LDL.LU R25, [R1+0x2028] ;  /* 0x0020280001197983 */ /* 0x000ee20000300800 */
[----:B------:R-:W-:-:S04]  /*39910*/  SHF.R.U32.HI R27, RZ, 0x1, R27 ;  /* 0x00000001ff1b7819 */ /* 0x000fc8000001161b */
[----:B------:R-:W-:Y:S02]  /*39920*/  LOP3.LUT R26, R26, R27, RZ, 0x3c, !PT ;  /* 0x0000001b1a1a7212 */ /* 0x000fe400078e3cff */
[----:B------:R-:W0:Y:S02]  /*39930*/  S2R R27, SR_TID.X ;  /* 0x00000000001b7919 */ /* 0x000e240000002100 */
[----:B0-----:R-:W-:-:S04]  /*39940*/  LOP3.LUT R27, R27, 0x7, RZ, 0xc0, !PT ;  /* 0x000000071b1b7812 */ /* 0x001fc800078ec0ff */
[----:B------:R-:W-:Y:S01]  /*39950*/  SHF.L.U32 R27, R27, 0x4, RZ ;  /* 0x000000041b1b7819 */ /* 0x000fe200000006ff */
[----:B---3--:R0:W-:Y:S01]  /*39960*/  STS [R26+0x51c00], R25 ;  /* 0x051c00191a007388 */ /* 0x0081e20000000800 */
[----:B--2---:R-:W-:Y:S02]  /*39970*/  STS [R26+0x52000], R24 ;  /* 0x052000181a007388 */ /* 0x004fe40000000800 */
[----:B-----5:R-:W-:Y:S02]  /*39980*/  STS [R26+0x52400], R23 ;  /* 0x052400171a007388 */ /* 0x020fe40000000800 */
[----:B------:R-:W-:Y:S01]  /*39990*/  STS [R26+0x52800], R22 ;  /* 0x052800161a007388 */ /* 0x000fe20000000800 */
[----:B------:R-:W-:Y:S01]  /*399a0*/  STS [R26+0x52c00], R21 ;  /* 0x052c00151a007388 */ /* 0x000fe20000000800 */
[----:B------:R-:W-:Y:S02]  /*399b0*/  STS [R26+0x53000], R20 ;  /* 0x053000141a007388 */ /* 0x000fe40000000800 */
[----:B------:R-:W-:Y:S02]  /*399c0*/  STS [R26+0x53400], R19 ;  /* 0x053400131a007388 */ /* 0x000fe40000000800 */
        /* <DEDUP_REMOVED lines=17> */
[----:B------:R1:W-:Y:S01]  /*39ae0*/  STS [R26+0x57c00], R0 ;  /* 0x057c00001a007388 */ /* 0x0003e20000000800 */
[----:B------:R-:W-:Y:S06]  /*39af0*/  BAR.SYNC.DEFER_BLOCKING 0x0 ;  /* 0x0000000000007b1d */ /* 0x000fec0000010000 */
[----:B0-----:R-:W0:Y:S04]  /*39b00*/  S2R R25, SR_TID.X ;  /* 0x0000000000197919 */ /* 0x001e280000002100 */
[----:B----4-:R-:W2:Y:S04]  /*39b10*/  LDSM.16.M88.4 R12, [R29+0x40000] ;  /* 0x040000001d0c783b */ /* 0x010ea80000000200 */
[----:B------:R-:W3:Y:S04]  /*39b20*/  LDSM.16.M88.4 R4, [R29+0x44000] ;  /* 0x044000001d04783b */ /* 0x000ee80000000200 */
[----:B------:R-:W4:Y:S01]  /*39b30*/  LDSM.16.M88.4 R20, [R29+0x48000] ;  /* 0x048000001d14783b */ /* 0x000f220000000200 */
[----:B0-----:R-:W-:-:S05]  /*39b40*/  IMAD.SHL.U32 R25, R25, 0x80, RZ ;  /* 0x0000008019197824 */ /* 0x001fca00078e00ff */
[----:B------:R-:W-:-:S04]  /*39b50*/  LOP3.LUT R27, R27, 0x780, R25, 0xf8, !PT ;  /* 0x000007801b1b7812 */ /* 0x000fc800078ef819 */
[----:B------:R-:W-:-:S05]  /*39b60*/  LOP3.LUT R27, R27, 0x10, R28, 0x78, !PT ;  /* 0x000000101b1b7812 */ /* 0x000fca00078e781c */
[----:B------:R0:W-:Y:S01]  /*39b70*/  LDSM.16.M88.4 R8, [R27+0x50000] ;  /* 0x050000001b08783b */ /* 0x0001e20000000200 */
[C---:B-1----:R-:W-:Y:S02]  /*39b80*/  SHF.L.U32 R26, R28.reuse, 0x7, RZ ;  /* 0x000000071c1a7819 */ /* 0x042fe400000006ff */
[----:B0-----:R-:W-:-:S05]  /*39b90*/  LOP3.LUT R27, R28, 0x7, RZ, 0xc0, !PT ;  /* 0x000000071c1b7812 */ /* 0x001fca00078ec0ff */
[----:B------:R-:W-:Y:S01]  /*39ba0*/  IMAD.SHL.U32 R27, R27, 0x10, RZ ;  /* 0x000000101b1b7824 */ /* 0x000fe200078e00ff */
[----:B--2---:R-:W-:Y:S01]  /*39bb0*/  STL.64 [R1+0x10], R12 ;  /* 0x0000100c01007387 */ /* 0x004fe20000100a00 */
[----:B------:R-:W-:Y:S02]  /*39bc0*/  STL.64 [R1+0x18], R14 ;  /* 0x0000180e01007387 */ /* 0x000fe40000100a00 */
[----:B---3--:R-:W-:Y:S02]  /*39bd0*/  STL.64 [R1], R4 ;  /* 0x0000000401007387 */ /* 0x008fe40000100a00 */
[----:B------:R-:W-:Y:S01]  /*39be0*/  STL.64 [R1+0x8], R6 ;  /* 0x0000080601007387 */ /* 0x000fe20000100a00 */
[----:B----4-:R0:W-:Y:S02]  /*39bf0*/  STL [R1+0x1c8c], R22 ;  /* 0x001c8c1601007387 */ /* 0x0101e40000100800 */
[----:B0-----:R-:W-:Y:S02]  /*39c00*/  LOP3.LUT R22, R27, 0x780, R26, 0xf8, !PT ;  /* 0x000007801b167812 */ /* 0x001fe400078ef81a */
[----:B------:R-:W0:Y:S02]  /*39c10*/  LDSM.16.M88.4 R24, [R29+0x4c000] ;  /* 0x04c000001d18783b */ /* 0x000e240000000200 */
[----:B------:R-:W-:-:S05]  /*39c20*/  LOP3.LUT R22, R22, 0x10, R28, 0x78, !PT ;  /* 0x0000001016167812 */ /* 0x000fca00078e781c */
[----:B------:R-:W1:Y:S04]  /*39c30*/  LDSM.16.M88.4 R4, [R22+0x50800] ;  /* 0x050800001604783b */ /* 0x000e680000000200 */
[----:B------:R-:W2:Y:S04]  /*39c40*/  LDSM.16.M88.4 R16, [R22+0x51000] ;  /* 0x051000001610783b */ /* 0x000ea80000000200 */
[----:B------:R-:W-:Y:S04]  /*39c50*/  STL [R1+0x1c88], R23 ;  /* 0x001c881701007387 */ /* 0x000fe80000100800 */
[----:B------:R-:W3:Y:S04]  /*39c60*/  LDSM.16.M88.4 R12, [R22+0x51800] ;  /* 0x05180000160c783b */ /* 0x000ee80000000200 */
[----:B0-----:R-:W-:Y:S01]  /*39c70*/  STL [R1+0x1c90], R27 ;  /* 0x001c901b01007387 */ /* 0x001fe20000100800 */
[----:B------:R-:W-:Y:S02]  /*39c80*/  STL [R1+0x1ff8], R26 ;  /* 0x001ff81a01007387 */ /* 0x000fe40000100800 */
[----:B------:R-:W-:Y:S01]  /*39c90*/  STL.64 [R1+0x1ff0], R24 ;  /* 0x001ff01801007387 */ /* 0x000fe20000100a00 */
[----:B-1----:R-:W-:Y:S01]  /*39ca0*/  STL.64 [R1+0x1fe8], R6 ;  /* 0x001fe80601007387 */ /* 0x002fe20000100a00 */
[----:B------:R-:W-:Y:S02]  /*39cb0*/  STL.64 [R1+0x1fe0], R4 ;  /* 0x001fe00401007387 */ /* 0x000fe40000100a00 */
[----:B--2---:R-:W-:Y:S02]  /*39cc0*/  STL.64 [R1+0x1fa8], R18 ;  /* 0x001fa81201007387 */ /* 0x004fe40000100a00 */
[----:B------:R0:W-:Y:S02]  /*39cd0*/  STL.64 [R1+0x1fa0], R16 ;  /* 0x001fa01001007387 */ /* 0x0001e40000100a00 */
[----:B0-----:R-:W2:Y:S01]  /*39ce0*/  LDL.LU R16, [R1+0x90] ;  /* 0x0000900001107983 */ /* 0x001ea20000300800 */
[----:B------:R-:W2:Y:S02]  /*39cf0*/  LDL.LU R17, [R1+0x94] ;  /* 0x0000940001117983 */ /* 0x000ea40000300800 */
[----:B------:R-:W4:Y:S02]  /*39d00*/  LDL.LU R18, [R1+0x98] ;  /* 0x0000980001127983 */ /* 0x000f240000300800 */
[----:B------:R-:W4:Y:S01]  /*39d10*/  LDL.LU R19, [R1+0x9c] ;  /* 0x00009c0001137983 */ /* 0x000f220000300800 */
[----:B------:R-:W5:Y:S01]  /*39d20*/  LDL.LU R4, [R1+0x20] ;  /* 0x0000200001047983 */ /* 0x000f620000300800 */
[----:B------:R-:W5:Y:S02]  /*39d30*/  LDL.LU R5, [R1+0x24] ;  /* 0x0000240001057983 */ /* 0x000f640000300800 */
[----:B------:R-:W2:Y:S02]  /*39d40*/  LDL.LU R6, [R1+0x28] ;  /* 0x0000280001067983 */ /* 0x000ea40000300800 */
[----:B------:R-:W2:Y:S02]  /*39d50*/  LDL.LU R7, [R1+0x2c] ;  /* 0x00002c0001077983 */ /* 0x000ea40000300800 */
[----:B--2---:R-:W-:Y:S01]  /*39d60*/  STL.64 [R1+0x2008], R6 ;  /* 0x0020080601007387 */ /* 0x004fe20000100a00 */
[----:B-----5:R0:W-:Y:S03]  /*39d70*/  STL.64 [R1+0x2000], R4 ;  /* 0x0020000401007387 */ /* 0x0201e60000100a00 */
[----:B0-----:R-:W2:Y:S04]  /*39d80*/  LDL.64 R4, [R1] ;  /* 0x0000000001047983 */ /* 0x001ea80000100a00 */
[----:B--2---:R0:W-:Y:S01]  /*39d90*/  STL.64 [R1+0x2020], R4 ;  /* 0x0020200401007387 */ /* 0x0041e20000100a00 */
[----:B------:R-:W2:Y:S02]  /*39da0*/  LDL.LU R24, [R1+0x30] ;  /* 0x0000300001187983 */ /* 0x000ea40000300800 */
[----:B------:R-:W2:Y:S02]  /*39db0*/  LDL.LU R25, [R1+0x34] ;  /* 0x0000340001197983 */ /* 0x000ea40000300800 */
[----:B------:R-:W5:Y:S01]  /*39dc0*/  LDL.LU R26, [R1+0x38] ;  /* 0x00003800011a7983 */ /* 0x000f620000300800 */
[----:B------:R-:W5:Y:S04]  /*39dd0*/  LDL.LU R27, [R1+0x3c] ;  /* 0x00003c00011b7983 */ /* 0x000f680000300800 */
[----:B0-----:R-:W3:Y:S01]  /*39de0*/  LDL.LU R4, [R1+0x50] ;  /* 0x0000500001047983 */ /* 0x001ee20000300800 */
[----:B------:R-:W3:Y:S02]  /*39df0*/  LDL.LU R5, [R1+0x54] ;  /* 0x0000540001057983 */ /* 0x000ee40000300800 */
[----:B------:R-:W3:Y:S02]  /*39e00*/  LDL.LU R6, [R1+0x58] ;  /* 0x0000580001067983 */ /* 0x000ee40000300800 */
[----:B------:R-:W3:Y:S01]  /*39e10*/  LDL.LU R7, [R1+0x5c] ;  /* 0x00005c0001077983 */ /* 0x000ee20000300800 */
[----:B-----5:R-:W-:Y:S01]  /*39e20*/  STL.64 [R1+0x2018], R26 ;  /* 0x0020181a01007387 */ /* 0x020fe20000100a00 */
[----:B--2---:R0:W-:Y:S03]  /*39e30*/  STL.64 [R1+0x2010], R24 ;  /* 0x0020101801007387 */ /* 0x0041e60000100a00 */
[----:B0-----:R-:W2:Y:S01]  /*39e40*/  LDL.LU R24, [R1+0x40] ;  /* 0x0000400001187983 */ /* 0x001ea20000300800 */
[----:B------:R-:W2:Y:S02]  /*39e50*/  LDL.LU R25, [R1+0x44] ;  /* 0x0000440001197983 */ /* 0x000ea40000300800 */
[----:B------:R-:W2:Y:S02]  /*39e60*/  LDL.LU R26, [R1+0x48] ;  /* 0x00004800011a7983 */ /* 0x000ea40000300800 */
[----:B------:R-:W2:Y:S01]  /*39e70*/  LDL.LU R27, [R1+0x4c] ;  /* 0x00004c00011b7983 */ /* 0x000ea20000300800 */
[----:B----4-:R-:W-:Y:S01]  /*39e80*/  STL.64 [R1+0x1fb8], R18 ;  /* 0x001fb81201007387 */ /* 0x010fe20000100a00 */
[----:B------:R0:W-:Y:S03]  /*39e90*/  STL.64 [R1+0x1fb0], R16 ;  /* 0x001fb01001007387 */ /* 0x0001e60000100a00 */
[----:B0-----:R-:W4:Y:S01]  /*39ea0*/  LDL.LU R16, [R1+0xa0] ;  /* 0x0000a00001107983 */ /* 0x001f220000300800 */
[----:B------:R-:W4:Y:S02]  /*39eb0*/  LDL.LU R17, [R1+0xa4] ;  /* 0x0000a40001117983 */ /* 0x000f240000300800 */
[----:B------:R-:W5:Y:S02]  /*39ec0*/  LDL.LU R18, [R1+0xa8] ;  /* 0x0000a80001127983 */ /* 0x000f640000300800 */
[----:B------:R-:W5:Y:S02]  /*39ed0*/  LDL.LU R19, [R1+0xac] ;  /* 0x0000ac0001137983 */ /* 0x000f640000300800 */
[----:B-----5:R-:W-:Y:S01]  /*39ee0*/  STL.64 [R1+0x1fc8], R18 ;  /* 0x001fc81201007387 */ /* 0x020fe20000100a00 */
[----:B----4-:R0:W-:Y:S03]  /*39ef0*/  STL.64 [R1+0x1fc0], R16 ;  /* 0x001fc01001007387 */ /* 0x0101e60000100a00 */
        /* <DEDUP_REMOVED lines=8> */
[----:B------:R-:W4:Y:S02]  /*39f80*/  LDL.LU R18, [R1+0xc8] ;  /* 0x0000c80001127983 */ /* 0x000f240000300800 */
[----:B------:R-:W4:Y:S01]  /*39f90*/  LDL.LU R19, [R1+0xcc] ;  /* 0x0000cc0001137983 */ /* 0x000f220000300800 */
[----:B---3--:R-:W-:Y:S01]  /*39fa0*/  STL.64 [R1+0x1f80], R14 ;  /* 0x001f800e01007387 */ /* 0x008fe20000100a00 */
[----:B------:R0:W-:Y:S03]  /*39fb0*/  STL.64 [R1+0x1f78], R12 ;  /* 0x001f780c01007387 */ /* 0x0001e60000100a00 */
[----:B0-----:R-:W3:Y:S01]  /*39fc0*/  LDL.LU R12, [R1+0x60] ;  /* 0x00006000010c7983 */ /* 0x001ee20000300800 */
[----:B------:R-:W3:Y:S02]  /*39fd0*/  LDL.LU R13, [R1+0x64] ;  /* 0x00006400010d7983 */ /* 0x000ee40000300800 */
[----:B------:R-:W5:Y:S02]  /*39fe0*/  LDL.LU R14, [R1+0x68] ;  /* 0x00006800010e7983 */ /* 0x000f640000300800 */
[----:B------:R-:W5:Y:S02]  /*39ff0*/  LDL.LU R15, [R1+0x6c] ;  /* 0x00006c00010f7983 */ /* 0x000f640000300800 */
[----:B-----5:R-:W-:Y:S01]  /*3a000*/  STL.64 [R1+0x1f90], R14 ;  /* 0x001f900e01007387 */ /* 0x020fe20000100a00 */
[----:B---3--:R0:W-:Y:S03]  /*3a010*/  STL.64 [R1+0x1f88], R12 ;  /* 0x001f880c01007387 */ /* 0x0081e60000100a00 */
[----:B0-----:R-:W3:Y:S02]  /*3a020*/  LDL.64 R12, [R1+0x10] ;  /* 0x00001000010c7983 */ /* 0x001ee40000100a00 */
[C---:B---3--:R-:W-:Y:S11]  /*3a030*/  HMMA.16816.F32.BF16 R4, R8.reuse, R12, R4 ;  /* 0x0000000c0804723c */ /* 0x048ff60000041804 */
[----:B------:R-:W-:Y:S11]  /*3a040*/  @!UPT UIADD3 URZ, URZ, URZ, URZ ;  /* 0x0000003f3f3ff290 */ /* 0x000ff6000fffe03f */
[----:B------:R-:W-:Y:S01]  /*3a050*/  @!UPT UIADD3 URZ, URZ, URZ, URZ ;  /* 0x0000003f3f3ff290 */ /* 0x000fe2000fffe03f */
[----:B------:R0:W-:Y:S01]  /*3a060*/  STL.64 [R1+0x5b0], R4 ;  /* 0x0005b00401007387 */ /* 0x0001e20000100a00 */
[----:B------:R-:W-:Y:S03]  /*3a070*/  STL.64 [R1+0x5b8], R6 ;  /* 0x0005b80601007387 */ /* 0x000fe60000100a00 */
[----:B0-----:R-:W2:Y:S02]  /*3a080*/  LDL.LU.64 R4, [R1+0x2020] ;  /* 0x0020200001047983 */ /* 0x001ea40000300a00 */
[C---:B--2---:R-:W-:Y:S11]  /*3a090*/  HMMA.16816.F32.BF16 R24, R8.reuse, R4, R24 ;  /* 0x000000040818723c */ /* 0x044ff60000041818 */
[----:B------:R-:W-:Y:S11]  /*3a0a0*/  @!UPT UIADD3 URZ, URZ, URZ, URZ ;  /* 0x0000003f3f3ff290 */ /* 0x000ff6000fffe03f */
[----:B------:R-:W-:Y:S01]  /*3a0b0*/  @!UPT UIADD3 URZ, URZ, URZ, URZ ;  /* 0x0000003f3f3ff290 */ /* 0x000fe2000fffe03f */
[----:B------:R-:W-:Y:S01]  /*3a0c0*/  STL.64 [R1+0x5a0], R24 ;  /* 0x0005a01801007387 */ /* 0x000fe20000100a00 */
[----:B------:R0:W-:Y:S03]  /*3a0d0*/  STL.64 [R1+0x5a8], R26 ;  /* 0x0005a81a01007387 */ /* 0x0001e60000100a00 */
[----:B0-----:R-:W2:Y:S01]  /*3a0e0*/  LDL.LU.64 R26, [R1+0x2018] ;  /* 0x00201800011a7983 */ /* 0x001ea20000300a00 */
[----:B------:R-:W2:Y:S02]  /*3a0f0*/  LDL.LU.64 R24, [R1+0x2010] ;  /* 0x0020100001187983 */ /* 0x000ea40000300a00 */
[----:B------:R-:W-:Y:S02]  /*3a100*/  IMAD.MOV.U32 R2, RZ, RZ, R4 ;  /* 0x000000ffff027224 */ /* 0x000fe400078e0004 */
[----:B------:R-:W-:Y:S01]  /*3a110*/  IMAD.MOV.U32 R0, RZ, RZ, R5 ;  /* 0x000000ffff007224 */ /* 0x000fe200078e0005 */
[----:B------:R-:W3:Y:S01]  /*3a120*/  LDL.LU.64 R6, [R1+0x2008] ;  /* 0x0020080001067983 */ /* 0x000ee20000300a00 */
[----:B------:R-:W3:Y:S01]  /*3a130*/  LDL.LU.64 R4, [R1+0x2000] ;  /* 0x0020000001047983 */ /* 0x000ee20000300a00 */
[C---:B--2---:R-:W-:Y:S11]  /*3a140*/  HMMA.16816.F32.BF16 R24, R8.reuse, R20, R24 ;  /* 0x000000140818723c */ /* 0x044ff60000041818 */
[----:B------:R-:W-:Y:S11]  /*3a150*/  @!UPT UIADD3 URZ, URZ, URZ, URZ ;  /* 0x0000003f3f3ff290 */ /* 0x000ff6000fffe03f */
[----:B------:R-:W-:Y:S01]  /*3a160*/  @!UPT UIADD3 URZ, URZ, URZ, URZ ;  /* 0x0000003f3f3ff290 */ /* 0x000fe2000fffe03f */
[----:B------:R-:W-:Y:S01]  /*3a170*/  STL.64 [R1+0x590], R24 ;  /* 0x0005901801007387 */ /* 0x000fe20000100a00 */
[----:B------:R0:W-:Y:S03]  /*3a180*/  STL.64 [R1+0x598], R26 ;  /* 0x0005981a01007387 */ /* 0x0001e60000100a00 */
[----:B0-----:R-:W2:Y:S01]  /*3a190*/  LDL.LU R26, [R1+0x1ff8] ;  /* 0x001ff800011a7983 */ /* 0x001ea20000300800 */
[----:B------:R-:W3:Y:S02]  /*3a1a0*/  LDL.LU.64 R24, [R1+0x1ff0] ;  /* 0x001ff00001187983 */ /* 0x000ee40000300a00 */
[----:B---3--:R-:W-:Y:S01]  /*3a1b0*/  HMMA.16816.F32.BF16 R8, R8, R24, R4 ;  /* 0x000000180808723c */ /* 0x008fe20000041804 */
[----:B------:R-:W4:Y:S01]  /*3a1c0*/  LDL.LU.64 R6, [R1+0x1fe8] ;  /* 0x001fe80001067983 */ /* 0x000f220000300a00 */
[----:B------:R-:W4:Y:S11]  /*3a1d0*/  LDL.LU.64 R4, [R1+0x1fe0] ;  /* 0x001fe00001047983 */ /* 0x000f360000300a00 */
[----:B------:R-:W-:Y:S10]  /*3a1e0*/  @!UPT UIADD3 URZ, URZ, URZ, URZ ;  /* 0x0000003f3f3ff290 */ /* 0x000ff4000fffe03f */
[----:B------:R-:W-:Y:S01]  /*3a1f0*/  STL.64 [R1+0x570], R8 ;  /* 0x0005700801007387 */ /* 0x000fe20000100a00 */
[----:B------:R-:W-:Y:S02]  /*3a200*/  STL.64 [R1+0x578], R10 ;  /* 0x0005780a01007387 */ /* 0x000fe40000100a00 */
[----:B------:R-:W0:Y:S02]  /*3a210*/  LDSM.16.M88.4 R8, [R22+0x52000] ;  /* 0x052000001608783b */ /* 0x000e240000000200 */
[----:B0-----:R-:W-:Y:S02]  /*3a220*/  STL.64 [R1+0x1f40], R10 ;  /* 0x001f400a01007387 */ /* 0x001fe40000100a00 */
[----:B------:R-:W-:Y:S01]  /*3a230*/  STL.64 [R1+0x1f38], R8 ;  /* 0x001f380801007387 */ /* 0x000fe20000100a00 */
[----:B----4-:R-:W-:Y:S11]  /*3a240*/  HMMA.16816.F32.BF16 R16, R4, R12, R16 ;  /* 0x0000000c0410723c */ /* 0x010ff60000041810 */
[----:B------:R-:W-:Y:S11]  /*3a250*/  @!UPT UIADD3 URZ, URZ, URZ, URZ ;  /* 0x0000003f3f3ff290 */ /* 0x000ff6000fffe03f */
[----:B------:R-:W-:Y:S01]  /*3a260*/  @!UPT UIADD3 URZ, URZ, URZ, URZ ;  /* 0x0000003f3f3ff290 */ /* 0x000fe2000fffe03f */
[----:B------:R-:W-:Y:S01]  /*3a270*/  STL.64 [R1+0x560], R16 ;  /* 0x0005601001007387 */ /* 0x000fe20000100a00 */
[----:B------:R0:W-:Y:S03]  /*3a280*/  STL.64 [R1+0x568], R18 ;  /* 0x0005681201007387 */ /* 0x0001e60000100a00 */
[----:B0-----:R-:W3:Y:S01]  /*3a290*/  LDL.LU.64 R18, [R1+0x1fd8] ;  /* 0x001fd80001127983 */ /* 0x001ee20000300a00 */
[----:B------:R-:W3:Y:S01]  /*3a2a0*/  LDL.LU.64 R16, [R1+0x1fd0] ;  /* 0x001fd00001107983 */ /* 0x000ee20000300a00 */
[----:B------:R-:W-:Y:S01]  /*3a2b0*/  MOV R8, R2 ;  /* 0x0000000200087202 */ /* 0x000fe20000000f00 */
[----:B------:R-:W-:-:S07]  /*3a2c0*/  IMAD.MOV.U32 R9, RZ, RZ, R0 ;  /* 0x000000ffff097224 */ /* 0x000fce00078e0000 */
[C---:B---3--:R-:W-:Y:S11]  /*3a2d0*/  HMMA.16816.F32.BF16 R16, R4.reuse, R8, R16 ;  /* 0x000000080410723c */ /* 0x048ff60000041810 */
[----:B------:R-:W-:Y:S11]  /*3a2e0*/  @!UPT UIADD3 URZ, URZ, URZ, URZ ;  /* 0x0000003f3f3ff290 */ /* 0x000ff6000fffe03f */
[----:B------:R-:W-:Y:S01]  /*3a2f0*/  @!UPT UIADD3 URZ, URZ, URZ, URZ ;  /* 0x0000003f3f3ff290 */ /* 0x000fe2000fffe03f */
[----:B------:R-:W-:Y:S01]  /*3a300*/  STL.64 [R1+0x550], R16 ;  /* 0x0005501001007387 */ /* 0x000fe20000100a00 */
[----:B------:R0:W-:Y:S03]  /*3a310*/  STL.64 [R1+0x558], R18 ;  /* 0x0005581201007387 */ /* 0x0001e60000100a00 */
[----:B0-----:R-:W3:Y:S01]  /*3a320*/  LDL.LU.64 R18, [R1+0x1fc8] ;  /* 0x001fc80001127983 */ /* 0x001ee20000300a00 */
[----:B------:R-:W3:Y:S02]  /*3a330*/  LDL.LU.64 R16, [R1+0x1fc0] ;  /* 0x001fc00001107983 */ /* 0x000ee40000300a00 */
[----:B------:R0:W-:Y:S02]  /*3a340*/  STL.64 [R1+0x1f98], R8 ;  /* 0x001f980801007387 */ /* 0x0001e40000100a00 */
[----:B0-----:R-:W4:Y:S01]  /*3a350*/  LDL.LU R8, [R1+0x80] ;  /* 0x0000800001087983 */ /* 0x001f220000300800 */
[----:B------:R-:W4:Y:S02]  /*3a360*/  LDL.LU R9, [R1+0x84] ;  /* 0x0000840001097983 */ /* 0x000f240000300800 */
[----:B------:R-:W4:Y:S02]  /*3a370*/  LDL.LU R10, [R1+0x88] ;  /* 0x00008800010a7983 */ /* 0x000f240000300800 */
[----:B------:R-:W4:Y:S01]  /*3a380*/  LDL.LU R11, [R1+0x8c] ;  /* 0x00008c00010b7983 */ /* 0x000f220000300800 */
[C---:B---3--:R-:W-:Y:S11]  /*3a390*/  HMMA.16816.F32.BF16 R16, R4.reuse, R20, R16 ;  /* 0x000000140410723c */ /* 0x048ff60000041810 */
[----:B------:R-:W-:Y:S11]  /*3a3a0*/  @!UPT UIADD3 URZ, URZ, URZ, URZ ;  /* 0x0000003f3f3ff290 */ /* 0x000ff6000fffe03f */
[----:B------:R-:W-:Y:S01]  /*3a3b0*/  @!UPT UIADD3 URZ, URZ, URZ, URZ ;  /* 0x0000003f3f3ff290 */ /* 0x000fe2000fffe03f */
[----:B------:R-:W-:Y:S01]  /*3a3c0*/  STL.64 [R1+0x540], R16 ;  /* 0x0005401001007387 */ /* 0x000fe20000100a00 */
[----:B------:R0:W-:Y:S03]  /*3a3d0*/  STL.64 [R1+0x548], R18 ;  /* 0x0005481201007387 */ /* 0x0001e60000100a00 */
[----:B0-----:R-:W3:Y:S01]  /*3a3e0*/  LDL.LU.64 R18, [R1+0x1fb8] ;  /* 0x001fb80001127983 */ /* 0x001ee20000300a00 */
[----:B------:R-:W3:Y:S02]  /*3a3f0*/  LDL.LU.64 R16, [R1+0x1fb0] ;  /* 0x001fb00001107983 */ /* 0x000ee40000300a00 */
[----:B---3--:R-:W-:Y:S01]  /*3a400*/  HMMA.16816.F32.BF16 R4, R4, R24, R16 ;  /* 0x000000180404723c */ /* 0x008fe20000041810 */
[----:B------:R-:W4:Y:S01]  /*3a410*/  LDL.LU.64 R18, [R1+0x1fa8] ;  /* 0x001fa80001127983 */ /* 0x000f220000300a00 */
[----:B------:R-:W4:Y:S02]  /*3a420*/  LDL.LU.64 R16, [R1+0x1fa0] ;  /* 0x001fa00001107983 */ /* 0x000f240000300a00 */
[----:B------:R-:W-:Y:S01]  /*3a430*/  IMAD.MOV.U32 R2, RZ, RZ, R12 ;  /* 0x000000ffff027224 */ /* 0x000fe200078e000c */
[----:B------:R-:W-:Y:S11]  /*3a440*/  MOV R0, R13 ;  /* 0x0000000d00007202 */ /* 0x000ff60000000f00 */
[----:B------:R-:W-:Y:S07]  /*3a450*/  @!UPT UIADD3 URZ, URZ, URZ, URZ ;  /* 0x0000003f3f3ff290 */ /* 0x000fee000fffe03f */
[----:B------:R0:W-:Y:S01]  /*3a460*/  STL.64 [R1+0x4d0], R4 ;  /* 0x0004d00401007387 */ /* 0x0001e20000100a00 */
[----:B------:R1:W-:Y:S03]  /*3a470*/  STL.64 [R1+0x4d8], R6 ;  /* 0x0004d80601007387 */ /* 0x0003e60000100a00 */
[----:B0-----:R-:W3:Y:S01]  /*3a480*/  LDL.LU R4, [R1+0x70] ;  /* 0x0000700001047983 */ /* 0x001ee20000300800 */
[----:B------:R-:W3:Y:S02]  /*3a490*/  LDL.LU R5, [R1+0x74] ;  /* 0x0000740001057983 */ /* 0x000ee40000300800 */
[----:B-1----:R-:W3:Y:S02]  /*3a4a0*/  LDL.LU R6, [R1+0x78] ;  /* 0x0000780001067983 */ /* 0x002ee40000300800 */
[----:B------:R-:W3:Y:S01]  /*3a4b0*/  LDL.LU R7, [R1+0x7c] ;  /* 0x00007c0001077983 */ /* 0x000ee20000300800 */
[C---:B----4-:R-:W-:Y:S11]  /*3a4c0*/  HMMA.16816.F32.BF16 R8, R16.reuse, R12, R8 ;  /* 0x0000000c1008723c */ /* 0x050ff60000041808 */
[----:B------:R-:W-:Y:S11]  /*3a4d0*/  @!UPT UIADD3 URZ, URZ, URZ, URZ ;  /* 0x0000003f3f3ff290 */ /* 0x000ff6000fffe03f */
[----:B------:R-:W-:Y:S01]  /*3a4e0*/  @!UPT UIADD3 URZ, URZ, URZ, URZ ;  /* 0x0000003f3f3ff290 */ /* 0x000fe2000fffe03f */
[----:B------:R0:W-:Y:S01]  /*3a4f0*/  STL.64 [R1+0x4c0], R8 ;  /* 0x0004c00801007387 */ /* 0x0001e20000100a00 */
[----:B------:R3:W-:Y:S03]  /*3a500*/  STL.64 [R1+0x4c8], R10 ;  /* 0x0004c80a01007387 */ /* 0x0007e60000100a00 */
[----:B0-----:R-:W3:Y:S01]  /*3a510*/  LDL.LU.64 R8, [R1+0x1f98] ;  /* 0x001f980001087983 */ /* 0x001ee20000300a00 */
[----:B------:R-:W4:Y:S02]  /*3a520*/  LDL.LU.64 R14, [R1+0x1f90] ;  /* 0x001f9000010e7983 */ /* 0x000f240000300a00 */
[----:B------:R-:W4:Y:S01]  /*3a530*/  LDL.LU.64 R12, [R1+0x1f88] ;  /* 0x001f8800010c7983 */ /* 0x000f220000300a00 */
[C---:B---3--:R-:W-:Y:S08]  /*3a540*/  HMMA.16816.F32.BF16 R8, R16.reuse, R8, R4 ;  /* 0x000000081008723c */ /* 0x048ff00000041804 */
[C---:B----4-:R-:W-:Y:S11]  /*3a550*/  HMMA.16816.F32.BF16 R4, R16.reuse, R20, R12 ;  /* 0x000000141004723c */ /* 0x050ff6000004180c */
[----:B------:R-:W-:Y:S04]  /*3a560*/  @!UPT UIADD3 URZ, URZ, URZ, URZ ;  /* 0x0000003f3f3ff290 */ /* 0x000fe8000fffe03f */
[----:B------:R0:W-:Y:S01]  /*3a570*/  STL.64 [R1+0x530], R8 ;  /* 0x0005300801007387 */ /* 0x0001e20000100a00 */
[----:B------:R1:W-:Y:S03]  /*3a580*/  STL.64 [R1+0x538], R10 ;  /* 0x0005380a01007387 */ /* 0x0003e60000100a00 */
[----:B0-----:R-:W3:Y:S04]  /*3a590*/  LDL.LU R8, [R1+0xe0] ;  /* 0x0000e00001087983 */ /* 0x001ee80000300800 */
[----:B------:R-:W-:Y:S02]  /*3a5a0*/  STL.64 [R1+0x520], R4 ;  /* 0x0005200401007387 */ /* 0x000fe40000100a00 */
[----:B------:R-:W-:Y:S02]  /*3a5b0*/  STL.64 [R1+0x528], R6 ;  /* 0x0005280601007387 */ /* 0x000fe40000100a00 */
[----:B------:R-:W3:Y:S01]  /*3a5c0*/  LDL.LU R9, [R1+0xe4] ;  /* 0x0000e40001097983 */ /* 0x000ee20000300800 */
[----:B-1----:R-:W4:Y:S01]  /*3a5d0*/  LDL.LU R10, [R1+0xe8] ;  /* 0x0000e800010a7983 */ /* 0x002f220000300800 */
[----:B------:R-:W4:Y:S02]  /*3a5e0*/  LDL.LU R11, [R1+0xec] ;  /* 0x0000ec00010b7983 */ /* 0x000f240000300800 */
[----:B------:R-:W5:Y:S02]  /*3a5f0*/  LDL.LU R12, [R1+0xd0] ;  /* 0x0000d000010c7983 */ /* 0x000f640000300800 */
[----:B------:R-:W5:Y:S01]  /*3a600*/  LDL.LU R13, [R1+0xd4] ;  /* 0x0000d400010d7983 */ /* 0x000f620000300800 */
[----:B------:R-:W5:Y:S01]  /*3a610*/  LDL.LU R14, [R1+0xd8] ;  /* 0x0000d800010e7983 */ /* 0x000f620000300800 */
[----:B------:R-:W5:Y:S03]  /*3a620*/  LDL.LU R15, [R1+0xdc] ;  /* 0x0000dc00010f7983 */ /* 0x000f660000300800 */
[----:B------:R-:W0:Y:S04]  /*3a630*/  LDSM.16.M88.4 R4, [R22+0x52800] ;  /* 0x052800001604783b */ /* 0x000e280000000200 */
[----:B----4-:R-:W-:Y:S01]  /*3a640*/  STL.64 [R1+0x1f50], R10 ;  /* 0x001f500a01007387 */ /* 0x010fe20000100a00 */
[----:B---3--:R1:W-:Y:S03]  /*3a650*/  STL.64 [R1+0x1f48], R8 ;  /* 0x001f480801007387 */ /* 0x0083e60000100a00 */
[----:B-1----:R-:W3:Y:S01]  /*3a660*/  LDL.LU R8, [R1+0xf0] ;  /* 0x0000f00001087983 */ /* 0x002ee20000300800 */
[----:B------:R-:W3:Y:S02]  /*3a670*/  LDL.LU R9, [R1+0xf4] ;  /* 0x0000f40001097983 */ /* 0x000ee40000300800 */
[----:B------:R-:W4:Y:S02]  /*3a680*/  LDL.LU R10, [R1+0xf8] ;  /* 0x0000f800010a7983 */ /* 0x000f240000300800 */
[----:B------:R-:W4:Y:S02]  /*3a690*/  LDL.LU R11, [R1+0xfc] ;  /* 0x0000fc00010b7983 */ /* 0x000f240000300800 */
[----:B----4-:R-:W-:Y:S01]  /*3a6a0*/  STL.64 [R1+0x1f60], R10 ;  /* 0x001f600a01007387 */ /* 0x010fe20000100a00 */
[----:B---3--:R1:W-:Y:S03]  /*3a6b0*/  STL.64 [R1+0x1f58], R8 ;  /* 0x001f580801007387 */ /* 0x0083e60000100a00 */
[----:B-1----:R-:W3:Y:S01]  /*3a6c0*/  LDL.LU R8, [R1+0x100] ;  /* 0x0001000001087983 */ /* 0x002ee20000300800 */
[----:B------:R-:W3:Y:S02]  /*3a6d0*/  LDL.LU R9, [R1+0x104] ;  /* 0x0001040001097983 */ /* 0x000ee40000300800 */
[----:B------:R-:W4:Y:S02]  /*3a6e0*/  LDL.LU R10, [R1+0x108] ;  /* 0x00010800010a7983 */ /* 0x000f240000300800 */
[----:B------:R-:W4:Y:S01]  /*3a6f0*/  LDL.LU R11, [R1+0x10c] ;  /* 0x00010c00010b7983 */ /* 0x000f220000300800 */
[----:B-----5:R-:W-:Y:S01]  /*3a700*/  HMMA.16816.F32.BF16 R16, R16, R24, R12 ;  /* 0x000000181010723c */ /* 0x020fe2000004180c */
[----:B----4-:R-:W-:Y:S01]  /*3a710*/  STL.64 [R1+0x1f70], R10 ;  /* 0x001f700a01007387 */ /* 0x010fe20000100a00 */
[----:B---3--:R1:W-:Y:S03]  /*3a720*/  STL.64 [R1+0x1f68], R8 ;  /* 0x001f680801007387 */ /* 0x0083e60000100a00 */
[----:B-1----:R-:W3:Y:S01]  /*3a730*/  LDL.LU R8, [R1+0x110] ;  /* 0x0001100001087983 */ /* 0x002ee20000300800 */
[----:B------:R-:W3:Y:S02]  /*3a740*/  LDL.LU R9, [R1+0x114] ;  /* 0x0001140001097983 */ /* 0x000ee40000300800 */
[----:B------:R-:W3:Y:S02]  /*3a750*/  LDL.LU R10, [R1+0x118] ;  /* 0x00011800010a7983 */ /* 0x000ee40000300800 */
[----:B------:R-:W3:Y:S01]  /*3a760*/  LDL.LU R11, [R1+0x11c] ;  /* 0x00011c00010b7983 */ /* 0x000ee20000300800 */
[----:B0-----:R-:W-:Y:S01]  /*3a770*/  STL [R1+0x1f00], R5 ;  /* 0x001f000501007387 */ /* 0x001fe20000100800 */
[----:B------:R-:W-:Y:S02]  /*3a780*/  STL [R1+0x1efc], R6 ;  /* 0x001efc0601007387 */ /* 0x000fe40000100800 */
[----:B------:R-:W-:Y:S02]  /*3a790*/  STL [R1+0x1ef8], R7 ;  /* 0x001ef80701007387 */ /* 0x000fe40000100800 */
[----:B------:R0:W-:Y:S02]  /*3a7a0*/  STL [R1+0x1f18], R4 ;  /* 0x001f180401007387 */ /* 0x0001e40000100800 */
[----:B0-----:R-:W4:Y:S01]  /*3a7b0*/  LDL.LU R4, [R1+0x130] ;  /* 0x0001300001047983 */ /* 0x001f220000300800 */
[----:B------:R-:W4:Y:S02]  /*3a7c0*/  LDL.LU R5, [R1+0x134] ;  /* 0x0001340001057983 */ /* 0x000f240000300800 */
[----:B------:R-:W5:Y:S02]  /*3a7d0*/  LDL.LU R6, [R1+0x138] ;  /* 0x0001380001067983 */ /* 0x000f640000300800 */
[----:B------:R-:W5:Y:S02]  /*3a7e0*/  LDL.LU R7, [R1+0x13c] ;  /* 0x00013c0001077983 */ /* 0x000f640000300800 */
[----:B-----5:R-:W-:Y:S01]  /*3a7f0*/  STL.64 [R1+0x1f28], R6 ;  /* 0x001f280601007387 */ /* 0x020fe20000100a00 */
[----:B----4-:R-:W-:Y:S02]  /*3a800*/  STL.64 [R1+0x1f20], R4 ;  /* 0x001f200401007387 */ /* 0x010fe40000100a00 */
[----:B------:R-:W3:Y:S02]  /*3a810*/  LDL.LU.64 R14, [R1+0x1f80] ;  /* 0x001f8000010e7983 */ /* 0x000ee40000300a00 */
[----:B------:R-:W3:Y:S01]  /*3a820*/  LDL.LU.64 R12, [R1+0x1f78] ;  /* 0x001f7800010c7983 */ /* 0x000ee20000300a00 */
[----:B------:R-:W-:Y:S01]  /*3a830*/  STL.64 [R1+0xb0], R16 ;  /* 0x0000b01001007387 */ /* 0x000fe20000100a00 */
[----:B------:R-:W-:Y:S02]  /*3a840*/  STL.64 [R1+0xb8], R18 ;  /* 0x0000b81201007387 */ /* 0x000fe40000100a00 */
[----:B------:R-:W0:Y:S02]  /*3a850*/  LDSM.16.M88.4 R16, [R22+0x53000] ;  /* 0x053000001610783b */ /* 0x000e240000000200 */
[----:B0-----:R-:W-:Y:S02]  /*3a860*/  STL.64 [R1+0x1eb8], R18 ;  /* 0x001eb81201007387 */ /* 0x001fe40000100a00 */
[----:B------:R0:W-:Y:S02]  /*3a870*/  STL.64 [R1+0x1eb0], R16 ;  /* 0x001eb01001007387 */ /* 0x0001e40000100a00 */
[----:B0-----:R-:W4:Y:S01]  /*3a880*/  LDL.LU R16, [R1+0x150] ;  /* 0x0001500001107983 */ /* 0x001f220000300800 */
[----:B------:R-:W4:Y:S02]  /*3a890*/  LDL.LU R17, [R1+0x154] ;  /* 0x0001540001117983 */ /* 0x000f240000300800 */
[----:B------:R-:W5:Y:S02]  /*3a8a0*/  LDL.LU R18, [R1+0x158] ;  /* 0x0001580001127983 */ /* 0x000f640000300800 */
[----:B------:R-:W5:Y:S02]  /*3a8b0*/  LDL.LU R19, [R1+0x15c] ;  /* 0x00015c0001137983 */ /* 0x000f640000300800 */
[----:B------:R-:W-:-:S02]  /*3a8c0*/  IMAD.MOV.U32 R4, RZ, RZ, R2 ;  /* 0x000000ffff047224 */ /* 0x000fc400078e0002 */
[----:B------:R-:W-:-:S07]  /*3a8d0*/  IMAD.MOV.U32 R5, RZ, RZ, R0 ;  /* 0x000000ffff057224 */ /* 0x000fce00078e0000 */
[C---:B---3--:R-:W-:Y:S01]  /*3a8e0*/  HMMA.16816.F32.BF16 R8, R12.reuse, R4, R8 ;  /* 0x000000040c08723c */ /* 0x048fe20000041808 */
[----:B-----5:R-:W-:Y:S01]  /*3a8f0*/  STL.64 [R1+0x1f10], R18 ;  /* 0x001f101201007387 */ /* 0x020fe20000100a00 */
[----:B----4-:R0:W-:Y:S03]  /*3a900*/  STL.64 [R1+0x1f08], R16 ;  /* 0x001f081001007387 */ /* 0x0101e60000100a00 */
[----:B0-----:R-:W3:Y:S11]  /*3a910*/  LDL.64 R16, [R1] ;  /* 0x0000000001107983 */ /* 0x001ef60000100a00 */
[----:B------:R-:W-:Y:S07]  /*3a920*/  @!UPT UIADD3 URZ, URZ, URZ, URZ ;  /* 0x0000003f3f3ff290 */ /* 0x000fee000fffe03f */
[----:B------:R-:W-:Y:S02]  /*3a930*/  STL.64 [R1+0x110], R8 ;  /* 0x0001100801007387 */ /* 0x000fe40000100a00 */
[----:B------:R0:W-:Y:S02]  /*3a940*/  STL.64 [R1+0x118], R10 ;  /* 0x0001180a01007387 */ /* 0x0001e40000100a00 */
[----:B0-----:R-:W3:Y:S01]  /*3a950*/  LDL.LU.64 R10, [R1+0x1f70] ;  /* 0x001f7000010a7983 */ /* 0x001ee20000300a00 */
[----:B------:R-:W3:Y:S02]  /*3a960*/  LDL.LU.64 R8, [R1+0x1f68] ;  /* 0x001f680001087983 */ /* 0x000ee40000300a00 */
        /* <DEDUP_REMOVED lines=20> */
[----:B------:R-:W3:Y:S11]  /*3aab0*/  LDL.LU R12, [R1+0x120] ;  /* 0x00012000010c7983 */ /* 0x000ef60000300800 */
[----:B------:R-:W-:Y:S11]  /*3aac0*/  @!UPT UIADD3 URZ, URZ, URZ, URZ ;  /* 0x0000003f3f3ff290 */ /* 0x000ff6000fffe03f */
[----:B------:R-:W-:Y:S01]  /*3aad0*/  STL.64 [R1+0x70], R8 ;  /* 0x0000700801007387 */ /* 0x000fe20000100a00 */
[----:B------:R-:W-:Y:S02]  /*3aae0*/  STL.64 [R1+0x78], R10 ;  /* 0x0000780a01007387 */ /* 0x000fe40000100a00 */
[----:B------:R-:W0:Y:S04]  /*3aaf0*/  LDSM.16.M88.4 R8, [R22+0x53800] ;  /* 0x053800001608783b */ /* 0x000e280000000200 */
[----:B------:R-:W3:Y:S01]  /*3ab00*/  LDL.LU R13, [R1+0x124] ;  /* 0x00012400010d7983 */ /* 0x000ee20000300800 */
[----:B------:R-:W3:Y:S01]  /*3ab10*/  LDL.LU R14, [R1+0x128] ;  /* 0x00012800010e7983 */ /* 0x000ee20000300800 */
[----:B------:R-:W3:Y:S02]  /*3ab20*/  LDL.LU R15, [R1+0x12c] ;  /* 0x00012c00010f7983 */ /* 0x000ee40000300800 */
[----:B0-----:R-:W-:Y:S01]  /*3ab30*/  IMAD.MOV.U32 R2, RZ, RZ, R10 ;  /* 0x000000ffff027224 */ /* 0x001fe200078e000a */
[----:B------:R-:W-:-:S02]  /*3ab40*/  MOV R0, R11 ;  /* 0x0000000b00007202 */ /* 0x000fc40000000f00 */
[----:B------:R-:W-:Y:S01]  /*3ab50*/  MOV R23, R8 ;  /* 0x0000000800177202 */ /* 0x000fe20000000f00 */
[----:B------:R-:W-:Y:S01]  /*3ab60*/  IMAD.MOV.U32 R3, RZ, RZ, R9 ;  /* 0x000000ffff037224 */ /* 0x000fe200078e0009 */
[----:B------:R-:W4:Y:S01]  /*3ab70*/  LDL.LU.64 R10, [R1+0x1f40] ;  /* 0x001f4000010a7983 */ /* 0x000f220000300a00 */
[----:B------:R-:W4:Y:S02]  /*3ab80*/  LDL.LU.64 R8, [R1+0x1f38] ;  /* 0x001f380001087983 */ /* 0x000f240000300a00 */
[C---:B----4-:R-:W-:Y:S01]  /*3ab90*/  HMMA.16816.F32.BF16 R4, R8.reuse, R4, R16 ;  /* 0x000000040804723c */ /* 0x050fe20000041810 */
[----:B------:R-:W4:Y:S11]  /*3aba0*/  LDL.LU.64 R16, [R1+0x1f30] ;  /* 0x001f300001107983 */ /* 0x000f360000300a00 */
[----:B------:R-:W-:Y:S11]  /*3abb0*/  @!UPT UIADD3 URZ, URZ, URZ, URZ ;  /* 0x0000003f3f3ff290 */ /* 0x000ff6000fffe03f */
[----:B------:R-:W-:Y:S01]  /*3abc0*/  STL.64 [R1+0xd0], R4 ;  /* 0x0000d00401007387 */ /* 0x000fe20000100a00 */
[----:B------:R0:W-:Y:S03]  /*3abd0*/  STL.64 [R1+0xd8], R6 ;  /* 0x0000d80601007387 */ /* 0x0001e60000100a00 */
[----:B0-----:R-:W5:Y:S01]  /*3abe0*/  LDL.LU.64 R6, [R1+0x1f28] ;  /* 0x001f280001067983 */ /* 0x001f620000300a00 */
[----:B------:R-:W5:Y:S01]  /*3abf0*/  LDL.LU.64 R4, [R1+0x1f20] ;  /* 0x001f200001047983 */ /* 0x000f620000300a00 */
[----:B---3--:R-:W-:Y:S01]  /*3ac00*/  HMMA.16816.F32.BF16 R12, R8, R20, R12 ;  /* 0x00000014080c723c */ /* 0x008fe2000004180c */
[----:B----4-:R-:W-:-:S07]  /*3ac10*/  IMAD.MOV.U32 R27, RZ, RZ, R17 ;  /* 0x000000ffff1b7224 */ /* 0x010fce00078e0011 */
[----:B-----5:R-:W-:Y:S11]  /*3ac20*/  HMMA.16816.F32.BF16 R4, R8, R16, R4 ;  /* 0x000000100804723c */ /* 0x020ff60000041804 */
[----:B------:R-:W-:Y:S11]  /*3ac30*/  @!UPT UIADD3 URZ, URZ, URZ, URZ ;  /* 0x0000003f3f3ff290 */ /* 0x000ff6000fffe03f */
[----:B------:R-:W-:Y:S01]  /*3ac40*/  @!UPT UIADD3 URZ, URZ, URZ, URZ ;  /* 0x0000003f3f3ff290 */ /* 0x000fe2000fffe03f */
[----:B------:R0:W-:Y:S01]  /*3ac50*/  STL.64 [R1+0xc0], R4 ;  /* 0x0000c00401007387 */ /* 0x0001e20000100a00 */
[----:B------:R-:W-:Y:S03]  /*3ac60*/  STL.64 [R1+0xc8], R6 ;  /* 0x0000c80601007387 */ /* 0x000fe60000100a00 */
[----:B0-----:R-:W3:Y:S01]  /*3ac70*/  LDL.LU R4, [R1+0x1f18] ;  /* 0x001f180001047983 */ /* 0x001ee20000300800 */
[----:B------:R-:W-:Y:S02]  /*3ac80*/  IMAD.MOV.U32 R5, RZ, RZ, R16 ;  /* 0x000000ffff057224 */ /* 0x000fe400078e0010 */
[----:B------:R-:W4:Y:S02]  /*3ac90*/  LDL.LU.64 R18, [R1+0x1f10] ;  /* 0x001f100001127983 */ /* 0x000f240000300a00 */
[----:B------:R-:W4:Y:S01]  /*3aca0*/  LDL.LU.64 R16, [R1+0x1f08] ;  /* 0x001f080001107983 */ /* 0x000f220000300a00 */
[----:B------:R-:W-:Y:S01]  /*3acb0*/  STL.64 [R1+0x90], R12 ;  /* 0x0000900c01007387 */ /* 0x000fe20000100a00 */
[----:B------:R-:W-:Y:S02]  /*3acc0*/  STL.64 [R1+0x98], R14 ;  /* 0x0000980e01007387 */ /* 0x000fe40000100a00 */
[----:B------:R-:W0:Y:S04]  /*3acd0*/  LDSM.16.M88.4 R12, [R22+0x54000] ;  /* 0x05400000160c783b */ /* 0x000e280000000200 */
[----:B--2---:R-:W-:Y:S01]  /*3ace0*/  STL [R1+0x1ec8], R26 ;  /* 0x001ec81a01007387 */ /* 0x004fe20000100800 */
[----:B------:R1:W-:Y:S01]  /*3acf0*/  STL.64 [R1+0x1ec0], R24 ;  /* 0x001ec01801007387 */ /* 0x0003e20000100a00 */
[----:B0-----:R-:W-:Y:S01]  /*3ad00*/  MOV R6, R12 ;  /* 0x0000000c00067202 */ /* 0x001fe20000000f00 */
[----:B------:R-:W-:-:S02]  /*3ad10*/  IMAD.MOV.U32 R7, RZ, RZ, R13 ;  /* 0x000000ffff077224 */ /* 0x000fc400078e000d */
[----:B------:R-:W-:Y:S01]  /*3ad20*/  IMAD.MOV.U32 R29, RZ, RZ, R14 ;  /* 0x000000ffff1d7224 */ /* 0x000fe200078e000e */
[----:B------:R-:W-:Y:S01]  /*3ad30*/  MOV R28, R15 ;  /* 0x0000000f001c7202 */ /* 0x000fe20000000f00 */
[----:B----4-:R-:W-:Y:S11]  /*3ad40*/  HMMA.16816.F32.BF16 R8, R8, R24, R16 ;  /* 0x000000180808723c */ /* 0x010ff60000041810 */
[----:B------:R-:W-:Y:S11]  /*3ad50*/  @!UPT UIADD3 URZ, URZ, URZ, URZ ;  /* 0x0000003f3f3ff290 */ /* 0x000ff6000fffe03f */
[----:B------:R-:W-:Y:S01]  /*3ad60*/  @!UPT UIADD3 URZ, URZ, URZ, URZ ;  /* 0x0000003f3f3ff290 */ /* 0x000fe2000fffe03f */
[----:B------:R-:W-:Y:S01]  /*3ad70*/  STL.64 [R1+0x80], R8 ;  /* 0x0000800801007387 */ /* 0x000fe20000100a00 */
[----:B------:R-:W-:Y:S02]  /*3ad80*/  STL.64 [R1+0x88], R10 ;  /* 0x0000880a01007387 */ /* 0x000fe40000100a00 */
[----:B------:R-:W2:Y:S02]  /*3ad90*/  LDL.LU R12, [R1+0x160] ;  /* 0x00016000010c7983 */ /* 0x000ea40000300800 */
[----:B------:R-:W2:Y:S01]  /*3ada0*/  LDL.LU R13, [R1+0x164] ;  /* 0x00016400010d7983 */ /* 0x000ea20000300800 */
[----:B------:R-:W4:Y:S01]  /*3adb0*/  LDL.LU R14, [R1+0x168] ;  /* 0x00016800010e7983 */ /* 0x000f220000300800 */
[----:B------:R-:W4:Y:S03]  /*3adc0*/  LDL.LU R15, [R1+0x16c] ;  /* 0x00016c00010f7983 */ /* 0x000f260000300800 */
[----:B------:R-:W0:Y:S04]  /*3add0*/  LDSM.16.M88.4 R8, [R22+0x54800] ;  /* 0x054800001608783b */ /* 0x000e280000000200 */
[----:B----4-:R-:W-:Y:S01]  /*3ade0*/  STL.64 [R1+0x1ed8], R14 ;  /* 0x001ed80e01007387 */ /* 0x010fe20000100a00 */
[----:B--2---:R2:W-:Y:S02]  /*3adf0*/  STL.64 [R1+0x1ed0], R12 ;  /* 0x001ed00c01007387 */ /* 0x0045e40000100a00 */
[----:B------:R-:W4:Y:S02]  /*3ae00*/  LDL.LU R16, [R1+0x170] ;  /* 0x0001700001107983 */ /* 0x000f240000300800 */
[----:B------:R-:W4:Y:S01]  /*3ae10*/  LDL.LU R17, [R1+0x174] ;  /* 0x0001740001117983 */ /* 0x000f220000300800 */
[----:B------:R-:W5:Y:S01]  /*3ae20*/  LDL.LU R18, [R1+0x178] ;  /* 0x0001780001127983 */ /* 0x000f620000300800 */
[----:B------:R-:W5:Y:S02]  /*3ae30*/  LDL.LU R19, [R1+0x17c] ;  /* 0x00017c0001137983 */ /* 0x000f640000300800 */
[----:B-1----:R-:W-:-:S02]  /*3ae40*/  IMAD.MOV.U32 R24, RZ, RZ, R5 ;  /* 0x000000ffff187224 */ /* 0x002fc400078e0005 */
[----:B------:R-:W-:Y:S01]  /*3ae50*/  IMAD.MOV.U32 R25, RZ, RZ, R27 ;  /* 0x000000ffff197224 */ /* 0x000fe200078e001b */
[----:B-----5:R-:W-:Y:S01]  /*3ae60*/  STL.64 [R1+0x1ee8], R18 ;  /* 0x001ee81201007387 */ /* 0x020fe20000100a00 */
[----:B----4-:R-:W-:Y:S02]  /*3ae70*/  STL.64 [R1+0x1ee0], R16 ;  /* 0x001ee01001007387 */ /* 0x010fe40000100a00 */
[----:B------:R-:W3:Y:S02]  /*3ae80*/  LDL.LU R5, [R1+0x1f00] ;  /* 0x001f000001057983 */ /* 0x000ee40000300800 */
[----:B------:R1:W-:Y:S01]  /*3ae90*/  STL.64 [R1+0x1ef0], R24 ;  /* 0x001ef01801007387 */ /* 0x0003e20000100a00 */
[----:B--2---:R-:W2:Y:S01]  /*3aea0*/  LDL.LU R12, [R1+0x180] ;  /* 0x00018000010c7983 */ /* 0x004ea20000300800 */
[----:B------:R-:W2:Y:S02]  /*3aeb0*/  LDL.LU R13, [R1+0x184] ;  /* 0x00018400010d7983 */ /* 0x000ea40000300800 */
[----:B------:R-:W2:Y:S02]  /*3aec0*/  LDL.LU R14, [R1+0x188] ;  /* 0x00018800010e7983 */ /* 0x000ea40000300800 */
[----:B------:R-:W2:Y:S01]  /*3aed0*/  LDL.LU R15, [R1+0x18c] ;  /* 0x00018c00010f7983 */ /* 0x000ea20000300800 */
[----:B-1----:R-:W3:Y:S01]  /*3aee0*/  LDL.LU R24, [R1+0x190] ;  /* 0x0001900001187983 */ /* 0x002ee20000300800 */
[----:B------:R-:W3:Y:S02]  /*3aef0*/  LDL.LU R25, [R1+0x194] ;  /* 0x0001940001197983 */ /* 0x000ee40000300800 */
[----:B------:R-:W3:Y:S02]  /*3af00*/  LDL.LU R26, [R1+0x198] ;  /* 0x00019800011a7983 */ /* 0x000ee40000300800 */
[----:B------:R-:W3:Y:S01]  /*3af10*/  LDL.LU R27, [R1+0x19c] ;  /* 0x00019c00011b7983 */ /* 0x000ee20000300800 */
[----:B------:R-:W3:Y:S01]  /*3af20*/  LDL.64 R16, [R1+0x10] ;  /* 0x0000100001107983 */ /* 0x000ee20000100a00 */
[----:B0-----:R0:W-:Y:S02]  /*3af30*/  STL.64 [R1+0x1e10], R10 ;  /* 0x001e100a01007387 */ /* 0x0011e40000100a00 */
[----:B------:R1:W-:Y:S02]  /*3af40*/  STL.64 [R1+0x1e08], R8 ;  /* 0x001e080801007387 */ /* 0x0003e40000100a00 */
[----:B0-----:R-:W-:Y:S01]  /*3af50*/  IMAD.MOV.U32 R10, RZ, RZ, R29 ;  /* 0x000000ffff0a7224 */ /* 0x001fe200078e001d */
[----:B------:R-:W-:-:S02]  /*3af60*/  MOV R11, R28 ;  /* 0x0000001c000b7202 */ /* 0x000fc40000000f00 */
[----:B-1----:R-:W-:Y:S01]  /*3af70*/  MOV R8, R6 ;  /* 0x0000000600087202 */ /* 0x002fe20000000f00 */
[----:B------:R-:W-:Y:S01]  /*3af80*/  IMAD.MOV.U32 R9, RZ, RZ, R7 ;  /* 0x000000ffff097224 */ /* 0x000fe200078e0007 */
[----:B------:R-:W3:Y:S01]  /*3af90*/  LDL.LU R6, [R1+0x1efc] ;  /* 0x001efc0001067983 */ /* 0x000ee20000300800 */
[----:B------:R-:W3:Y:S02]  /*3afa0*/  LDL.LU R7, [R1+0x1ef8] ;  /* 0x001ef80001077983 */ /* 0x000ee40000300800 */
[----:B------:R0:W-:Y:S01]  /*3afb0*/  STL.64 [R1+0x1e50], R10 ;  /* 0x001e500a01007387 */ /* 0x0001e20000100a00 */
[----:B------:R1:W-:Y:S01]  /*3afc0*/  STL.64 [R1+0x1e48], R8 ;  /* 0x001e480801007387 */ /* 0x0003e20000100a00 */
[----:B0-----:R-:W-:Y:S01]  /*3afd0*/  MOV R10, R2 ;  /* 0x00000002000a7202 */ /* 0x001fe20000000f00 */
[----:B------:R-:W-:Y:S02]  /*3afe0*/  IMAD.MOV.U32 R11, RZ, RZ, R0 ;  /* 0x000000ffff0b7224 */ /* 0x000fe400078e0000 */
[----:B-1----:R-:W-:-:S02]  /*3aff0*/  IMAD.MOV.U32 R8, RZ, RZ, R23 ;  /* 0x000000ffff087224 */ /* 0x002fc400078e0017 */
[----:B------:R-:W-:Y:S01]  /*3b000*/  IMAD.MOV.U32 R9, RZ, RZ, R3 ;  /* 0x000000ffff097224 */ /* 0x000fe200078e0003 */
[----:B------:R-:W-:Y:S04]  /*3b010*/  STL.64 [R1+0x1e88], R10 ;  /* 0x001e880a01007387 */ /* 0x000fe80000100a00 */
[----:B------:R0:W-:Y:S02]  /*3b020*/  STL.64 [R1+0x1e80], R8 ;  /* 0x001e800801007387 */ /* 0x0001e40000100a00 */
        /* <DEDUP_REMOVED lines=9> */
[----:B------:R-:W5:Y:S01]  /*3b0c0*/  LDL.LU R11, [R1+0x1dc] ;  /* 0x0001dc00010b7983 */ /* 0x000f620000300800 */
[C---:B---3--:R-:W-:Y:S01]  /*3b0d0*/  HMMA.16816.F32.BF16 R24, R4.reuse, R16, R24 ;  /* 0x000000100418723c */ /* 0x048fe20000041818 */
[----:B-----5:R-:W-:Y:S01]  /*3b0e0*/  STL.64 [R1+0x1ea8], R10 ;  /* 0x001ea80a01007387 */ /* 0x020fe20000100a00 */
[----:B----4-:R0:W-:Y:S03]  /*3b0f0*/  STL.64 [R1+0x1ea0], R8 ;  /* 0x001ea00801007387 */ /* 0x0101e60000100a00 */
[----:B0-----:R-:W3:Y:S01]  /*3b100*/  LDL.LU R8, [R1+0x1e0] ;  /* 0x0001e00001087983 */ /* 0x001ee20000300800 */
[----:B------:R-:W3:Y:S02]  /*3b110*/  LDL.LU R9, [R1+0x1e4] ;  /* 0x0001e40001097983 */ /* 0x000ee40000300800 */
[----:B------:R-:W3:Y:S02]  /*3b120*/  LDL.LU R10, [R1+0x1e8] ;  /* 0x0001e800010a7983 */ /* 0x000ee40000300800 */
[----:B------:R-:W3:Y:S11]  /*3b130*/  LDL.LU R11, [R1+0x1ec] ;  /* 0x0001ec00010b7983 */ /* 0x000ef60000300800 */
[----:B------:R-:W-:Y:S02]  /*3b140*/  @!UPT UIADD3 URZ, URZ, URZ, URZ ;  /* 0x0000003f3f3ff290 */ /* 0x000fe4000fffe03f */
[----:B------:R0:W-:Y:S01]  /*3b150*/  STL.64 [R1+0x510], R24 ;  /* 0x0005101801007387 */ /* 0x0001e20000100a00 */
[----:B------:R2:W-:Y:S03]  /*3b160*/  STL.64 [R1+0x518], R26 ;  /* 0x0005181a01007387 */ /* 0x0005e60000100a00 */
[----:B0-----:R-:W2:Y:S01]  /*3b170*/  LDL.LU.64 R24, [R1+0x1ef0] ;  /* 0x001ef00001187983 */ /* 0x001ea20000300a00 */
[----:B------:R-:W-:Y:S01]  /*3b180*/  IMAD.MOV.U32 R2, RZ, RZ, R16 ;  /* 0x000000ffff027224 */ /* 0x000fe200078e0010 */
[----:B------:R-:W-:Y:S01]  /*3b190*/  MOV R0, R17 ;  /* 0x0000001100007202 */ /* 0x000fe20000000f00 */
[----:B------:R-:W4:Y:S01]  /*3b1a0*/  LDL.LU.64 R18, [R1+0x1ee8] ;  /* 0x001ee80001127983 */ /* 0x000f220000300a00 */
[----:B------:R-:W4:Y:S01]  /*3b1b0*/  LDL.LU.64 R16, [R1+0x1ee0] ;  /* 0x001ee00001107983 */ /* 0x000f220000300a00 */
[C---:B--2---:R-:W-:Y:S03]  /*3b1c0*/  HMMA.16816.F32.BF16 R24, R4.reuse, R24, R12 ;  /* 0x000000180418723c */ /* 0x044fe6000004180c */
[----:B------:R-:W2:Y:S01]  /*3b1d0*/  LDL.LU.64 R14, [R1+0x1ed8] ;  /* 0x001ed800010e7983 */ /* 0x000ea20000300a00 */
[----:B------:R-:W2:Y:S11]  /*3b1e0*/  LDL.LU.64 R12, [R1+0x1ed0] ;  /* 0x001ed000010c7983 */ /* 0x000eb60000300a00 */
[----:B------:R-:W-:Y:S08]  /*3b1f0*/  @!UPT UIADD3 URZ, URZ, URZ, URZ ;  /* 0x0000003f3f3ff290 */ /* 0x000ff0000fffe03f */
[----:B------:R-:W-:Y:S01]  /*3b200*/  STL.64 [R1+0x500], R24 ;  /* 0x0005001801007387 */ /* 0x000fe20000100a00 */
[----:B------:R0:W-:Y:S03]  /*3b210*/  STL.64 [R1+0x508], R26 ;  /* 0x0005081a01007387 */ /* 0x0001e60000100a00 */
[----:B0-----:R-:W5:Y:S01]  /*3b220*/  LDL.LU R26, [R1+0x1ec8] ;  /* 0x001ec800011a7983 */ /* 0x001f620000300800 */
[----:B------:R-:W2:Y:S01]  /*3b230*/  LDL.LU.64 R24, [R1+0x1ec0] ;  /* 0x001ec00001187983 */ /* 0x000ea20000300a00 */
[C---:B----4-:R-:W-:Y:S11]  /*3b240*/  HMMA.16816.F32.BF16 R16, R4.reuse, R20, R16 ;  /* 0x000000140410723c */ /* 0x050ff60000041810 */
[----:B------:R-:W-:Y:S11]  /*3b250*/  @!UPT UIADD3 URZ, URZ, URZ, URZ ;  /* 0x0000003f3f3ff290 */ /* 0x000ff6000fffe03f */
[----:B------:R-:W-:Y:S01]  /*3b260*/  @!UPT UIADD3 URZ, URZ, URZ, URZ ;  /* 0x0000003f3f3ff290 */ /* 0x000fe2000fffe03f */
[----:B------:R-:W-:Y:S01]  /*3b270*/  STL.64 [R1+0x170], R16 ;  /* 0x0001701001007387 */ /* 0x000fe20000100a00 */
[----:B------:R0:W-:Y:S03]  /*3b280*/  STL.64 [R1+0x178], R18 ;  /* 0x0001781201007387 */ /* 0x0001e60000100a00 */
[----:B0-----:R-:W4:Y:S01]  /*3b290*/  LDL.LU.64 R18, [R1+0x1eb8] ;  /* 0x001eb80001127983 */ /* 0x001f220000300a00 */
[----:B------:R-:W4:Y:S01]  /*3b2a0*/  LDL.LU.64 R16, [R1+0x1eb0] ;  /* 0x001eb00001107983 */ /* 0x000f220000300a00 */
[----:B--2---:R-:W-:Y:S02]  /*3b2b0*/  HMMA.16816.F32.BF16 R12, R4, R24, R12 ;  /* 0x00000018040c723c */ /* 0x004fe4000004180c */
[----:B------:R-:W4:Y:S11]  /*3b2c0*/  LDL.LU R4, [R1+0x1a0] ;  /* 0x0001a00001047983 */ /* 0x000f360000300800 */
[----:B------:R-:W-:Y:S10]  /*3b2d0*/  @!UPT UIADD3 URZ, URZ, URZ, URZ ;  /* 0x0000003f3f3ff290 */ /* 0x000ff4000fffe03f */
[----:B------:R-:W-:Y:S01]  /*3b2e0*/  STL.64 [R1+0x4f0], R12 ;  /* 0x0004f00c01007387 */ /* 0x000fe20000100a00 */
[----:B------:R-:W-:Y:S02]  /*3b2f0*/  STL.64 [R1+0x4f8], R14 ;  /* 0x0004f80e01007387 */ /* 0x000fe40000100a00 */
[----:B------:R-:W0:Y:S04]  /*3b300*/  LDSM.16.M88.4 R12, [R22+0x55000] ;  /* 0x05500000160c783b */ /* 0x000e280000000200 */
[----:B------:R-:W4:Y:S01]  /*3b310*/  LDL.LU R5, [R1+0x1a4] ;  /* 0x0001a40001057983 */ /* 0x000f220000300800 */
[----:B------:R-:W4:Y:S01]  /*3b320*/  LDL.LU R6, [R1+0x1a8] ;  /* 0x0001a80001067983 */ /* 0x000f220000300800 */
[----:B------:R-:W4:Y:S03]  /*3b330*/  LDL.LU R7, [R1+0x1ac] ;  /* 0x0001ac0001077983 */ /* 0x000f260000300800 */
[----:B0-----:R-:W-:Y:S01]  /*3b340*/  STL.64 [R1+0x1dc8], R14 ;  /* 0x001dc80e01007387 */ /* 0x001fe20000100a00 */
[----:B------:R0:W-:Y:S03]  /*3b350*/  STL.64 [R1+0x1dc0], R12 ;  /* 0x001dc00c01007387 */ /* 0x0001e60000100a00 */
[----:B0-----:R-:W2:Y:S01]  /*3b360*/  LDL.LU R12, [R1+0x240] ;  /* 0x00024000010c7983 */ /* 0x001ea20000300800 */
[----:B------:R-:W2:Y:S02]  /*3b370*/  LDL.LU R13, [R1+0x244] ;  /* 0x00024400010d7983 */ /* 0x000ea40000300800 */
[----:B------:R-:W2:Y:S02]  /*3b380*/  LDL.LU R14, [R1+0x248] ;  /* 0x00024800010e7983 */ /* 0x000ea40000300800 */
[----:B------:R-:W2:Y:S02]  /*3b390*/  LDL.LU R15, [R1+0x24c] ;  /* 0x00024c00010f7983 */ /* 0x000ea40000300800 */
[----:B--2---:R-:W-:Y:S01]  /*3b3a0*/  STL.64 [R1+0x1e30], R14 ;  /* 0x001e300e01007387 */ /* 0x004fe20000100a00 */
[----:B------:R0:W-:Y:S02]  /*3b3b0*/  STL.64 [R1+0x1e28], R12 ;  /* 0x001e280c01007387 */ /* 0x0001e40000100a00 */
[----:B0-----:R-:W-:-:S02]  /*3b3c0*/  IMAD.MOV.U32 R12, RZ, RZ, R2 ;  /* 0x000000ffff0c7224 */ /* 0x001fc400078e0002 */
[----:B------:R-:W-:-:S07]  /*3b3d0*/  IMAD.MOV.U32 R13, RZ, RZ, R0 ;  /* 0x000000ffff0d7224 */ /* 0x000fce00078e0000 */
[C---:B----4-:R-:W-:Y:S11]  /*3b3e0*/  HMMA.16816.F32.BF16 R4, R16.reuse, R12, R4 ;  /* 0x0000000c1004723c */ /* 0x050ff60000041804 */
[----:B------:R-:W-:Y:S11]  /*3b3f0*/  @!UPT UIADD3 URZ, URZ, URZ, URZ ;  /* 0x0000003f3f3ff290 */ /* 0x000ff6000fffe03f */
[----:B------:R-:W-:Y:S01]  /*3b400*/  @!UPT UIADD3 URZ, URZ, URZ, URZ ;  /* 0x0000003f3f3ff290 */ /* 0x000fe2000fffe03f */
[----:B------:R-:W-:Y:S01]  /*3b410*/  STL.64 [R1+0x580], R4 ;  /* 0x0005800401007387 */ /* 0x000fe20000100a00 */
[----:B------:R-:W-:Y:S02]  /*3b420*/  STL.64 [R1+0x588], R6 ;  /* 0x0005880601007387 */ /* 0x000fe40000100a00 */
[----:B------:R-:W0:Y:S02]  /*3b430*/  LDSM.16.M88.4 R4, [R22+0x55800] ;  /* 0x055800001604783b */ /* 0x000e240000000200 */
[----:B0-----:R-:W-:Y:S02]  /*3b440*/  STL.64 [R1+0x1d88], R6 ;  /* 0x001d880601007387 */ /* 0x001fe40000100a00 */
[----:B------:R0:W-:Y:S02]  /*3b450*/  STL.64 [R1+0x1d80], R4 ;  /* 0x001d800401007387 */ /* 0x0001e40000100a00 */
[----:B0-----:R-:W3:Y:S02]  /*3b460*/  LDL.64 R4, [R1] ;  /* 0x0000000001047983 */ /* 0x001ee40000100a00 */
[C---:B---3--:R-:W-:Y:S11]  /*3b470*/  HMMA.16816.F32.BF16 R8, R16.reuse, R4, R8 ;  /* 0x000000041008723c */ /* 0x048ff60000041808 */
[----:B------:R-:W-:Y:S11]  /*3b480*/  @!UPT UIADD3 URZ, URZ, URZ, URZ ;  /* 0x0000003f3f3ff290 */ /* 0x000ff6000fffe03f */
[----:B------:R-:W-:Y:S01]  /*3b490*/  @!UPT UIADD3 URZ, URZ, URZ, URZ ;  /* 0x0000003f3f3ff290 */ /* 0x000fe2000fffe03f */
[----:B------:R-:W-:Y:S01]  /*3b4a0*/  STL.64 [R1+0x4e0], R8 ;  /* 0x0004e00801007387 */ /* 0x000fe20000100a00 */
[----:B------:R0:W-:Y:S03]  /*3b4b0*/  STL.64 [R1+0x4e8], R10 ;  /* 0x0004e80a01007387 */ /* 0x0001e60000100a00 */
[----:B0-----:R-:W2:Y:S01]  /*3b4c0*/  LDL.LU.64 R10, [R1+0x1ea8] ;  /* 0x001ea800010a7983 */ /* 0x001ea20000300a00 */
[----:B------:R-:W2:Y:S02]  /*3b4d0*/  LDL.LU.64 R8, [R1+0x1ea0] ;  /* 0x001ea00001087983 */ /* 0x000ea40000300a00 */
[C---:B--2---:R-:W-:Y:S11]  /*3b4e0*/  HMMA.16816.F32.BF16 R8, R16.reuse, R20, R8 ;  /* 0x000000141008723c */ /* 0x044ff60000041808 */
[----:B------:R-:W-:Y:S11]  /*3b4f0*/  @!UPT UIADD3 URZ, URZ, URZ, URZ ;  /* 0x0000003f3f3ff290 */ /* 0x000ff6000fffe03f */
[----:B------:R-:W-:Y:S01]  /*3b500*/  @!UPT UIADD3 URZ, URZ, URZ, URZ ;  /* 0x0000003f3f3ff290 */ /* 0x000fe2000fffe03f */
[----:B------:R-:W-:Y:S01]  /*3b510*/  STL.64 [R1+0x4b0], R8 ;  /* 0x0004b00801007387 */ /* 0x000fe20000100a00 */
[----:B------:R0:W-:Y:S03]  /*3b520*/  STL.64 [R1+0x4b8], R10 ;  /* 0x0004b80a01007387 */ /* 0x0001e60000100a00 */
[----:B0-----:R-:W2:Y:S01]  /*3b530*/  LDL.LU.64 R10, [R1+0x1e98] ;  /* 0x001e9800010a7983 */ /* 0x001ea20000300a00 */
[----:B------:R-:W2:Y:S02]  /*3b540*/  LDL.LU.64 R8, [R1+0x1e90] ;  /* 0x001e900001087983 */ /* 0x000ea40000300a00 */
[----:B--2---:R-:W-:Y:S01]  /*3b550*/  HMMA.16816.F32.BF16 R16, R16, R24, R8 ;  /* 0x000000181010723c */ /* 0x004fe20000041808 */
        /* <DEDUP_REMOVED lines=8> */
[----:B------:R-:W2:Y:S01]  /*3b5e0*/  LDL.LU R19, [R1+0x1bc] ;  /* 0x0001bc0001137983 */ /* 0x000ea20000300800 */
[----:B-----5:R-:W-:Y:S01]  /*3b5f0*/  STL [R1+0x1e68], R26 ;  /* 0x001e681a01007387 */ /* 0x020fe20000100800 */
[----:B------:R0:W-:Y:S03]  /*3b600*/  STL.64 [R1+0x1e60], R24 ;  /* 0x001e601801007387 */ /* 0x0001e60000100a00 */
[----:B0-----:R-:W3:Y:S01]  /*3b610*/  LDL.LU R24, [R1+0x280] ;  /* 0x0002800001187983 */ /* 0x001ee20000300800 */
[----:B------:R-:W3:Y:S02]  /*3b620*/  LDL.LU R25, [R1+0x284] ;  /* 0x0002840001197983 */ /* 0x000ee40000300800 */
[----:B------:R-:W4:Y:S02]  /*3b630*/  LDL.LU R26, [R1+0x288] ;  /* 0x00028800011a7983 */ /* 0x000f240000300800 */
[----:B------:R-:W4:Y:S01]  /*3b640*/  LDL.LU R27, [R1+0x28c] ;  /* 0x00028c00011b7983 */ /* 0x000f220000300800 */
[C---:B--2---:R-:W-:Y:S01]  /*3b650*/  HMMA.16816.F32.BF16 R16, R8.reuse, R12, R16 ;  /* 0x0000000c0810723c */ /* 0x044fe20000041810 */
[----:B----4-:R-:W-:Y:S01]  /*3b660*/  STL.64 [R1+0x1e78], R26 ;  /* 0x001e781a01007387 */ /* 0x010fe20000100a00 */
[----:B---3--:R0:W-:Y:S03]  /*3b670*/  STL.64 [R1+0x1e70], R24 ;  /* 0x001e701801007387 */ /* 0x0081e60000100a00 */
[----:B0-----:R-:W2:Y:S01]  /*3b680*/  LDL.LU R24, [R1+0x290] ;  /* 0x0002900001187983 */ /* 0x001ea20000300800 */
[----:B------:R-:W2:Y:S02]  /*3b690*/  LDL.LU R25, [R1+0x294] ;  /* 0x0002940001197983 */ /* 0x000ea40000300800 */
[----:B------:R-:W2:Y:S02]  /*3b6a0*/  LDL.LU R26, [R1+0x298] ;  /* 0x00029800011a7983 */ /* 0x000ea40000300800 */
[----:B------:R-:W2:Y:S01]  /*3b6b0*/  LDL.LU R27, [R1+0x29c] ;  /* 0x00029c00011b7983 */ /* 0x000ea20000300800 */
[----:B------:R0:W-:Y:S04]  /*3b6c0*/  STL.64 [R1+0x1e58], R12 ;  /* 0x001e580c01007387 */ /* 0x0001e80000100a00 */
[----:B0-----:R-:W3:Y:S08]  /*3b6d0*/  LDL.LU R12, [R1+0x270] ;  /* 0x00027000010c7983 */ /* 0x001ef00000300800 */
[----:B------:R-:W-:Y:S02]  /*3b6e0*/  STL.64 [R1+0x490], R16 ;  /* 0x0004901001007387 */ /* 0x000fe40000100a00 */
[----:B------:R-:W-:Y:S02]  /*3b6f0*/  STL.64 [R1+0x498], R18 ;  /* 0x0004981201007387 */ /* 0x000fe40000100a00 */
[----:B------:R-:W0:Y:S04]  /*3b700*/  LDSM.16.M88.4 R16, [R22+0x56000] ;  /* 0x056000001610783b */ /* 0x000e280000000200 */
[----:B------:R-:W3:Y:S01]  /*3b710*/  LDL.LU R13, [R1+0x274] ;  /* 0x00027400010d7983 */ /* 0x000ee20000300800 */
[----:B------:R-:W3:Y:S02]  /*3b720*/  LDL.LU R14, [R1+0x278] ;  /* 0x00027800010e7983 */ /* 0x000ee40000300800 */
[----:B------:R-:W3:Y:S01]  /*3b730*/  LDL.LU R15, [R1+0x27c] ;  /* 0x00027c00010f7983 */ /* 0x000ee20000300800 */
[----:B0-----:R-:W-:Y:S01]  /*3b740*/  STL [R1+0x1d4c], R18 ;  /* 0x001d4c1201007387 */ /* 0x001fe20000100800 */
[----:B------:R-:W-:Y:S02]  /*3b750*/  STL [R1+0x1d48], R19 ;  /* 0x001d481301007387 */ /* 0x000fe40000100800 */
[----:B------:R0:W-:Y:S02]  /*3b760*/  STL.64 [R1+0x1d60], R16 ;  /* 0x001d601001007387 */ /* 0x0001e40000100a00 */
[----:B0-----:R-:W4:Y:S01]  /*3b770*/  LDL.LU R16, [R1+0x250] ;  /* 0x0002500001107983 */ /* 0x001f220000300800 */
[----:B------:R-:W4:Y:S02]  /*3b780*/  LDL.LU R17, [R1+0x254] ;  /* 0x0002540001117983 */ /* 0x000f240000300800 */
[----:B------:R-:W5:Y:S02]  /*3b790*/  LDL.LU R18, [R1+0x258] ;  /* 0x0002580001127983 */ /* 0x000f640000300800 */
[----:B------:R-:W5:Y:S01]  /*3b7a0*/  LDL.LU R19, [R1+0x25c] ;  /* 0x00025c0001137983 */ /* 0x000f620000300800 */
[C---:B--2---:R-:W-:Y:S01]  /*3b7b0*/  HMMA.16816.F32.BF16 R24, R8.reuse, R4, R24 ;  /* 0x000000040818723c */ /* 0x044fe20000041818 */
[----:B-----5:R-:W-:Y:S01]  /*3b7c0*/  STL.64 [R1+0x1e40], R18 ;  /* 0x001e401201007387 */ /* 0x020fe20000100a00 */
[----:B----4-:R0:W-:Y:S03]  /*3b7d0*/  STL.64 [R1+0x1e38], R16 ;  /* 0x001e381001007387 */ /* 0x0101e60000100a00 */
[----:B0-----:R-:W2:Y:S01]  /*3b7e0*/  LDL.LU R16, [R1+0x260] ;  /* 0x0002600001107983 */ /* 0x001ea20000300800 */
[----:B------:R-:W2:Y:S02]  /*3b7f0*/  LDL.LU R17, [R1+0x264] ;  /* 0x0002640001117983 */ /* 0x000ea40000300800 */
[----:B------:R-:W2:Y:S02]  /*3b800*/  LDL.LU R18, [R1+0x268] ;  /* 0x0002680001127983 */ /* 0x000ea40000300800 */
[----:B------:R-:W2:Y:S11]  /*3b810*/  LDL.LU R19, [R1+0x26c] ;  /* 0x00026c0001137983 */ /* 0x000eb60000300800 */
[----:B------:R-:W-:Y:S02]  /*3b820*/  @!UPT UIADD3 URZ, URZ, URZ, URZ ;  /* 0x0000003f3f3ff290 */ /* 0x000fe4000fffe03f */
[----:B------:R-:W-:Y:S01]  /*3b830*/  STL.64 [R1+0x480], R24 ;  /* 0x0004801801007387 */ /* 0x000fe20000100a00 */
[----:B------:R0:W-:Y:S03]  /*3b840*/  STL.64 [R1+0x488], R26 ;  /* 0x0004881a01007387 */ /* 0x0001e60000100a00 */
[----:B0-----:R-:W4:Y:S01]  /*3b850*/  LDL.LU.64 R26, [R1+0x1e78] ;  /* 0x001e7800011a7983 */ /* 0x001f220000300a00 */
[----:B------:R-:W4:Y:S02]  /*3b860*/  LDL.LU.64 R24, [R1+0x1e70] ;  /* 0x001e700001187983 */ /* 0x000f240000300a00 */
[C---:B----4-:R-:W-:Y:S11]  /*3b870*/  HMMA.16816.F32.BF16 R24, R8.reuse, R20, R24 ;  /* 0x000000140818723c */ /* 0x050ff60000041818 */
[----:B------:R-:W-:Y:S11]  /*3b880*/  @!UPT UIADD3 URZ, URZ, URZ, URZ ;  /* 0x0000003f3f3ff290 */ /* 0x000ff6000fffe03f */
[----:B------:R-:W-:Y:S01]  /*3b890*/  @!UPT UIADD3 URZ, URZ, URZ, URZ ;  /* 0x0000003f3f3ff290 */ /* 0x000fe2000fffe03f */
[----:B------:R-:W-:Y:S01]  /*3b8a0*/  STL.64 [R1+0x470], R24 ;  /* 0x0004701801007387 */ /* 0x000fe20000100a00 */
[----:B------:R0:W-:Y:S03]  /*3b8b0*/  STL.64 [R1+0x478], R26 ;  /* 0x0004781a01007387 */ /* 0x0001e60000100a00 */
[----:B0-----:R-:W4:Y:S01]  /*3b8c0*/  LDL.LU R26, [R1+0x1e68] ;  /* 0x001e6800011a7983 */ /* 0x001f220000300800 */
[----:B------:R-:W3:Y:S02]  /*3b8d0*/  LDL.LU.64 R24, [R1+0x1e60] ;  /* 0x001e600001187983 */ /* 0x000ee40000300a00 */
[----:B---3--:R-:W-:Y:S01]  /*3b8e0*/  HMMA.16816.F32.BF16 R8, R8, R24, R12 ;  /* 0x000000180808723c */ /* 0x008fe2000004180c */
[----:B------:R-:W2:Y:S11]  /*3b8f0*/  LDL.LU.64 R12, [R1+0x1e58] ;  /* 0x001e5800010c7983 */ /* 0x000eb60000300a00 */
[----:B------:R-:W-:Y:S11]  /*3b900*/  @!UPT UIADD3 URZ, URZ, URZ, URZ ;  /* 0x0000003f3f3ff290 */ /* 0x000ff6000fffe03f */
[----:B------:R-:W-:Y:S01]  /*3b910*/  STL.64 [R1+0x460], R8 ;  /* 0x0004600801007387 */ /* 0x000fe20000100a00 */
[----:B------:R0:W-:Y:S03]  /*3b920*/  STL.64 [R1+0x468], R10 ;  /* 0x0004680a01007387 */ /* 0x0001e60000100a00 */
[----:B0-----:R-:W2:Y:S01]  /*3b930*/  LDL.LU.64 R10, [R1+0x1e50] ;  /* 0x001e5000010a7983 */ /* 0x001ea20000300a00 */
[----:B------:R-:W2:Y:S02]  /*3b940*/  LDL.LU.64 R8, [R1+0x1e48] ;  /* 0x001e480001087983 */ /* 0x000ea40000300a00 */
[----:B------:R-:W3:Y:S01]  /*3b950*/  LDL R28, [R1+0x6dc] ;  /* 0x0006dc00011c7983 */ /* 0x000ee20000100800 */
[C---:B--2---:R-:W-:Y:S01]  /*3b960*/  HMMA.16816.F32.BF16 R12, R8.reuse, R12, R16 ;  /* 0x0000000c080c723c */ /* 0x044fe20000041810 */
[----:B---3--:R-:W-:Y:S01]  /*3b970*/  STL [R1+0x1d40], R28 ;  /* 0x001d401c01007387 */ /* 0x008fe20000100800 */
[----:B------:R-:W2:Y:S02]  /*3b980*/  LDL.LU.64 R18, [R1+0x1e40] ;  /* 0x001e400001127983 */ /* 0x000ea40000300a00 */
[----:B------:R-:W2:Y:S11]  /*3b990*/  LDL.LU.64 R16, [R1+0x1e38] ;  /* 0x001e380001107983 */ /* 0x000eb60000300a00 */
[----:B------:R-:W-:Y:S08]  /*3b9a0*/  @!UPT UIADD3 URZ, URZ, URZ, URZ ;  /* 0x0000003f3f3ff290 */ /* 0x000ff0000fffe03f */
[----:B------:R-:W-:Y:S01]  /*3b9b0*/  STL.64 [R1+0x450], R12 ;  /* 0x0004500c01007387 */ /* 0x000fe20000100a00 */
[----:B------:R0:W-:Y:S03]  /*3b9c0*/  STL.64 [R1+0x458], R14 ;  /* 0x0004580e01007387 */ /* 0x0001e60000100a00 */
[----:B0-----:R-:W3:Y:S01]  /*3b9d0*/  LDL.LU.64 R14, [R1+0x1e30] ;  /* 0x001e3000010e7983 */ /* 0x001ee20000300a00 */
[----:B------:R-:W3:Y:S01]  /*3b9e0*/  LDL.LU.64 R12, [R1+0x1e28] ;  /* 0x001e2800010c7983 */ /* 0x000ee20000300a00 */
[----:B------:R-:W-:Y:S01]  /*3b9f0*/  MOV R2, R4 ;  /* 0x0000000400027202 */ /* 0x000fe20000000f00 */
[----:B------:R-:W-:Y:S01]  /*3ba00*/  IMAD.MOV.U32 R0, RZ, RZ, R5 ;  /* 0x000000ffff007224 */ /* 0x000fe200078e0005 */
[C---:B--2---:R-:W-:Y:S08]  /*3ba10*/  HMMA.16816.F32.BF16 R16, R8.reuse, R4, R16 ;  /* 0x000000040810723c */ /* 0x044ff00000041810 */
[----:B---3--:R-:W-:Y:S11]  /*3ba20*/  HMMA.16816.F32.BF16 R4, R8, R20, R12 ;  /* 0x000000140804723c */ /* 0x008ff6000004180c */
[----:B------:R-:W-:Y:S04]  /*3ba30*/  @!UPT UIADD3 URZ, URZ, URZ, URZ ;  /* 0x0000003f3f3ff290 */ /* 0x000fe8000fffe03f */
[----:B------:R0:W-:Y:S01]  /*3ba40*/  STL.64 [R1+0x440], R16 ;  /* 0x0004401001007387 */ /* 0x0001e20000100a00 */
[----:B------:R1:W-:Y:S02]  /*3ba50*/  STL.64 [R1+0x448], R18 ;  /* 0x0004481201007387 */ /* 0x0003e40000100a00 */
[----:B------:R-:W4:Y:S02]  /*3ba60*/  LDL.LU R27, [R1+0x5c0] ;  /* 0x0005c000011b7983 */ /* 0x000f240000300800 */
[----:B------:R-:W-:Y:S01]  /*3ba70*/  STL [R1+0x1de8], R22 ;  /* 0x001de81601007387 */ /* 0x000fe20000100800 */
[----:B------:R2:W-:Y:S04]  /*3ba80*/  STL.64 [R1+0x1de0], R20 ;  /* 0x001de01401007387 */ /* 0x0005e80000100a00 */
[----:B------:R-:W-:Y:S01]  /*3ba90*/  STL.64 [R1+0x430], R4 ;  /* 0x0004300401007387 */ /* 0x000fe20000100a00 */
[----:B------:R-:W-:Y:S02]  /*3baa0*/  STL.64 [R1+0x438], R6 ;  /* 0x0004380601007387 */ /* 0x000fe40000100a00 */
[----:B0-----:R-:W3:Y:S02]  /*3bab0*/  LDL.LU R16, [R1+0x2c0] ;  /* 0x0002c00001107983 */ /* 0x001ee40000300800 */
[----:B------:R-:W3:Y:S01]  /*3bac0*/  LDL.LU R17, [R1+0x2c4] ;  /* 0x0002c40001117983 */ /* 0x000ee20000300800 */
[----:B-1----:R-:W5:Y:S01]  /*3bad0*/  LDL.LU R18, [R1+0x2c8] ;  /* 0x0002c80001127983 */ /* 0x002f620000300800 */
[----:B------:R-:W5:Y:S02]  /*3bae0*/  LDL.LU R19, [R1+0x2cc] ;  /* 0x0002cc0001137983 */ /* 0x000f640000300800 */
[----:B------:R-:W3:Y:S02]  /*3baf0*/  LDL.LU R12, [R1+0x1f0] ;  /* 0x0001f000010c7983 */ /* 0x000ee40000300800 */
[----:B------:R-:W3:Y:S01]  /*3bb00*/  LDL.LU R13, [R1+0x1f4] ;  /* 0x0001f400010d7983 */ /* 0x000ee20000300800 */
[----:B------:R-:W3:Y:S01]  /*3bb10*/  LDL.LU R14, [R1+0x1f8] ;  /* 0x0001f800010e7983 */ /* 0x000ee20000300800 */
[----:B------:R-:W3:Y:S02]  /*3bb20*/  LDL.LU R15, [R1+0x1fc] ;  /* 0x0001fc00010f7983 */ /* 0x000ee40000300800 */
[----:B--2---:R-:W-:Y:S01]  /*3bb30*/  IMAD.MOV.U32 R20, RZ, RZ, R2 ;  /* 0x000000ffff147224 */ /* 0x004fe200078e0002 */
[----:B------:R-:W-:-:S05]  /*3bb40*/  MOV R21, R0 ;  /* 0x0000000000157202 */ /* 0x000fca0000000f00 */
[----:B------:R-:W-:Y:S04]  /*3bb50*/  STL.64 [R1+0x1e00], R20 ;  /* 0x001e001401007387 */ /* 0x000fe80000100a00 */
[----:B---3--:R-:W-:Y:S01]  /*3bb60*/  STL.64 [R1+0x1dd8], R14 ;  /* 0x001dd80e01007387 */ /* 0x008fe20000100a00 */
[----:B------:R0:W-:Y:S03]  /*3bb70*/  STL.64 [R1+0x1dd0], R12 ;  /* 0x001dd00c01007387 */ /* 0x0001e60000100a00 */
[----:B0-----:R-:W2:Y:S01]  /*3bb80*/  LDL.LU R12, [R1+0x200] ;  /* 0x00020000010c7983 */ /* 0x001ea20000300800 */
[----:B------:R-:W2:Y:S02]  /*3bb90*/  LDL.LU R13, [R1+0x204] ;  /* 0x00020400010d7983 */ /* 0x000ea40000300800 */
[----:B------:R-:W3:Y:S02]  /*3bba0*/  LDL.LU R14, [R1+0x208] ;  /* 0x00020800010e7983 */ /* 0x000ee40000300800 */
[----:B------:R-:W3:Y:S01]  /*3bbb0*/  LDL.LU R15, [R1+0x20c] ;  /* 0x00020c00010f7983 */ /* 0x000ee20000300800 */
[----:B------:R-:W2:Y:S01]  /*3bbc0*/  LDL.LU R20, [R1+0x220] ;  /* 0x0002200001147983 */ /* 0x000ea20000300800 */
[----:B------:R-:W2:Y:S02]  /*3bbd0*/  LDL.LU R21, [R1+0x224] ;  /* 0x0002240001157983 */ /* 0x000ea40000300800 */
[----:B------:R-:W2:Y:S02]  /*3bbe0*/  LDL.LU R22, [R1+0x228] ;  /* 0x0002280001167983 */ /* 0x000ea40000300800 */
[----:B------:R-:W2:Y:S02]  /*3bbf0*/  LDL.LU R23, [R1+0x22c] ;  /* 0x00022c0001177983 */ /* 0x000ea40000300800 */
        /* <DEDUP_REMOVED lines=22> */
[----:B------:R-:W-:Y:S01]  /*3bd60*/  HMMA.16816.F32.BF16 R8, R8, R24, R20 ;  /* 0x000000180808723c */ /* 0x000fe20000041814 */
[----:B--2---:R-:W-:Y:S01]  /*3bd70*/  STL.64 [R1+0x1da8], R6 ;  /* 0x001da80601007387 */ /* 0x004fe20000100a00 */
[----:B------:R0:W-:Y:S03]  /*3bd80*/  STL.64 [R1+0x1da0], R4 ;  /* 0x001da00401007387 */ /* 0x0001e60000100a00 */
[----:B0-----:R-:W2:Y:S01]  /*3bd90*/  LDL.LU R4, [R1+0x300] ;  /* 0x0003000001047983 */ /* 0x001ea20000300800 */
        /* <DEDUP_REMOVED lines=9> */
[----:B-----5:R-:W-:Y:S01]  /*3be30*/  STL.64 [R1+0x1d70], R18 ;  /* 0x001d701201007387 */ /* 0x020fe20000100a00 */
[----:B------:R0:W-:Y:S03]  /*3be40*/  STL.64 [R1+0x1d68], R16 ;  /* 0x001d681001007387 */ /* 0x0001e60000100a00 */
[----:B0-----:R-:W5:Y:S01]  /*3be50*/  LDL.64 R16, [R1+0x10] ;  /* 0x0000100001107983 */ /* 0x001f620000100a00 */
[----:B------:R-:W5:Y:S02]  /*3be60*/  LDL.LU.64 R22, [R1+0x1e20] ;  /* 0x001e200001167983 */ /* 0x000f640000300a00 */
[----:B------:R-:W5:Y:S02]  /*3be70*/  LDL.LU.64 R20, [R1+0x1e18] ;  /* 0x001e180001147983 */ /* 0x000f640000300a00 */
[----:B------:R-:W-:Y:S01]  /*3be80*/  STL.64 [R1+0x420], R8 ;  /* 0x0004200801007387 */ /* 0x000fe20000100a00 */
[----:B------:R0:W-:Y:S04]  /*3be90*/  STL.64 [R1+0x428], R10 ;  /* 0x0004280a01007387 */ /* 0x0001e80000100a00 */
[----:B0-----:R-:W5:Y:S01]  /*3bea0*/  LDL.LU.64 R10, [R1+0x1e10] ;  /* 0x001e1000010a7983 */ /* 0x001f620000300a00 */
[----:B------:R-:W5:Y:S02]  /*3beb0*/  LDL.LU.64 R8, [R1+0x1e08] ;  /* 0x001e080001087983 */ /* 0x000f640000300a00 */
[----:B------:R-:W2:Y:S01]  /*3bec0*/  LDL R29, [R1+0x6d8] ;  /* 0x0006d800011d7983 */ /* 0x000ea20000100800 */
[C---:B-----5:R-:W-:Y:S01]  /*3bed0*/  HMMA.16816.F32.BF16 R20, R8.reuse, R16, R20 ;  /* 0x000000100814723c */ /* 0x060fe20000041814 */
[----:B--2---:R-:W-:Y:S11]  /*3bee0*/  STL [R1+0x1d44], R29 ;  /* 0x001d441d01007387 */ /* 0x004ff60000100800 */
[----:B------:R-:W-:Y:S11]  /*3bef0*/  @!UPT UIADD3 URZ, URZ, URZ, URZ ;  /* 0x0000003f3f3ff290 */ /* 0x000ff6000fffe03f */
[----:B------:R0:W-:Y:S01]  /*3bf00*/  STL.64 [R1+0x410], R20 ;  /* 0x0004101401007387 */ /* 0x0001e20000100a00 */
[----:B------:R3:W-:Y:S03]  /*3bf10*/  STL.64 [R1+0x418], R22 ;  /* 0x0004181601007387 */ /* 0x0007e60000100a00 */
[----:B0-----:R-:W3:Y:S02]  /*3bf20*/  LDL.LU.64 R20, [R1+0x1e00] ;  /* 0x001e000001147983 */ /* 0x001ee40000300a00 */
[C---:B---3--:R-:W-:Y:S02]  /*3bf30*/  HMMA.16816.F32.BF16 R20, R8.reuse, R20, R12 ;  /* 0x000000140814723c */ /* 0x048fe4000004180c */
[----:B------:R-:W2:Y:S01]  /*3bf40*/  LDL.LU.64 R14, [R1+0x1df8] ;  /* 0x001df800010e7983 */ /* 0x000ea20000300a00 */
[----:B------:R-:W2:Y:S11]  /*3bf50*/  LDL.LU.64 R12, [R1+0x1df0] ;  /* 0x001df000010c7983 */ /* 0x000eb60000300a00 */
[----:B------:R-:W-:Y:S09]  /*3bf60*/  @!UPT UIADD3 URZ, URZ, URZ, URZ ;  /* 0x0000003f3f3ff290 */ /* 0x000ff2000fffe03f */
[----:B------:R-:W-:Y:S01]  /*3bf70*/  STL.64 [R1+0x400], R20 ;  /* 0x0004001401007387 */ /* 0x000fe20000100a00 */
[----:B------:R0:W-:Y:S03]  /*3bf80*/  STL.64 [R1+0x408], R22 ;  /* 0x0004081601007387 */ /* 0x0001e60000100a00 */
[----:B0-----:R-:W3:Y:S01]  /*3bf90*/  LDL.LU R22, [R1+0x1de8] ;  /* 0x001de80001167983 */ /* 0x001ee20000300800 */
[----:B------:R-:W2:Y:S02]  /*3bfa0*/  LDL.LU.64 R20, [R1+0x1de0] ;  /* 0x001de00001147983 */ /* 0x000ea40000300a00 */
[----:B------:R-:W5:Y:S01]  /*3bfb0*/  LDL.LU R23, [R1+0x88c] ;  /* 0x00088c0001177983 */ /* 0x000f620000300800 */
[C---:B--2---:R-:W-:Y:S11]  /*3bfc0*/  HMMA.16816.F32.BF16 R12, R8.reuse, R20, R12 ;  /* 0x00000014080c723c */ /* 0x044ff6000004180c */
[----:B------:R-:W-:Y:S11]  /*3bfd0*/  @!UPT UIADD3 URZ, URZ, URZ, URZ ;  /* 0x0000003f3f3ff290 */ /* 0x000ff6000fffe03f */
[----:B------:R-:W-:Y:S01]  /*3bfe0*/  @!UPT UIADD3 URZ, URZ, URZ, URZ ;  /* 0x0000003f3f3ff290 */ /* 0x000fe2000fffe03f */
[----:B------:R-:W-:Y:S01]  /*3bff0*/  STL.64 [R1+0x3f0], R12 ;  /* 0x0003f00c01007387 */ /* 0x000fe20000100a00 */
[----:B------:R0:W-:Y:S03]  /*3c000*/  STL.64 [R1+0x3f8], R14 ;  /* 0x0003f80e01007387 */ /* 0x0001e60000100a00 */
[----:B0-----:R-:W2:Y:S01]  /*3c010*/  LDL.LU.64 R14, [R1+0x1dd8] ;  /* 0x001dd800010e7983 */ /* 0x001ea20000300a00 */
[----:B------:R-:W2:Y:S02]  /*3c020*/  LDL.LU.64 R12, [R1+0x1dd0] ;  /* 0x001dd000010c7983 */ /* 0x000ea40000300a00 */
[----:B------:R-:W3:Y:S01]  /*3c030*/  LDL.LU R2, [R1+0x890] ;  /* 0x0008900001027983 */ /* 0x000ee20000300800 */
[----:B--2---:R-:W-:Y:S01]  /*3c040*/  HMMA.16816.F32.BF16 R8, R8, R24, R12 ;  /* 0x000000180808723c */ /* 0x004fe2000004180c */
[----:B------:R-:W2:Y:S01]  /*3c050*/  LDL.LU.64 R14, [R1+0x1dc8] ;  /* 0x001dc800010e7983 */ /* 0x000ea20000300a00 */
[----:B------:R-:W2:Y:S11]  /*3c060*/  LDL.LU.64 R12, [R1+0x1dc0] ;  /* 0x001dc000010c7983 */ /* 0x000eb60000300a00 */
[----:B------:R-:W-:Y:S10]  /*3c070*/  @!UPT UIADD3 URZ, URZ, URZ, URZ ;  /* 0x0000003f3f3ff290 */ /* 0x000ff4000fffe03f */
[----:B------:R-:W-:Y:S01]  /*3c080*/  STL.64 [R1+0x3e0], R8 ;  /* 0x0003e00801007387 */ /* 0x000fe20000100a00 */
[----:B------:R-:W-:Y:S02]  /*3c090*/  STL.64 [R1+0x3e8], R10 ;  /* 0x0003e80a01007387 */ /* 0x000fe40000100a00 */
[----:B---3--:R-:W0:Y:S02]  /*3c0a0*/  LDSM.16.M88.4 R8, [R22+0x56800] ;  /* 0x056800001608783b */ /* 0x008e240000000200 */
[----:B0-----:R-:W-:Y:S02]  /*3c0b0*/  STL.64 [R1+0x1d08], R10 ;  /* 0x001d080a01007387 */ /* 0x001fe40000100a00 */
[----:B------:R0:W-:Y:S02]  /*3c0c0*/  STL.64 [R1+0x1d00], R8 ;  /* 0x001d000801007387 */ /* 0x0001e40000100a00 */
[----:B0-----:R-:W3:Y:S01]  /*3c0d0*/  LDL.LU R8, [R1+0x2a0] ;  /* 0x0002a00001087983 */ /* 0x001ee20000300800 */
[----:B------:R-:W3:Y:S02]  /*3c0e0*/  LDL.LU R9, [R1+0x2a4] ;  /* 0x0002a40001097983 */ /* 0x000ee40000300800 */
[----:B------:R-:W3:Y:S02]  /*3c0f0*/  LDL.LU R10, [R1+0x2a8] ;  /* 0x0002a800010a7983 */ /* 0x000ee40000300800 */
[----:B------:R-:W3:Y:S01]  /*3c100*/  LDL.LU R11, [R1+0x2ac] ;  /* 0x0002ac00010b7983 */ /* 0x000ee20000300800 */
[C---:B--2---:R-:W-:Y:S01]  /*3c110*/  HMMA.16816.F32.BF16 R4, R12.reuse, R16, R4 ;  /* 0x000000100c04723c */ /* 0x044fe20000041804 */
[----:B---3--:R-:W-:Y:S01]  /*3c120*/  STL.64 [R1+0x1d58], R10 ;  /* 0x001d580a01007387 */ /* 0x008fe20000100a00 */
[----:B------:R0:W-:Y:S03]  /*3c130*/  STL.64 [R1+0x1d50], R8 ;  /* 0x001d500801007387 */ /* 0x0001e60000100a00 */
[----:B0-----:R-:W2:Y:S11]  /*3c140*/  LDL.64 R8, [R1] ;  /* 0x0000000001087983 */ /* 0x001eb60000100a00 */
[----:B------:R-:W-:Y:S07]  /*3c150*/  @!UPT UIADD3 URZ, URZ, URZ, URZ ;  /* 0x0000003f3f3ff290 */ /* 0x000fee000fffe03f */
[----:B------:R-:W-:Y:S02]  /*3c160*/  STL.64 [R1+0x3d0], R4 ;  /* 0x0003d00401007387 */ /* 0x000fe40000100a00 */
[----:B------:R0:W-:Y:S02]  /*3c170*/  STL.64 [R1+0x3d8], R6 ;  /* 0x0003d80601007387 */ /* 0x0001e40000100a00 */
        /* <DEDUP_REMOVED lines=9> */
[----:B------:R0:W-:Y:S02]  /*3c210*/  STL.64 [R1+0x1d78], R8 ;  /* 0x001d780801007387 */ /* 0x0001e40000100a00 */
[----:B0-----:R-:W3:Y:S01]  /*3c220*/  LDL.LU R8, [R1+0x2d0] ;  /* 0x0002d00001087983 */ /* 0x001ee20000300800 */
[----:B------:R-:W3:Y:S02]  /*3c230*/  LDL.LU R9, [R1+0x2d4] ;  /* 0x0002d40001097983 */ /* 0x000ee40000300800 */
[----:B------:R-:W3:Y:S02]  /*3c240*/  LDL.LU R10, [R1+0x2d8] ;  /* 0x0002d800010a7983 */ /* 0x000ee40000300800 */
[----:B------:R-:W3:Y:S01]  /*3c250*/  LDL.LU R11, [R1+0x2dc] ;  /* 0x0002dc00010b7983 */ /* 0x000ee20000300800 */
        /* <DEDUP_REMOVED lines=8> */
[----:B------:R-:W3:Y:S01]  /*3c2e0*/  LDL.LU.64 R6, [R1+0x1d88] ;  /* 0x001d880001067983 */ /* 0x000ee20000300a00 */
[----:B------:R-:W3:Y:S02]  /*3c2f0*/  LDL.LU.64 R4, [R1+0x1d80] ;  /* 0x001d800001047983 */ /* 0x000ee40000300a00 */
[----:B------:R-:W-:-:S02]  /*3c300*/  IMAD.MOV.U32 R29, RZ, RZ, R16 ;  /* 0x000000ffff1d7224 */ /* 0x000fc400078e0010 */
[----:B------:R-:W-:Y:S11]  /*3c310*/  IMAD.MOV.U32 R28, RZ, RZ, R17 ;  /* 0x000000ffff1c7224 */ /* 0x000ff600078e0011 */
[----:B------:R-:W-:Y:S06]  /*3c320*/  @!UPT UIADD3 URZ, URZ, URZ, URZ ;  /* 0x0000003f3f3ff290 */ /* 0x000fec000fffe03f */
[----:B------:R0:W-:Y:S01]  /*3c330*/  STL.64 [R1+0x50], R12 ;  /* 0x0000500c01007387 */ /* 0x0001e20000100a00 */
[----:B------:R1:W-:Y:S03]  /*3c340*/  STL.64 [R1+0x58], R14 ;  /* 0x0000580e01007387 */ /* 0x0003e60000100a00 */
[----:B0-----:R-:W2:Y:S01]  /*3c350*/  LDL.LU R12, [R1+0x2b0] ;  /* 0x0002b000010c7983 */ /* 0x001ea20000300800 */
[----:B------:R-:W2:Y:S02]  /*3c360*/  LDL.LU R13, [R1+0x2b4] ;  /* 0x0002b400010d7983 */ /* 0x000ea40000300800 */
[----:B-1----:R-:W2:Y:S02]  /*3c370*/  LDL.LU R14, [R1+0x2b8] ;  /* 0x0002b800010e7983 */ /* 0x002ea40000300800 */
[----:B------:R-:W2:Y:S01]  /*3c380*/  LDL.LU R15, [R1+0x2bc] ;  /* 0x0002bc00010f7983 */ /* 0x000ea20000300800 */
[C---:B---3--:R-:W-:Y:S11]  /*3c390*/  HMMA.16816.F32.BF16 R8, R4.reuse, R16, R8 ;  /* 0x000000100408723c */ /* 0x048ff60000041808 */
[----:B------:R-:W-:Y:S11]  /*3c3a0*/  @!UPT UIADD3 URZ, URZ, URZ, URZ ;  /* 0x0000003f3f3ff290 */ /* 0x000ff6000fffe03f */
[----:B------:R-:W-:Y:S01]  /*3c3b0*/  @!UPT UIADD3 URZ, URZ, URZ, URZ ;  /* 0x0000003f3f3ff290 */ /* 0x000fe2000fffe03f */
[----:B------:R0:W-:Y:S01]  /*3c3c0*/  STL.64 [R1+0x310], R8 ;  /* 0x0003100801007387 */ /* 0x0001e20000100a00 */
[----:B------:R-:W-:Y:S03]  /*3c3d0*/  STL.64 [R1+0x318], R10 ;  /* 0x0003180a01007387 */ /* 0x000fe60000100a00 */
[----:B0-----:R-:W3:Y:S01]  /*3c3e0*/  LDL.LU.64 R8, [R1+0x1d78] ;  /* 0x001d780001087983 */ /* 0x001ee20000300a00 */
[----:B------:R-:W3:Y:S02]  /*3c3f0*/  LDL.LU.64 R18, [R1+0x1d70] ;  /* 0x001d700001127983 */ /* 0x000ee40000300a00 */
[----:B------:R-:W3:Y:S02]  /*3c400*/  LDL.LU.64 R16, [R1+0x1d68] ;  /* 0x001d680001107983 */ /* 0x000ee40000300a00 */
[C---:B---3--:R-:W-:Y:S11]  /*3c410*/  HMMA.16816.F32.BF16 R16, R4.reuse, R8, R16 ;  /* 0x000000080410723c */ /* 0x048ff60000041810 */
[----:B------:R-:W-:Y:S11]  /*3c420*/  @!UPT UIADD3 URZ, URZ, URZ, URZ ;  /* 0x0000003f3f3ff290 */ /* 0x000ff6000fffe03f */
[----:B------:R-:W-:Y:S01]  /*3c430*/  @!UPT UIADD3 URZ, URZ, URZ, URZ ;  /* 0x0000003f3f3ff290 */ /* 0x000fe2000fffe03f */
[----:B------:R0:W-:Y:S01]  /*3c440*/  STL.64 [R1+0x300], R16 ;  /* 0x0003001001007387 */ /* 0x0001e20000100a00 */
[----:B------:R1:W-:Y:S03]  /*3c450*/  STL.64 [R1+0x308], R18 ;  /* 0x0003081201007387 */ /* 0x0003e60000100a00 */
[----:B0-----:R-:W3:Y:S01]  /*3c460*/  LDL.LU.64 R16, [R1+0x1d60] ;  /* 0x001d600001107983 */ /* 0x001ee20000300a00 */
[----:B-1----:R-:W-:Y:S01]  /*3c470*/  MOV R18, R8 ;  /* 0x0000000800127202 */ /* 0x002fe20000000f00 */
[----:B------:R-:W-:Y:S02]  /*3c480*/  IMAD.MOV.U32 R19, RZ, RZ, R9 ;  /* 0x000000ffff137224 */ /* 0x000fe400078e0009 */
[----:B------:R-:W3:Y:S01]  /*3c490*/  LDL.LU.64 R10, [R1+0x1d58] ;  /* 0x001d5800010a7983 */ /* 0x000ee20000300a00 */
[----:B------:R-:W3:Y:S01]  /*3c4a0*/  LDL.LU.64 R8, [R1+0x1d50] ;  /* 0x001d500001087983 */ /* 0x000ee20000300a00 */
[C---:B--2---:R-:W-:Y:S01]  /*3c4b0*/  HMMA.16816.F32.BF16 R12, R4.reuse, R20, R12 ;  /* 0x00000014040c723c */ /* 0x044fe2000004180c */
[----:B----4-:R-:W-:Y:S11]  /*3c4c0*/  STL.64 [R1+0x1d18], R26 ;  /* 0x001d181a01007387 */ /* 0x010ff60000100a00 */
[----:B------:R-:W-:Y:S11]  /*3c4d0*/  @!UPT UIADD3 URZ, URZ, URZ, URZ ;  /* 0x0000003f3f3ff290 */ /* 0x000ff6000fffe03f */
[----:B------:R-:W-:Y:S01]  /*3c4e0*/  STL.64 [R1+0x2f0], R12 ;  /* 0x0002f00c01007387 */ /* 0x000fe20000100a00 */
[----:B------:R-:W-:Y:S02]  /*3c4f0*/  STL.64 [R1+0x2f8], R14 ;  /* 0x0002f80e01007387 */ /* 0x000fe40000100a00 */
[----:B------:R-:W-:Y:S01]  /*3c500*/  STL.64 [R1+0x1d10], R24 ;  /* 0x001d101801007387 */ /* 0x000fe20000100a00 */
[----:B---3--:R-:W-:Y:S11]  /*3c510*/  HMMA.16816.F32.BF16 R4, R4, R24, R8 ;  /* 0x000000180404723c */ /* 0x008ff60000041808 */
[----:B------:R-:W-:Y:S11]  /*3c520*/  @!UPT UIADD3 URZ, URZ, URZ, URZ ;  /* 0x0000003f3f3ff290 */ /* 0x000ff6000fffe03f */
[----:B------:R-:W-:Y:S01]  /*3c530*/  @!UPT UIADD3 URZ, URZ, URZ, URZ ;  /* 0x0000003f3f3ff290 */ /* 0x000fe2000fffe03f */
[----:B------:R-:W-:Y:S01]  /*3c540*/  STL.64 [R1+0x2e0], R4 ;  /* 0x0002e00401007387 */ /* 0x000fe20000100a00 */
[----:B------:R-:W-:Y:S02]  /*3c550*/  STL.64 [R1+0x2e8], R6 ;  /* 0x0002e80601007387 */ /* 0x000fe40000100a00 */
[----:B------:R-:W2:Y:S02]  /*3c560*/  LDL.LU R8, [R1+0x350] ;  /* 0x0003500001087983 */ /* 0x000ea40000300800 */
[----:B------:R-:W2:Y:S01]  /*3c570*/  LDL.LU R9, [R1+0x354] ;  /* 0x0003540001097983 */ /* 0x000ea20000300800 */
[----:B------:R-:W3:Y:S01]  /*3c580*/  LDL.LU R10, [R1+0x358] ;  /* 0x00035800010a7983 */ /* 0x000ee20000300800 */
[----:B------:R-:W3:Y:S03]  /*3c590*/  LDL.LU R11, [R1+0x35c] ;  /* 0x00035c00010b7983 */ /* 0x000ee60000300800 */
[----:B------:R-:W0:Y:S04]  /*3c5a0*/  LDSM.16.M88.4 R4, [R22+0x57000] ;  /* 0x057000001604783b */ /* 0x000e280000000200 */
[----:B---3--:R-:W-:Y:S01]  /*3c5b0*/  STL.64 [R1+0x1d28], R10 ;  /* 0x001d280a01007387 */ /* 0x008fe20000100a00 */
[----:B--2---:R1:W-:Y:S03]  /*3c5c0*/  STL.64 [R1+0x1d20], R8 ;  /* 0x001d200801007387 */ /* 0x0043e60000100a00 */
[----:B-1----:R-:W2:Y:S01]  /*3c5d0*/  LDL.LU R8, [R1+0x320] ;  /* 0x0003200001087983 */ /* 0x002ea20000300800 */
[----:B------:R-:W2:Y:S02]  /*3c5e0*/  LDL.LU R9, [R1+0x324] ;  /* 0x0003240001097983 */ /* 0x000ea40000300800 */
[----:B------:R-:W3:Y:S02]  /*3c5f0*/  LDL.LU R10, [R1+0x328] ;  /* 0x00032800010a7983 */ /* 0x000ee40000300800 */
[----:B------:R-:W3:Y:S02]  /*3c600*/  LDL.LU R11, [R1+0x32c] ;  /* 0x00032c00010b7983 */ /* 0x000ee40000300800 */
[----:B---3--:R-:W-:Y:S01]  /*3c610*/  STL.64 [R1+0x1d38], R10 ;  /* 0x001d380a01007387 */ /* 0x008fe20000100a00 */
[----:B--2---:R1:W-:Y:S03]  /*3c620*/  STL.64 [R1+0x1d30], R8 ;  /* 0x001d300801007387 */ /* 0x0043e60000100a00 */
[----:B-1----:R-:W2:Y:S01]  /*3c630*/  LDL.LU R8, [R1+0x330] ;  /* 0x0003300001087983 */ /* 0x002ea20000300800 */
[----:B------:R-:W2:Y:S02]  /*3c640*/  LDL.LU R9, [R1+0x334] ;  /* 0x0003340001097983 */ /* 0x000ea40000300800 */
[----:B------:R-:W2:Y:S02]  /*3c650*/  LDL.LU R10, [R1+0x338] ;  /* 0x00033800010a7983 */ /* 0x000ea40000300800 */
[----:B------:R-:W2:Y:S01]  /*3c660*/  LDL.LU R11, [R1+0x33c] ;  /* 0x00033c00010b7983 */ /* 0x000ea20000300800 */
[----:B------:R-:W3:Y:S01]  /*3c670*/  LDL.LU R0, [R1+0x888] ;  /* 0x0008880001007983 */ /* 0x000ee20000300800 */
[----:B------:R-:W3:Y:S02]  /*3c680*/  LDL R3, [R1+0x6e0] ;  /* 0x0006e00001037983 */ /* 0x000ee40000100800 */
[----:B------:R-:W4:Y:S02]  /*3c690*/  LDL.LU R24, [R1+0x340] ;  /* 0x0003400001187983 */ /* 0x000f240000300800 */
[----:B------:R-:W4:Y:S01]  /*3c6a0*/  LDL.LU R25, [R1+0x344] ;  /* 0x0003440001197983 */ /* 0x000f220000300800 */
[----:B------:R-:W4:Y:S01]  /*3c6b0*/  LDL.LU R26, [R1+0x348] ;  /* 0x00034800011a7983 */ /* 0x000f220000300800 */
[----:B------:R-:W4:Y:S02]  /*3c6c0*/  LDL.LU R27, [R1+0x34c] ;  /* 0x00034c00011b7983 */ /* 0x000f240000300800 */
[----:B------:R-:W2:Y:S02]  /*3c6d0*/  LDL.LU R15, [R1+0x720] ;  /* 0x00072000010f7983 */ /* 0x000ea40000300800 */
[----:B------:R-:W2:Y:S01]  /*3c6e0*/  LDL.LU R14, [R1+0x724] ;  /* 0x00072400010e7983 */ /* 0x000ea20000300800 */
[----:B------:R-:W3:Y:S01]  /*3c6f0*/  LDL.LU R13, [R1+0x728] ;  /* 0x00072800010d7983 */ /* 0x000ee20000300800 */
[----:B------:R-:W3:Y:S03]  /*3c700*/  LDL.LU R12, [R1+0x72c] ;  /* 0x00072c00010c7983 */ /* 0x000ee60000300800 */
[----:B--2---:R-:W-:Y:S01]  /*3c710*/  STL.64 [R1+0x1cd0], R14 ;  /* 0x001cd00e01007387 */ /* 0x004fe20000100a00 */
[----:B---3--:R1:W-:Y:S02]  /*3c720*/  STL.64 [R1+0x1cc8], R12 ;  /* 0x001cc80c01007387 */ /* 0x0083e40000100a00 */
[----:B-1----:R-:W-:Y:S01]  /*3c730*/  IMAD.MOV.U32 R12, RZ, RZ, R18 ;  /* 0x000000ffff0c7224 */ /* 0x002fe200078e0012 */
[----:B------:R-:W-:Y:S01]  /*3c740*/  MOV R13, R19 ;  /* 0x00000013000d7202 */ /* 0x000fe20000000f00 */
[----:B------:R-:W2:Y:S01]  /*3c750*/  LDL.LU R18, [R1+0x1d4c] ;  /* 0x001d4c0001127983 */ /* 0x000ea20000300800 */
[----:B------:R-:W2:Y:S02]  /*3c760*/  LDL.LU R19, [R1+0x1d48] ;  /* 0x001d480001137983 */ /* 0x000ea40000300800 */
[----:B0-----:R-:W-:Y:S02]  /*3c770*/  STL.64 [R1+0x1cc0], R6 ;  /* 0x001cc00601007387 */ /* 0x001fe40000100a00 */
[----:B------:R0:W-:Y:S02]  /*3c780*/  STL.64 [R1+0x1cb8], R4 ;  /* 0x001cb80401007387 */ /* 0x0001e40000100a00 */
[----:B0-----:R-:W3:Y:S01]  /*3c790*/  LDL.LU R4, [R1+0x3a0] ;  /* 0x0003a00001047983 */ /* 0x001ee20000300800 */
[----:B------:R-:W3:Y:S02]  /*3c7a0*/  LDL.LU R5, [R1+0x3a4] ;  /* 0x0003a40001057983 */ /* 0x000ee40000300800 */
[----:B------:R-:W2:Y:S02]  /*3c7b0*/  LDL.LU R6, [R1+0x3a8] ;  /* 0x0003a80001067983 */ /* 0x000ea40000300800 */
[----:B------:R-:W2:Y:S02]  /*3c7c0*/  LDL.LU R7, [R1+0x3ac] ;  /* 0x0003ac0001077983 */ /* 0x000ea40000300800 */
[----:B--2---:R-:W-:Y:S01]  /*3c7d0*/  STL.64 [R1+0x1ce0], R6 ;  /* 0x001ce00601007387 */ /* 0x004fe20000100a00 */
[----:B---3--:R0:W-:Y:S03]  /*3c7e0*/  STL.64 [R1+0x1cd8], R4 ;  /* 0x001cd80401007387 */ /* 0x0081e60000100a00 */
[----:B0-----:R-:W2:Y:S01]  /*3c7f0*/  LDL.LU R4, [R1+0x380] ;  /* 0x0003800001047983 */ /* 0x001ea20000300800 */
[----:B------:R-:W2:Y:S02]  /*3c800*/  LDL.LU R5, [R1+0x384] ;  /* 0x0003840001057983 */ /* 0x000ea40000300800 */
[----:B------:R-:W3:Y:S02]  /*3c810*/  LDL.LU R6, [R1+0x388] ;  /* 0x0003880001067983 */ /* 0x000ee40000300800 */
[----:B------:R-:W3:Y:S02]  /*3c820*/  LDL.LU R7, [R1+0x38c] ;  /* 0x00038c0001077983 */ /* 0x000ee40000300800 */
[----:B---3--:R-:W-:Y:S01]  /*3c830*/  STL.64 [R1+0x1cf0], R6 ;  /* 0x001cf00601007387 */ /* 0x008fe20000100a00 */
[----:B--2---:R0:W-:Y:S02]  /*3c840*/  STL.64 [R1+0x1ce8], R4 ;  /* 0x001ce80401007387 */ /* 0x0041e40000100a00 */
[----:B0-----:R-:W-:-:S02]  /*3c850*/  IMAD.MOV.U32 R4, RZ, RZ, R29 ;  /* 0x000000ffff047224 */ /* 0x001fc400078e001d */
[----:B------:R-:W-:Y:S01]  /*3c860*/  IMAD.MOV.U32 R5, RZ, RZ, R28 ;  /* 0x000000ffff057224 */ /* 0x000fe200078e001c */
[----:B------:R-:W2:Y:S01]  /*3c870*/  LDL.LU R29, [R1+0x1d44] ;  /* 0x001d4400011d7983 */ /* 0x000ea20000300800 */
[----:B------:R-:W3:Y:S05]  /*3c880*/  LDL.LU R28, [R1+0x1d40] ;  /* 0x001d4000011c7983 */ /* 0x000eea0000300800 */
[C---:B------:R-:W-:Y:S11]  /*3c890*/  HMMA.16816.F32.BF16 R8, R16.reuse, R4, R8 ;  /* 0x000000041008723c */ /* 0x040ff60000041808 */
[----:B------:R-:W-:Y:S11]  /*3c8a0*/  @!UPT UIADD3 URZ, URZ, URZ, URZ ;  /* 0x0000003f3f3ff290 */ /* 0x000ff6000fffe03f */
[----:B------:R-:W-:Y:S01]  /*3c8b0*/  @!UPT UIADD3 URZ, URZ, URZ, URZ ;  /* 0x0000003f3f3ff290 */ /* 0x000fe2000fffe03f */
[----:B------:R-:W-:Y:S01]  /*3c8c0*/  STL.64 [R1+0x2d0], R8 ;  /* 0x0002d00801007387 */ /* 0x000fe20000100a00 */
[----:B------:R0:W-:Y:S03]  /*3c8d0*/  STL.64 [R1+0x2d8], R10 ;  /* 0x0002d80a01007387 */ /* 0x0001e60000100a00 */
[----:B0-----:R-:W2:Y:S01]  /*3c8e0*/  LDL.LU.64 R10, [R1+0x1d38] ;  /* 0x001d3800010a7983 */ /* 0x001ea20000300a00 */
[----:B------:R-:W2:Y:S01]  /*3c8f0*/  LDL.LU.64 R8, [R1+0x1d30] ;  /* 0x001d300001087983 */ /* 0x000ea20000300a00 */
[C---:B----4-:R-:W-:Y:S08]  /*3c900*/  HMMA.16816.F32.BF16 R24, R16.reuse, R20, R24 ;  /* 0x000000141018723c */ /* 0x050ff00000041818 */
        /* <DEDUP_REMOVED lines=8> */
[----:B0-----:R-:W4:Y:S01]  /*3c990*/  LDL.LU R12, [R1+0x370] ;  /* 0x00037000010c7983 */ /* 0x001f220000300800 */
[----:B------:R-:W4:Y:S02]  /*3c9a0*/  LDL.LU R13, [R1+0x374] ;  /* 0x00037400010d7983 */ /* 0x000f240000300800 */
[----:B------:R-:W4:Y:S02]  /*3c9b0*/  LDL.LU R14, [R1+0x378] ;  /* 0x00037800010e7983 */ /* 0x000f240000300800 */
[----:B------:R-:W4:Y:S01]  /*3c9c0*/  LDL.LU R15, [R1+0x37c] ;  /* 0x00037c00010f7983 */ /* 0x000f220000300800 */
[----:B------:R-:W-:Y:S01]  /*3c9d0*/  STL.64 [R1+0x280], R24 ;  /* 0x0002801801007387 */ /* 0x000fe20000100a00 */
[----:B------:R0:W-:Y:S03]  /*3c9e0*/  STL.64 [R1+0x288], R26 ;  /* 0x0002881a01007387 */ /* 0x0001e60000100a00 */
[----:B0-----:R-:W2:Y:S01]  /*3c9f0*/  LDL.LU.64 R26, [R1+0x1d18] ;  /* 0x001d1800011a7983 */ /* 0x001ea20000300a00 */
[----:B------:R-:W2:Y:S02]  /*3ca00*/  LDL.LU.64 R24, [R1+0x1d10] ;  /* 0x001d100001187983 */ /* 0x000ea40000300a00 */
[----:B--2---:R-:W-:Y:S01]  /*3ca10*/  HMMA.16816.F32.BF16 R16, R16, R24, R8 ;  /* 0x000000181010723c */ /* 0x004fe20000041808 */
[----:B------:R-:W4:Y:S01]  /*3ca20*/  LDL.LU.64 R10, [R1+0x1d08] ;  /* 0x001d0800010a7983 */ /* 0x000f220000300a00 */
[----:B------:R-:W4:Y:S11]  /*3ca30*/  LDL.LU.64 R8, [R1+0x1d00] ;  /* 0x001d000001087983 */ /* 0x000f360000300a00 */
[----:B------:R-:W-:Y:S10]  /*3ca40*/  @!UPT UIADD3 URZ, URZ, URZ, URZ ;  /* 0x0000003f3f3ff290 */ /* 0x000ff4000fffe03f */
[----:B------:R0:W-:Y:S01]  /*3ca50*/  STL.64 [R1+0x230], R16 ;  /* 0x0002301001007387 */ /* 0x0001e20000100a00 */
[----:B------:R1:W-:Y:S03]  /*3ca60*/  STL.64 [R1+0x238], R18 ;  /* 0x0002381201007387 */ /* 0x0003e60000100a00 */
[----:B0-----:R-:W2:Y:S01]  /*3ca70*/  LDL.LU R16, [R1+0x390] ;  /* 0x0003900001107983 */ /* 0x001ea20000300800 */
[----:B------:R-:W2:Y:S02]  /*3ca80*/  LDL.LU R17, [R1+0x394] ;  /* 0x0003940001117983 */ /* 0x000ea40000300800 */
[----:B-1----:R-:W2:Y:S02]  /*3ca90*/  LDL.LU R18, [R1+0x398] ;  /* 0x0003980001127983 */ /* 0x002ea40000300800 */
[----:B------:R-:W2:Y:S01]  /*3caa0*/  LDL.LU R19, [R1+0x39c] ;  /* 0x00039c0001137983 */ /* 0x000ea20000300800 */
[C---:B----4-:R-:W-:Y:S01]  /*3cab0*/  HMMA.16816.F32.BF16 R4, R8.reuse, R4, R12 ;  /* 0x000000040804723c */ /* 0x050fe2000004180c */
[----:B------:R-:W4:Y:S11]  /*3cac0*/  LDL.LU.64 R12, [R1+0x1cf8] ;  /* 0x001cf800010c7983 */ /* 0x000f360000300a00 */
[----:B------:R-:W-:Y:S11]  /*3cad0*/  @!UPT UIADD3 URZ, URZ, URZ, URZ ;  /* 0x0000003f3f3ff290 */ /* 0x000ff6000fffe03f */
[----:B------:R-:W-:Y:S01]  /*3cae0*/  STL.64 [R1+0x220], R4 ;  /* 0x0002200401007387 */ /* 0x000fe20000100a00 */
[----:B------:R0:W-:Y:S03]  /*3caf0*/  STL.64 [R1+0x228], R6 ;  /* 0x0002280601007387 */ /* 0x0001e60000100a00 */
[----:B0-----:R-:W4:Y:S01]  /*3cb00*/  LDL.LU.64 R6, [R1+0x1cf0] ;  /* 0x001cf00001067983 */ /* 0x001f220000300a00 */
[----:B------:R-:W4:Y:S01]  /*3cb10*/  LDL.LU.64 R4, [R1+0x1ce8] ;  /* 0x001ce80001047983 */ /* 0x000f220000300a00 */
[C---:B--2---:R-:W-:Y:S08]  /*3cb20*/  HMMA.16816.F32.BF16 R16, R8.reuse, R20, R16 ;  /* 0x000000140810723c */ /* 0x044ff00000041810 */
[----:B----4-:R-:W-:Y:S01]  /*3cb30*/  HMMA.16816.F32.BF16 R12, R8, R12, R4 ;  /* 0x0000000c080c723c */ /* 0x010fe20000041804 */
[----:B------:R-:W2:Y:S01]  /*3cb40*/  LDL.LU.64 R6, [R1+0x1ce0] ;  /* 0x001ce00001067983 */ /* 0x000ea20000300a00 */
[----:B------:R-:W2:Y:S11]  /*3cb50*/  LDL.LU.64 R4, [R1+0x1cd8] ;  /* 0x001cd80001047983 */ /* 0x000eb60000300a00 */
[----:B------:R-:W-:Y:S10]  /*3cb60*/  @!UPT UIADD3 URZ, URZ, URZ, URZ ;  /* 0x0000003f3f3ff290 */ /* 0x000ff4000fffe03f */
[----:B------:R-:W-:Y:S01]  /*3cb70*/  STL.64 [R1+0x60], R12 ;  /* 0x0000600c01007387 */ /* 0x000fe20000100a00 */
[----:B------:R0:W-:Y:S03]  /*3cb80*/  STL.64 [R1+0x68], R14 ;  /* 0x0000680e01007387 */ /* 0x0001e60000100a00 */
[----:B0-----:R-:W4:Y:S01]  /*3cb90*/  LDL.LU.64 R14, [R1+0x1cd0] ;  /* 0x001cd000010e7983 */ /* 0x001f220000300a00 */
[----:B------:R-:W4:Y:S02]  /*3cba0*/  LDL.LU.64 R12, [R1+0x1cc8] ;  /* 0x001cc800010c7983 */ /* 0x000f240000300a00 */
[----:B------:R0:W-:Y:S02]  /*3cbb0*/  STL.64 [R1+0x270], R16 ;  /* 0x0002701001007387 */ /* 0x0001e40000100a00 */
[----:B------:R-:W-:Y:S01]  /*3cbc0*/  STL.64 [R1+0x278], R18 ;  /* 0x0002781201007387 */ /* 0x000fe20000100a00 */
[----:B---3--:R-:W-:Y:S01]  /*3cbd0*/  STL [R1+0xf00], R28 ;  /* 0x000f001c01007387 */ /* 0x008fe20000100800 */
[----:B------:R-:W-:-:S04]  /*3cbe0*/  FADD R0, -R3, R0 ;  /* 0x0000000003007221 */ /* 0x000fc80000000100 */
[----:B------:R-:W-:-:S04]  /*3cbf0*/  FMUL R0, R0, 1.4426950216293334961 ;  /* 0x3fb8aa3b00007820 */ /* 0x000fc80000400000 */
[----:B------:R5:W1:Y:S02]  /*3cc00*/  MUFU.EX2 R3, R0 ;  /* 0x0000000000037308 */ /* 0x000a640000000800 */
[----:B-----5:R-:W-:Y:S01]  /*3cc10*/  FADD R0, -R28, R23 ;  /* 0x000000171c007221 */ /* 0x020fe20000000100 */
[----:B--2---:R-:W-:Y:S11]  /*3cc20*/  HMMA.16816.F32.BF16 R4, R8, R24, R4 ;  /* 0x000000180804723c */ /* 0x004ff60000041804 */
[----:B------:R-:W-:Y:S11]  /*3cc30*/  @!UPT UIADD3 URZ, URZ, URZ, URZ ;  /* 0x0000003f3f3ff290 */ /* 0x000ff6000fffe03f */
[----:B------:R-:W-:Y:S01]  /*3cc40*/  @!UPT UIADD3 URZ, URZ, URZ, URZ ;  /* 0x0000003f3f3ff290 */ /* 0x000fe2000fffe03f */
[----:B------:R-:W-:Y:S01]  /*3cc50*/  STL.64 [R1+0x260], R4 ;  /* 0x0002600401007387 */ /* 0x000fe20000100a00 */
[----:B------:R-:W-:Y:S02]  /*3cc60*/  STL.64 [R1+0x268], R6 ;  /* 0x0002680601007387 */ /* 0x000fe40000100a00 */
[----:B------:R-:W2:Y:S04]  /*3cc70*/  LDSM.16.M88.4 R4, [R22+0x57800] ;  /* 0x057800001604783b */ /* 0x000ea80000000200 */
[----:B0-----:R-:W3:Y:S01]  /*3cc80*/  LDL.LU R16, [R1+0x750] ;  /* 0x0007500001107983 */ /* 0x001ee20000300800 */
[----:B------:R-:W5:Y:S01]  /*3cc90*/  LDL.LU R17, [R1+0x754] ;  /* 0x0007540001117983 */ /* 0x000f620000300800 */
[----:B----4-:R-:W-:-:S03]  /*3cca0*/  FMUL R8, R27, R15 ;  /* 0x0000000f1b087220 */ /* 0x010fc60000400000 */
[----:B------:R-:W4:Y:S01]  /*3ccb0*/  LDL.LU R15, [R1+0x758] ;  /* 0x00075800010f7983 */ /* 0x000f220000300800 */
[----:B------:R-:W-:Y:S02]  /*3ccc0*/  STL [R1+0xf04], R29 ;  /* 0x000f041d01007387 */ /* 0x000fe40000100800 */
[C---:B-1----:R-:W-:Y:S02]  /*3ccd0*/  FMUL R11, R3.reuse, R12 ;  /* 0x0000000c030b7220 */ /* 0x042fe40000400000 */
[----:B------:R-:W-:Y:S02]  /*3cce0*/  FMUL R10, R3, R13 ;  /* 0x0000000d030a7220 */ /* 0x000fe40000400000 */
[----:B------:R-:W-:Y:S01]  /*3ccf0*/  FMUL R9, R27, R14 ;  /* 0x0000000e1b097220 */ /* 0x000fe20000400000 */
[----:B--2---:R-:W-:Y:S01]  /*3cd00*/  MOV R22, R6 ;  /* 0x0000000600167202 */ /* 0x004fe20000000f00 */
[----:B------:R0:W-:Y:S01]  /*3cd10*/  STL.64 [R1+0x20], R4 ;  /* 0x0000200401007387 */ /* 0x0001e20000100a00 */
[----:B------:R-:W-:-:S02]  /*3cd20*/  IMAD.MOV.U32 R23, RZ, RZ, R7 ;  /* 0x000000ffff177224 */ /* 0x000fc400078e0007 */
[----:B------:R-:W2:Y:S01]  /*3cd30*/  LDL.LU.64 R6, [R1+0x1cc0] ;  /* 0x001cc00001067983 */ /* 0x000ea20000300a00 */
[----:B0-----:R-:W2:Y:S01]  /*3cd40*/  LDL.LU.64 R4, [R1+0x1cb8] ;  /* 0x001cb80001047983 */ /* 0x001ea20000300a00 */
[----:B------:R-:W2:Y:S02]  /*3cd50*/  LDL.LU R19, [R1+0x75c] ;  /* 0x00075c0001137983 */ /* 0x000ea40000300800 */
[----:B------:R-:W2:Y:S02]  /*3cd60*/  LDL.LU R12, [R1+0x780] ;  /* 0x00078000010c7983 */ /* 0x000ea40000300800 */
[----:B------:R-:W2:Y:S01]  /*3cd70*/  LDL.LU R13, [R1+0x784] ;  /* 0x00078400010d7983 */ /* 0x000ea20000300800 */
[----:B------:R-:W2:Y:S04]  /*3cd80*/  LDL.LU R14, [R1+0x788] ;  /* 0x00078800010e7983 */ /* 0x000ea80000300800 */
[----:B--2---:R-:W-:Y:S01]  /*3cd90*/  STL [R1+0x1cb0], R14 ;  /* 0x001cb00e01007387 */ /* 0x004fe20000100800 */
[----:B------:R0:W-:Y:S03]  /*3cda0*/  STL.64 [R1+0x1ca8], R12 ;  /* 0x001ca80c01007387 */ /* 0x0001e60000100a00 */
[----:B0-----:R-:W2:Y:S01]  /*3cdb0*/  LDL.LU.64 R12, [R1+0x10] ;  /* 0x00001000010c7983 */ /* 0x001ea20000300a00 */
[----:B------:R-:W-:Y:S02]  /*3cdc0*/  STL.64 [R1+0x1ca0], R22 ;  /* 0x001ca01601007387 */ /* 0x000fe40000100a00 */
[----:B------:R0:W-:Y:S02]  /*3cdd0*/  STL.64 [R1+0x1c98], R20 ;  /* 0x001c981401007387 */ /* 0x0001e40000100a00 */
[----:B0-----:R-:W2:Y:S01]  /*3cde0*/  LDL.LU.64 R20, [R1] ;  /* 0x0000000001147983 */ /* 0x001ea20000300a00 */
[----:B---3--:R-:W-:-:S02]  /*3cdf0*/  FMUL R16, R27, R16 ;  /* 0x000000101b107220 */ /* 0x008fc40000400000 */
[----:B-----5:R-:W-:Y:S02]  /*3ce00*/  FMUL R17, R27, R17 ;  /* 0x000000111b117220 */ /* 0x020fe40000400000 */
[C---:B----4-:R-:W-:Y:S02]  /*3ce10*/  FMUL R18, R3.reuse, R15 ;  /* 0x0000000f03127220 */ /* 0x050fe40000400000 */
[----:B------:R-:W-:Y:S02]  /*3ce20*/  FMUL R19, R3, R19 ;  /* 0x0000001303137220 */ /* 0x000fe40000400000 */
[----:B------:R-:W-:Y:S01]  /*3ce30*/  FADD R2, -R29, R2 ;  /* 0x000000021d027221 */ /* 0x000fe20000000100 */
[C---:B--2---:R-:W-:Y:S08]  /*3ce40*/  HMMA.16816.F32.BF16 R8, R4.reuse, R12, R8 ;  /* 0x0000000c0408723c */ /* 0x044ff00000041808 */
[----:B------:R-:W-:Y:S01]  /*3ce50*/  HMMA.16816.F32.BF16 R16, R4, R20, R16 ;  /* 0x000000140410723c */ /* 0x000fe20000041810 */
[----:B------:R-:W-:Y:S01]  /*3ce60*/  IMAD.MOV.U32 R29, RZ, RZ, R12 ;  /* 0x000000ffff1d7224 */ /* 0x000fe200078e000c */
[----:B------:R-:W-:Y:S11]  /*3ce70*/  MOV R28, R13 ;  /* 0x0000000d001c7202 */ /* 0x000ff60000000f00 */
[----:B------:R-:W-:Y:S02]  /*3ce80*/  @!UPT UIADD3 URZ, URZ, URZ, URZ ;  /* 0x0000003f3f3ff290 */ /* 0x000fe4000fffe03f */
[----:B------:R0:W-:Y:S01]  /*3ce90*/  STL.64 [R1+0x2c0], R8 ;  /* 0x0002c00801007387 */ /* 0x0001e20000100a00 */
[----:B------:R1:W-:Y:S02]  /*3cea0*/  STL.64 [R1+0x2c8], R10 ;  /* 0x0002c80a01007387 */ /* 0x0003e40000100a00 */
[----:B------:R-:W2:Y:S02]  /*3ceb0*/  LDL.LU R14, [R1+0x1cb0] ;  /* 0x001cb000010e7983 */ /* 0x000ea40000300800 */
[----:B------:R-:W3:Y:S01]  /*3cec0*/  LDL.LU.64 R12, [R1+0x1ca8] ;  /* 0x001ca800010c7983 */ /* 0x000ee20000300a00 */
[----:B------:R-:W4:Y:S04]  /*3ced0*/  LDL.LU R15, [R1+0x78c] ;  /* 0x00078c00010f7983 */ /* 0x000f280000300800 */
[----:B0-----:R-:W5:Y:S01]  /*3cee0*/  LDL.LU R8, [R1+0x770] ;  /* 0x0007700001087983 */ /* 0x001f620000300800 */
[----:B------:R-:W5:Y:S02]  /*3cef0*/  LDL.LU R9, [R1+0x774] ;  /* 0x0007740001097983 */ /* 0x000f640000300800 */
[----:B-1----:R-:W5:Y:S02]  /*3cf00*/  LDL.LU R10, [R1+0x778] ;  /* 0x00077800010a7983 */ /* 0x002f640000300800 */
[----:B------:R-:W5:Y:S01]  /*3cf10*/  LDL.LU R11, [R1+0x77c] ;  /* 0x00077c00010b7983 */ /* 0x000f620000300800 */
[----:B------:R0:W-:Y:S01]  /*3cf20*/  STL.64 [R1+0x2b0], R16 ;  /* 0x0002b01001007387 */ /* 0x0001e20000100a00 */
[----:B------:R-:W-:Y:S02]  /*3cf30*/  STL.64 [R1+0x2b8], R18 ;  /* 0x0002b81201007387 */ /* 0x000fe40000100a00 */
[----:B------:R-:W5:Y:S02]  /*3cf40*/  LDL.LU.64 R22, [R1+0x1ca0] ;  /* 0x001ca00001167983 */ /* 0x000f640000300a00 */
[----:B0-----:R-:W-:-:S02]  /*3cf50*/  IMAD.MOV.U32 R17, RZ, RZ, R20 ;  /* 0x000000ffff117224 */ /* 0x001fc400078e0014 */
[----:B------:R-:W-:Y:S02]  /*3cf60*/  IMAD.MOV.U32 R16, RZ, RZ, R21 ;  /* 0x000000ffff107224 */ /* 0x000fe400078e0015 */
[----:B------:R-:W5:Y:S03]  /*3cf70*/  LDL.LU.64 R20, [R1+0x1c98] ;  /* 0x001c980001147983 */ /* 0x000f660000300a00 */
[----:B------:R0:W-:Y:S02]  /*3cf80*/  STL.64 [R1+0x1c80], R16 ;  /* 0x001c801001007387 */ /* 0x0001e40000100a00 */
[----:B0-----:R-:W-:Y:S02]  /*3cf90*/  MOV R16, R29 ;  /* 0x0000001d00107202 */ /* 0x001fe40000000f00 */
[----:B------:R-:W0:Y:S01]  /*3cfa0*/  S2R R29, SR_TID.X ;  /* 0x00000000001d7919 */ /* 0x000e220000002100 */
[----:B--2---:R-:W-:-:S02]  /*3cfb0*/  FMUL R14, R3, R14 ;  /* 0x0000000e030e7220 */ /* 0x004fc40000400000 */
[C---:B---3--:R-:W-:Y:S02]  /*3cfc0*/  FMUL R12, R27.reuse, R12 ;  /* 0x0000000c1b0c7220 */ /* 0x048fe40000400000 */
[----:B------:R-:W-:Y:S02]  /*3cfd0*/  FMUL R13, R27, R13 ;  /* 0x0000000d1b0d7220 */ /* 0x000fe40000400000 */
[----:B----4-:R-:W-:Y:S02]  /*3cfe0*/  FMUL R15, R3, R15 ;  /* 0x0000000f030f7220 */ /* 0x010fe40000400000 */
[----:B-----5:R-:W-:-:S05]  /*3cff0*/  FMUL R8, R27, R8 ;  /* 0x000000081b087220 */ /* 0x020fca0000400000 */
[----:B------:R-:W-:Y:S01]  /*3d000*/  HMMA.16816.F32.BF16 R12, R4, R20, R12 ;  /* 0x00000014040c723c */ /* 0x000fe2000004180c */
[----:B------:R-:W-:Y:S02]  /*3d010*/  FMUL R9, R27, R9 ;  /* 0x000000091b097220 */ /* 0x000fe40000400000 */
[----:B------:R-:W2:Y:S01]  /*3d020*/  LDL.LU R27, [R1+0x1c90] ;  /* 0x001c9000011b7983 */ /* 0x000ea20000300800 */
[----:B------:R-:W3:Y:S02]  /*3d030*/  LDL.LU R19, [R1+0x768] ;  /* 0x0007680001137983 */ /* 0x000ee40000300800 */
[----:B------:R-:W4:Y:S11]  /*3d040*/  LDL.LU R18, [R1+0x76c] ;  /* 0x00076c0001127983 */ /* 0x000f360000300800 */
[----:B------:R-:W-:Y:S06]  /*3d050*/  @!UPT UIADD3 URZ, URZ, URZ, URZ ;  /* 0x0000003f3f3ff290 */ /* 0x000fec000fffe03f */
[----:B------:R1:W-:Y:S01]  /*3d060*/  STL.64 [R1+0x2a0], R12 ;  /* 0x0002a00c01007387 */ /* 0x0003e20000100a00 */
[----:B------:R5:W-:Y:S03]  /*3d070*/  STL.64 [R1+0x2a8], R14 ;  /* 0x0002a80e01007387 */ /* 0x000be60000100a00 */
[----:B-1----:R-:W3:Y:S01]  /*3d080*/  LDL.LU R12, [R1+0x760] ;  /* 0x00076000010c7983 */ /* 0x002ee20000300800 */
[----:B-----5:R-:W5:Y:S03]  /*3d090*/  LDL.LU R15, [R1+0x764] ;  /* 0x00076400010f7983 */ /* 0x020f660000300800 */
[----:B------:R-:W1:Y:S01]  /*3d0a0*/  S2R R14, SR_TID.X ;  /* 0x00000000000e7919 */ /* 0x000e620000002100 */
[----:B0-----:R-:W-:-:S04]  /*3d0b0*/  LOP3.LUT R29, R29, 0x7, RZ, 0xc0, !PT ;  /* 0x000000071d1d7812 */ /* 0x001fc800078ec0ff */
[----:B------:R-:W-:Y:S01]  /*3d0c0*/  SHF.L.U32 R29, R29, 0x4, RZ ;  /* 0x000000041d1d7819 */ /* 0x000fe200000006ff */
[C---:B------:R-:W-:Y:S02]  /*3d0d0*/  FMUL R10, R3.reuse, R10 ;  /* 0x0000000a030a7220 */ /* 0x040fe40000400000 */
[----:B------:R-:W-:Y:S02]  /*3d0e0*/  FMUL R11, R3, R11 ;  /* 0x0000000b030b7220 */ /* 0x000fe40000400000 */
[----:B-1----:R-:W-:-:S05]  /*3d0f0*/  IMAD.SHL.U32 R13, R14, 0x80, RZ ;  /* 0x000000800e0d7824 */ /* 0x002fca00078e00ff */
[----:B------:R-:W-:-:S04]  /*3d100*/  LOP3.LUT R29, R29, 0x780, R13, 0xf8, !PT ;  /* 0x000007801d1d7812 */ /* 0x000fc800078ef80d */
[----:B------:R-:W-:-:S04]  /*3d110*/  LOP3.LUT R29, R29, 0x10, R14, 0x78, !PT ;  /* 0x000000101d1d7812 */ /* 0x000fc800078e780e */
[----:B------:R-:W-:Y:S01]  /*3d120*/  LOP3.LUT R29, R29, 0x20, RZ, 0x3c, !PT ;  /* 0x000000201d1d7812 */ /* 0x000fe200078e3cff */
[----:B------:R-:W-:Y:S04]  /*3d130*/  HMMA.16816.F32.BF16 R4, R4, R24, R8 ;  /* 0x000000180404723c */ /* 0x000fe80000041808 */
[----:B------:R-:W0:Y:S01]  /*3d140*/  LDSM.16.M88.4 R8, [R29+0x50000] ;  /* 0x050000001d08783b */ /* 0x000e220000000200 */
[----:B------:R-:W-:-:S06]  /*3d150*/  FMUL R0, R0, 1.4426950216293334961 ;  /* 0x3fb8aa3b00007820 */ /* 0x000fcc0000400000 */
[----:B------:R-:W3:Y:S01]  /*3d160*/  MUFU.EX2 R0, R0 ;  /* 0x0000000000007308 */ /* 0x000ee20000000800 */
[----:B------:R-:W-:Y:S01]  /*3d170*/  IMAD.MOV.U32 R17, RZ, RZ, R28 ;  /* 0x000000ffff117224 */ /* 0x000fe200078e001c */
[----:B------:R-:W-:Y:S10]  /*3d180*/  STL [R1+0xf08], R3 ;  /* 0x000f080301007387 */ /* 0x000ff40000100800 */
[----:B------:R3:W-:Y:S01]  /*3d190*/  STL.64 [R1+0x250], R4 ;  /* 0x0002500401007387 */ /* 0x0007e20000100a00 */
[----:B------:R-:W-:-:S02]  /*3d1a0*/  IMAD.MOV.U32 R28, RZ, RZ, R7 ;  /* 0x000000ffff1c7224 */ /* 0x000fc400078e0007 */
[----:B------:R-:W-:Y:S01]  /*3d1b0*/  STL [R1+0x258], R6 ;  /* 0x0002580601007387 */ /* 0x000fe20000100800 */
[----:B--2---:R1:W-:Y:S01]  /*3d1c0*/  STL.64 [R1+0x1c78], R26 ;  /* 0x001c781a01007387 */ /* 0x0043e20000100a00 */
[----:B------:R2:W-:Y:S02]  /*3d1d0*/  STL.64 [R1+0x1c70], R24 ;  /* 0x001c701801007387 */ /* 0x0005e40000100a00 */
[----:B------:R-:W-:Y:S02]  /*3d1e0*/  STL [R1+0x1928], R28 ;  /* 0x0019281c01007387 */ /* 0x000fe40000100800 */
[C---:B---3--:R-:W-:Y:S02]  /*3d1f0*/  FMUL R4, R0.reuse, R12 ;  /* 0x0000000c00047220 */ /* 0x048fe40000400000 */
[----:B------:R-:W3:Y:S01]  /*3d200*/  LDL.LU R12, [R1+0x790] ;  /* 0x00079000010c7983 */ /* 0x000ee20000300800 */
[----:B------:R-:W3:Y:S02]  /*3d210*/  LDL.LU R13, [R1+0x794] ;  /* 0x00079400010d7983 */ /* 0x000ee40000300800 */
[----:B-----5:R-:W-:-:S02]  /*3d220*/  FMUL R5, R0, R15 ;  /* 0x0000000f00057220 */ /* 0x020fc40000400000 */
[----:B------:R-:W5:Y:S01]  /*3d230*/  LDL.LU R14, [R1+0x798] ;  /* 0x00079800010e7983 */ /* 0x000f620000300800 */
[----:B------:R-:W3:Y:S01]  /*3d240*/  LDL.LU R15, [R1+0x79c] ;  /* 0x00079c00010f7983 */ /* 0x000ee20000300800 */
[----:B-1----:R-:W3:Y:S02]  /*3d250*/  LDL.LU R26, [R1+0x7b0] ;  /* 0x0007b000011a7983 */ /* 0x002ee40000300800 */
[----:B--2---:R-:W2:Y:S02]  /*3d260*/  LDL.LU R25, [R1+0x7b4] ;  /* 0x0007b40001197983 */ /* 0x004ea40000300800 */
[----:B------:R-:W2:Y:S01]  /*3d270*/  LDL.LU R24, [R1+0x7b8] ;  /* 0x0007b80001187983 */ /* 0x000ea20000300800 */
[----:B0-----:R-:W-:Y:S01]  /*3d280*/  STL.64 [R1+0x1c60], R10 ;  /* 0x001c600a01007387 */ /* 0x001fe20000100a00 */
[----:B------:R0:W-:Y:S03]  /*3d290*/  STL.64 [R1+0x1c58], R8 ;  /* 0x001c580801007387 */ /* 0x0001e60000100a00 */
[----:B0-----:R-:W2:Y:S01]  /*3d2a0*/  LDL.LU R8, [R1+0x20] ;  /* 0x0000200001087983 */ /* 0x001ea20000300800 */
[----:B------:R-:W2:Y:S02]  /*3d2b0*/  LDL.LU R9, [R1+0x24] ;  /* 0x0000240001097983 */ /* 0x000ea40000300800 */
[----:B------:R-:W-:-:S06]  /*3d2c0*/  FMUL R2, R2, 1.4426950216293334961 ;  /* 0x3fb8aa3b02027820 */ /* 0x000fcc0000400000 */
[----:B------:R-:W0:Y:S01]  /*3d2d0*/  MUFU.EX2 R2, R2 ;  /* 0x0000000200027308 */ /* 0x000e220000000800 */
[----:B------:R-:W-:Y:S01]  /*3d2e0*/  IMAD.MOV.U32 R10, RZ, RZ, R22 ;  /* 0x000000ffff0a7224 */ /* 0x000fe200078e0016 */
[----:B------:R-:W-:Y:S01]  /*3d2f0*/  MOV R11, R23 ;  /* 0x00000017000b7202 */ /* 0x000fe20000000f00 */
[----:B------:R-:W3:Y:S01]  /*3d300*/  LDL.LU R22, [R1+0x1c8c] ;  /* 0x001c8c0001167983 */ /* 0x000ee20000300800 */
[----:B------:R-:W3:Y:S02]  /*3d310*/  LDL.LU R23, [R1+0x1c88] ;  /* 0x001c880001177983 */ /* 0x000ee40000300800 */
[C---:B0-----:R-:W-:Y:S02]  /*3d320*/  FMUL R6, R2.reuse, R19 ;  /* 0x0000001302067220 */ /* 0x041fe40000400000 */
[----:B----4-:R-:W-:-:S07]  /*3d330*/  FMUL R7, R2, R18 ;  /* 0x0000001202077220 */ /* 0x010fce0000400000 */
[----:B--2---:R-:W-:Y:S01]  /*3d340*/  HMMA.16816.F32.BF16 R4, R8, R16, R4 ;  /* 0x000000100804723c */ /* 0x004fe20000041804 */
[----:B------:R-:W2:Y:S01]  /*3d350*/  LDL.LU.64 R16, [R1+0x1c80] ;  /* 0x001c800001107983 */ /* 0x000ea20000300a00 */
[----:B------:R-:W4:Y:S11]  /*3d360*/  LDL.LU R3, [R1+0x7bc] ;  /* 0x0007bc0001037983 */ /* 0x000f360000300800 */
[----:B------:R-:W-:Y:S10]  /*3d370*/  @!UPT UIADD3 URZ, URZ, URZ, URZ ;  /* 0x0000003f3f3ff290 */ /* 0x000ff4000fffe03f */
[----:B------:R-:W-:Y:S01]  /*3d380*/  STL.64 [R1+0x210], R4 ;  /* 0x0002100401007387 */ /* 0x000fe20000100a00 */
[----:B------:R-:W-:Y:S02]  /*3d390*/  STL.64 [R1+0x218], R6 ;  /* 0x0002180601007387 */ /* 0x000fe40000100a00 */
[----:B------:R-:W0:Y:S04]  /*3d3a0*/  LDSM.16.M88.4 R4, [R29+0x50800] ;  /* 0x050800001d04783b */ /* 0x000e280000000200 */
[C---:B---3--:R-:W-:Y:S02]  /*3d3b0*/  FMUL R12, R0.reuse, R12 ;  /* 0x0000000c000c7220 */ /* 0x048fe40000400000 */
[----:B------:R-:W-:Y:S02]  /*3d3c0*/  FMUL R13, R0, R13 ;  /* 0x0000000d000d7220 */ /* 0x000fe40000400000 */
[----:B-----5:R-:W-:-:S02]  /*3d3d0*/  FMUL R14, R2, R14 ;  /* 0x0000000e020e7220 */ /* 0x020fc40000400000 */
[----:B------:R-:W-:Y:S01]  /*3d3e0*/  FMUL R15, R2, R15 ;  /* 0x0000000f020f7220 */ /* 0x000fe20000400000 */
[----:B0-----:R-:W-:Y:S01]  /*3d3f0*/  STL.64 [R1+0x1c20], R6 ;  /* 0x001c200601007387 */ /* 0x001fe20000100a00 */
[----:B------:R2:W-:Y:S02]  /*3d400*/  STL.64 [R1+0x1c18], R4 ;  /* 0x001c180401007387 */ /* 0x0005e40000100a00 */
[----:B--2---:R-:W-:Y:S02]  /*3d410*/  IMAD.MOV.U32 R4, RZ, RZ, R17 ;  /* 0x000000ffff047224 */ /* 0x004fe400078e0011 */
[----:B------:R-:W-:Y:S02]  /*3d420*/  IMAD.MOV.U32 R5, RZ, RZ, R16 ;  /* 0x000000ffff057224 */ /* 0x000fe400078e0010 */
[----:B------:R-:W0:Y:S05]  /*3d430*/  LDSM.16.M88.4 R16, [R29+0x51000] ;  /* 0x051000001d10783b */ /* 0x000e2a0000000200 */
[----:B------:R-:W-:Y:S01]  /*3d440*/  HMMA.16816.F32.BF16 R12, R8, R4, R12 ;  /* 0x00000004080c723c */ /* 0x000fe2000004180c */
[----:B0-----:R-:W-:Y:S01]  /*3d450*/  STL.64 [R1+0x1be0], R18 ;  /* 0x001be01201007387 */ /* 0x001fe20000100a00 */
[----:B------:R-:W-:Y:S11]  /*3d460*/  STL.64 [R1+0x1bd8], R16 ;  /* 0x001bd81001007387 */ /* 0x000ff60000100a00 */
[----:B------:R-:W-:Y:S10]  /*3d470*/  @!UPT UIADD3 URZ, URZ, URZ, URZ ;  /* 0x0000003f3f3ff290 */ /* 0x000ff4000fffe03f */
[----:B------:R-:W-:Y:S02]  /*3d480*/  STL.64 [R1+0x200], R12 ;  /* 0x0002000c01007387 */ /* 0x000fe40000100a00 */
[----:B------:R-:W-:Y:S02]  /*3d490*/  STL.64 [R1+0x208], R14 ;  /* 0x0002080e01007387 */ /* 0x000fe40000100a00 */
[----:B------:R-:W0:Y:S04]  /*3d4a0*/  LDSM.16.M88.4 R12, [R29+0x51800] ;  /* 0x051800001d0c783b */ /* 0x000e280000000200 */
[----:B0-----:R0:W-:Y:S01]  /*3d4b0*/  STL.64 [R1+0x1bb0], R14 ;  /* 0x001bb00e01007387 */ /* 0x0011e20000100a00 */
[----:B------:R-:W-:Y:S03]  /*3d4c0*/  STL.64 [R1+0x1ba8], R12 ;  /* 0x001ba80c01007387 */ /* 0x000fe60000100a00 */
[----:B0-----:R-:W2:Y:S01]  /*3d4d0*/  LDL.64 R14, [R1+0x18] ;  /* 0x00001800010e7983 */ /* 0x001ea20000100a00 */
[----:B------:R-:W-:-:S02]  /*3d4e0*/  FMUL R4, R0, R26 ;  /* 0x0000001a00047220 */ /* 0x000fc40000400000 */
[----:B------:R-:W-:Y:S02]  /*3d4f0*/  FMUL R5, R0, R25 ;  /* 0x0000001900057220 */ /* 0x000fe40000400000 */
[C---:B------:R-:W-:Y:S02]  /*3d500*/  FMUL R6, R2.reuse, R24 ;  /* 0x0000001802067220 */ /* 0x040fe40000400000 */
[----:B----4-:R-:W-:Y:S01]  /*3d510*/  FMUL R7, R2, R3 ;  /* 0x0000000302077220 */ /* 0x010fe20000400000 */
[----:B------:R-:W0:Y:S06]  /*3d520*/  LDSM.16.M88.4 R24, [R29+0x52000] ;  /* 0x052000001d18783b */ /* 0x000e2c0000000200 */
[----:B------:R-:W-:Y:S11]  /*3d530*/  HMMA.16816.F32.BF16 R4, R8, R20, R4 ;  /* 0x000000140804723c */ /* 0x000ff60000041804 */
[----:B------:R-:W-:Y:S11]  /*3d540*/  @!UPT UIADD3 URZ, URZ, URZ, URZ ;  /* 0x0000003f3f3ff290 */ /* 0x000ff6000fffe03f */
[----:B------:R-:W-:Y:S02]  /*3d550*/  @!UPT UIADD3 URZ, URZ, URZ, URZ ;  /* 0x0000003f3f3ff290 */ /* 0x000fe4000fffe03f */
[----:B------:R-:W-:Y:S01]  /*3d560*/  MOV R3, R5 ;  /* 0x0000000500037202 */ /* 0x000fe20000000f00 */
[----:B--2---:R-:W-:Y:S01]  /*3d570*/  STL.64 [R1+0x1c68], R14 ;  /* 0x001c680e01007387 */ /* 0x004fe20000100a00 */
[----:B------:R1:W-:Y:S02]  /*3d580*/  STL [R1+0x1f0], R4 ;  /* 0x0001f00401007387 */ /* 0x0003e40000100800 */
[----:B------:R2:W-:Y:S02]  /*3d590*/  STL.64 [R1+0x1f8], R6 ;  /* 0x0001f80601007387 */ /* 0x0005e40000100a00 */
[----:B------:R-:W-:Y:S01]  /*3d5a0*/  STL.64 [R1+0x1c38], R22 ;  /* 0x001c381601007387 */ /* 0x000fe20000100a00 */
[----:B-1----:R-:W3:Y:S01]  /*3d5b0*/  LDL.LU R4, [R1+0x570] ;  /* 0x0005700001047983 */ /* 0x002ee20000300800 */
[----:B------:R-:W3:Y:S02]  /*3d5c0*/  LDL.LU R5, [R1+0x574] ;  /* 0x0005740001057983 */ /* 0x000ee40000300800 */
[----:B--2---:R-:W2:Y:S02]  /*3d5d0*/  LDL.LU R6, [R1+0x578] ;  /* 0x0005780001067983 */ /* 0x004ea40000300800 */
[----:B------:R-:W2:Y:S02]  /*3d5e0*/  LDL.LU R7, [R1+0x57c] ;  /* 0x00057c0001077983 */ /* 0x000ea40000300800 */
[----:B--2---:R-:W-:Y:S01]  /*3d5f0*/  STL.64 [R1+0x1c30], R6 ;  /* 0x001c300601007387 */ /* 0x004fe20000100a00 */
[----:B---3--:R1:W-:Y:S03]  /*3d600*/  STL.64 [R1+0x1c28], R4 ;  /* 0x001c280401007387 */ /* 0x0083e60000100a00 */
[----:B-1----:R-:W2:Y:S01]  /*3d610*/  LDL.LU R4, [R1+0x590] ;  /* 0x0005900001047983 */ /* 0x002ea20000300800 */
[----:B------:R-:W2:Y:S02]  /*3d620*/  LDL.LU R5, [R1+0x594] ;  /* 0x0005940001057983 */ /* 0x000ea40000300800 */
[----:B------:R-:W3:Y:S02]  /*3d630*/  LDL.LU R6, [R1+0x598] ;  /* 0x0005980001067983 */ /* 0x000ee40000300800 */
[----:B------:R-:W3:Y:S02]  /*3d640*/  LDL.LU R7, [R1+0x59c] ;  /* 0x00059c0001077983 */ /* 0x000ee40000300800 */
[----:B---3--:R-:W-:Y:S01]  /*3d650*/  STL.64 [R1+0x1c48], R6 ;  /* 0x001c480601007387 */ /* 0x008fe20000100a00 */
[----:B--2---:R1:W-:Y:S02]  /*3d660*/  STL.64 [R1+0x1c40], R4 ;  /* 0x001c400401007387 */ /* 0x0043e40000100a00 */
[----:B------:R-:W2:Y:S02]  /*3d670*/  LDL R22, [R1+0x8] ;  /* 0x0000080001167983 */ /* 0x000ea40000100800 */
[----:B------:R-:W2:Y:S01]  /*3d680*/  LDL R23, [R1+0xc] ;  /* 0x00000c0001177983 */ /* 0x000ea20000100800 */
[----:B------:R-:W3:Y:S04]  /*3d690*/  LDL.LU R12, [R1+0x7a0] ;  /* 0x0007a000010c7983 */ /* 0x000ee80000300800 */
[----:B--2---:R2:W-:Y:S01]  /*3d6a0*/  STL.64 [R1+0x1c50], R22 ;  /* 0x001c501601007387 */ /* 0x0045e20000100a00 */
[----:B-1----:R-:W4:Y:S02]  /*3d6b0*/  LDL.LU R4, [R1+0x5a0] ;  /* 0x0005a00001047983 */ /* 0x002f240000300800 */
[----:B------:R-:W4:Y:S02]  /*3d6c0*/  LDL.LU R5, [R1+0x5a4] ;  /* 0x0005a40001057983 */ /* 0x000f240000300800 */
[----:B------:R-:W4:Y:S01]  /*3d6d0*/  LDL.LU R6, [R1+0x5a8] ;  /* 0x0005a80001067983 */ /* 0x000f220000300800 */
[----:B------:R-:W4:Y:S01]  /*3d6e0*/  LDL.LU R7, [R1+0x5ac] ;  /* 0x0005ac0001077983 */ /* 0x000f220000300800 */
[----:B------:R-:W5:Y:S02]  /*3d6f0*/  LDL.LU R13, [R1+0x7a4] ;  /* 0x0007a400010d7983 */ /* 0x000f640000300800 */
[----:B------:R-:W3:Y:S02]  /*3d700*/  LDL.LU R14, [R1+0x7a8] ;  /* 0x0007a800010e7983 */ /* 0x000ee40000300800 */
[----:B------:R-:W3:Y:S01]  /*3d710*/  LDL.LU R20, [R1+0x5b0] ;  /* 0x0005b00001147983 */ /* 0x000ee20000300800 */
[----:B------:R-:W3:Y:S04]  /*3d720*/  LDL.LU R21, [R1+0x5b4] ;  /* 0x0005b40001157983 */ /* 0x000ee80000300800 */
[----:B--2---:R-:W2:Y:S01]  /*3d730*/  LDL.LU R22, [R1+0x5b8] ;  /* 0x0005b80001167983 */ /* 0x004ea20000300800 */
[----:B------:R-:W2:Y:S02]  /*3d740*/  LDL.LU R23, [R1+0x5bc] ;  /* 0x0005bc0001177983 */ /* 0x000ea40000300800 */
[----:B------:R-:W2:Y:S02]  /*3d750*/  LDL.LU R16, [R1+0x540] ;  /* 0x0005400001107983 */ /* 0x000ea40000300800 */
[----:B------:R-:W2:Y:S01]  /*3d760*/  LDL.LU R17, [R1+0x544] ;  /* 0x0005440001117983 */ /* 0x000ea20000300800 */
[----:B------:R-:W2:Y:S01]  /*3d770*/  LDL.LU R18, [R1+0x548] ;  /* 0x0005480001127983 */ /* 0x000ea20000300800 */
[----:B------:R-:W2:Y:S02]  /*3d780*/  LDL.LU R19, [R1+0x54c] ;  /* 0x00054c0001137983 */ /* 0x000ea40000300800 */
[----:B------:R-:W3:Y:S01]  /*3d790*/  LDL.LU R15, [R1+0x7ac] ;  /* 0x0007ac00010f7983 */ /* 0x000ee20000300800 */
[----:B--2---:R-:W-:Y:S01]  /*3d7a0*/  STL.64 [R1+0x1bf0], R18 ;  /* 0x001bf01201007387 */ /* 0x004fe20000100a00 */
[----:B------:R1:W-:Y:S03]  /*3d7b0*/  STL.64 [R1+0x1be8], R16 ;  /* 0x001be81001007387 */ /* 0x0003e60000100a00 */
[----:B-1----:R-:W2:Y:S01]  /*3d7c0*/  LDL.LU R16, [R1+0x550] ;  /* 0x0005500001107983 */ /* 0x002ea20000300800 */
[----:B------:R-:W2:Y:S02]  /*3d7d0*/  LDL.LU R17, [R1+0x554] ;  /* 0x0005540001117983 */ /* 0x000ea40000300800 */
[----:B------:R-:W2:Y:S02]  /*3d7e0*/  LDL.LU R18, [R1+0x558] ;  /* 0x0005580001127983 */ /* 0x000ea40000300800 */
[----:B------:R-:W2:Y:S02]  /*3d7f0*/  LDL.LU R19, [R1+0x55c] ;  /* 0x00055c0001137983 */ /* 0x000ea40000300800 */
[----:B0-----:R-:W-:Y:S01]  /*3d800*/  IMAD.MOV.U32 R28, RZ, RZ, R26 ;  /* 0x000000ffff1c7224 */ /* 0x001fe200078e001a */
[----:B--2---:R-:W-:Y:S01]  /*3d810*/  STL.64 [R1+0x1c10], R18 ;  /* 0x001c101201007387 */ /* 0x004fe20000100a00 */
[----:B------:R0:W-:Y:S03]  /*3d820*/  STL.64 [R1+0x1c08], R16 ;  /* 0x001c081001007387 */ /* 0x0001e60000100a00 */
[----:B0-----:R-:W2:Y:S01]  /*3d830*/  LDL.LU R16, [R1+0x560] ;  /* 0x0005600001107983 */ /* 0x001ea20000300800 */
[----:B------:R-:W2:Y:S02]  /*3d840*/  LDL.LU R17, [R1+0x564] ;  /* 0x0005640001117983 */ /* 0x000ea40000300800 */
[----:B------:R-:W2:Y:S02]  /*3d850*/  LDL.LU R18, [R1+0x568] ;  /* 0x0005680001127983 */ /* 0x000ea40000300800 */
[----:B------:R-:W2:Y:S01]  /*3d860*/  LDL.LU R19, [R1+0x56c] ;  /* 0x00056c0001137983 */ /* 0x000ea20000300800 */
[----:B------:R0:W-:Y:S01]  /*3d870*/  STL [R1+0x192c], R3 ;  /* 0x00192c0301007387 */ /* 0x0001e20000100800 */
[----:B------:R-:W-:Y:S02]  /*3d880*/  STL [R1+0xf0c], R0 ;  /* 0x000f0c0001007387 */ /* 0x000fe40000100800 */
[----:B------:R1:W-:Y:S02]  /*3d890*/  STL.64 [R1+0x30], R24 ;  /* 0x0000301801007387 */ /* 0x0003e40000100a00 */
[----:B0-----:R-:W-:-:S02]  /*3d8a0*/  IMAD.MOV.U32 R3, RZ, RZ, R27 ;  /* 0x000000ffff037224 */ /* 0x001fc400078e001b */
[----:B------:R-:W2:Y:S01]  /*3d8b0*/  LDL.LU.64 R26, [R1+0x1c78] ;  /* 0x001c7800011a7983 */ /* 0x000ea20000300a00 */
[----:B-1----:R-:W2:Y:S02]  /*3d8c0*/  LDL.LU.64 R24, [R1+0x1c70] ;  /* 0x001c700001187983 */ /* 0x002ea40000300a00 */
[C---:B---3--:R-:W-:Y:S02]  /*3d8d0*/  FMUL R12, R0.reuse, R12 ;  /* 0x0000000c000c7220 */ /* 0x048fe40000400000 */
[----:B-----5:R-:W-:Y:S02]  /*3d8e0*/  FMUL R13, R0, R13 ;  /* 0x0000000d000d7220 */ /* 0x020fe40000400000 */
[C---:B------:R-:W-:Y:S02]  /*3d8f0*/  FMUL R14, R2.reuse, R14 ;  /* 0x0000000e020e7220 */ /* 0x040fe40000400000 */
[----:B------:R-:W-:Y:S01]  /*3d900*/  FMUL R15, R2, R15 ;  /* 0x0000000f020f7220 */ /* 0x000fe20000400000 */
[----:B------:R-:W-:Y:S01]  /*3d910*/  STL [R1+0x1bd0], R3 ;  /* 0x001bd00301007387 */ /* 0x000fe20000100800 */
[----:B------:R-:W-:Y:S05]  /*3d920*/  STL [R1+0xf10], R2 ;  /* 0x000f100201007387 */ /* 0x000fea0000100800 */
[----:B--2---:R-:W-:Y:S01]  /*3d930*/  HMMA.16816.F32.BF16 R8, R8, R24, R12 ;  /* 0x000000180808723c */ /* 0x004fe2000004180c */
[----:B------:R-:W2:Y:S11]  /*3d940*/  LDL.LU.64 R14, [R1+0x1c68] ;  /* 0x001c6800010e7983 */ /* 0x000eb60000300a00 */
[----:B------:R-:W-:Y:S11]  /*3d950*/  @!UPT UIADD3 URZ, URZ, URZ, URZ ;  /* 0x0000003f3f3ff290 */ /* 0x000ff6000fffe03f */
[----:B------:R0:W-:Y:S01]  /*3d960*/  STL.64 [R1+0x160], R8 ;  /* 0x0001600801007387 */ /* 0x0001e20000100a00 */
[----:B------:R-:W-:Y:S01]  /*3d970*/  MOV R25, R10 ;  /* 0x0000000a00197202 */ /* 0x000fe20000000f00 */
[----:B------:R-:W-:Y:S02]  /*3d980*/  IMAD.MOV.U32 R24, RZ, RZ, R11 ;  /* 0x000000ffff187224 */ /* 0x000fe400078e000b */
[----:B------:R-:W2:Y:S04]  /*3d990*/  LDL.LU.64 R10, [R1+0x1c60] ;  /* 0x001c6000010a7983 */ /* 0x000ea80000300a00 */
[----:B0-----:R-:W2:Y:S02]  /*3d9a0*/  LDL.LU.64 R8, [R1+0x1c58] ;  /* 0x001c580001087983 */ /* 0x001ea40000300a00 */
[C---:B--2---:R-:W-:Y:S11]  /*3d9b0*/  HMMA.16816.F32.BF16 R20, R8.reuse, R14, R20 ;  /* 0x0000000e0814723c */ /* 0x044ff60000041814 */
[----:B------:R-:W-:Y:S11]  /*3d9c0*/  @!UPT UIADD3 URZ, URZ, URZ, URZ ;  /* 0x0000003f3f3ff290 */ /* 0x000ff6000fffe03f */
[----:B------:R-:W-:Y:S01]  /*3d9d0*/  @!UPT UIADD3 URZ, URZ, URZ, URZ ;  /* 0x0000003f3f3ff290 */ /* 0x000fe2000fffe03f */
[----:B------:R-:W-:Y:S01]  /*3d9e0*/  STL.64 [R1+0x1c0], R20 ;  /* 0x0001c01401007387 */ /* 0x000fe20000100a00 */
[----:B------:R0:W-:Y:S03]  /*3d9f0*/  STL.64 [R1+0x1c8], R22 ;  /* 0x0001c81601007387 */ /* 0x0001e60000100a00 */
[----:B0-----:R-:W4:Y:S02]  /*3da00*/  LDL.LU.64 R22, [R1+0x1c50] ;  /* 0x001c500001167983 */ /* 0x001f240000300a00 */
[C---:B----4-:R-:W-:Y:S02]  /*3da10*/  HMMA.16816.F32.BF16 R20, R8.reuse, R22, R4 ;  /* 0x000000160814723c */ /* 0x050fe40000041804 */
[----:B------:R-:W2:Y:S01]  /*3da20*/  LDL.LU.64 R6, [R1+0x1c48] ;  /* 0x001c480001067983 */ /* 0x000ea20000300a00 */
[----:B------:R-:W2:Y:S11]  /*3da30*/  LDL.LU.64 R4, [R1+0x1c40] ;  /* 0x001c400001047983 */ /* 0x000eb60000300a00 */
[----:B------:R-:W-:Y:S09]  /*3da40*/  @!UPT UIADD3 URZ, URZ, URZ, URZ ;  /* 0x0000003f3f3ff290 */ /* 0x000ff2000fffe03f */
[----:B------:R-:W-:Y:S01]  /*3da50*/  STL.64 [R1+0x1e0], R20 ;  /* 0x0001e01401007387 */ /* 0x000fe20000100a00 */
[----:B------:R0:W-:Y:S03]  /*3da60*/  STL.64 [R1+0x1e8], R22 ;  /* 0x0001e81601007387 */ /* 0x0001e60000100a00 */
        /* <DEDUP_REMOVED lines=12> */
[----:B------:R-:W-:Y:S01]  /*3db30*/  STL.64 [R1+0x1b0], R8 ;  /* 0x0001b00801007387 */ /* 0x000fe20000100a00 */
[----:B------:R0:W-:Y:S02]  /*3db40*/  STL.64 [R1+0x1c00], R26 ;  /* 0x001c001a01007387 */ /* 0x0001e40000100a00 */
[----:B------:R-:W-:Y:S01]  /*3db50*/  STL.64 [R1+0x1bf8], R24 ;  /* 0x001bf81801007387 */ /* 0x000fe20000100a00 */
[----:B------:R-:W-:Y:S01]  /*3db60*/  MOV R20, R11 ;  /* 0x0000000b00147202 */ /* 0x000fe20000000f00 */
[----:B------:R-:W-:Y:S01]  /*3db70*/  IMAD.MOV.U32 R21, RZ, RZ, R10 ;  /* 0x000000ffff157224 */ /* 0x000fe200078e000a */
[----:B0-----:R-:W3:Y:S01]  /*3db80*/  LDL.64 R26, [R1+0x8] ;  /* 0x00000800011a7983 */ /* 0x001ee20000100a00 */
[----:B------:R-:W4:Y:S02]  /*3db90*/  LDL.LU R8, [R1+0x4c0] ;  /* 0x0004c00001087983 */ /* 0x000f240000300800 */
[----:B------:R-:W4:Y:S02]  /*3dba0*/  LDL.LU R9, [R1+0x4c4] ;  /* 0x0004c40001097983 */ /* 0x000f240000300800 */
[----:B------:R-:W4:Y:S01]  /*3dbb0*/  LDL.LU R10, [R1+0x4c8] ;  /* 0x0004c800010a7983 */ /* 0x000f220000300800 */
[----:B------:R-:W4:Y:S01]  /*3dbc0*/  LDL.LU R11, [R1+0x4cc] ;  /* 0x0004cc00010b7983 */ /* 0x000f220000300800 */
[----:B------:R-:W-:Y:S02]  /*3dbd0*/  STL [R1+0x186c], R20 ;  /* 0x00186c1401007387 */ /* 0x000fe40000100800 */
[----:B------:R-:W-:Y:S01]  /*3dbe0*/  STL [R1+0x1868], R21 ;  /* 0x0018681501007387 */ /* 0x000fe20000100800 */
[C---:B--2---:R-:W-:Y:S11]  /*3dbf0*/  HMMA.16816.F32.BF16 R16, R4.reuse, R14, R16 ;  /* 0x0000000e0410723c */ /* 0x044ff60000041810 */
[----:B------:R-:W-:Y:S11]  /*3dc00*/  @!UPT UIADD3 URZ, URZ, URZ, URZ ;  /* 0x0000003f3f3ff290 */ /* 0x000ff6000fffe03f */
[----:B------:R-:W-:Y:S01]  /*3dc10*/  @!UPT UIADD3 URZ, URZ, URZ, URZ ;  /* 0x0000003f3f3ff290 */ /* 0x000fe2000fffe03f */
[----:B------:R-:W-:Y:S01]  /*3dc20*/  STL.64 [R1+0x1a0], R16 ;  /* 0x0001a01001007387 */ /* 0x000fe20000100a00 */
[----:B------:R0:W-:Y:S03]  /*3dc30*/  STL.64 [R1+0x1a8], R18 ;  /* 0x0001a81201007387 */ /* 0x0001e60000100a00 */
[----:B0-----:R-:W2:Y:S01]  /*3dc40*/  LDL.LU.64 R18, [R1+0x1c10] ;  /* 0x001c100001127983 */ /* 0x001ea20000300a00 */
[----:B------:R-:W2:Y:S03]  /*3dc50*/  LDL.LU.64 R16, [R1+0x1c08] ;  /* 0x001c080001107983 */ /* 0x000ea60000300a00 */
[----:B------:R-:W0:Y:S01]  /*3dc60*/  S2R R29, SR_TID.X ;  /* 0x00000000001d7919 */ /* 0x000e220000002100 */
[----:B---3--:R-:W-:Y:S02]  /*3dc70*/  MOV R3, R26 ;  /* 0x0000001a00037202 */ /* 0x008fe40000000f00 */
[C---:B0-----:R-:W-:Y:S01]  /*3dc80*/  LOP3.LUT R12, R29.reuse, 0x7, RZ, 0xc0, !PT ;  /* 0x000000071d0c7812 */ /* 0x041fe200078ec0ff */
[----:B------:R-:W-:Y:S01]  /*3dc90*/  IMAD.SHL.U32 R0, R29, 0x80, RZ ;  /* 0x000000801d007824 */ /* 0x000fe200078e00ff */
[C---:B--2---:R-:W-:Y:S01]  /*3dca0*/  HMMA.16816.F32.BF16 R16, R4.reuse, R26, R16 ;  /* 0x0000001a0410723c */ /* 0x044fe20000041810 */
[----:B------:R-:W2:Y:S01]  /*3dcb0*/  LDL.LU.64 R26, [R1+0x1c00] ;  /* 0x001c0000011a7983 */ /* 0x000ea20000300a00 */
[----:B------:R-:W3:Y:S11]  /*3dcc0*/  LDL.LU.64 R24, [R1+0x1bf8] ;  /* 0x001bf80001187983 */ /* 0x000ef60000300a00 */
[----:B------:R-:W-:Y:S10]  /*3dcd0*/  @!UPT UIADD3 URZ, URZ, URZ, URZ ;  /* 0x0000003f3f3ff290 */ /* 0x000ff4000fffe03f */
[----:B------:R-:W-:Y:S01]  /*3dce0*/  STL.64 [R1+0x190], R16 ;  /* 0x0001901001007387 */ /* 0x000fe20000100a00 */
[----:B------:R0:W-:Y:S02]  /*3dcf0*/  STL [R1+0x198], R18 ;  /* 0x0001981201007387 */ /* 0x0001e40000100800 */
[----:B------:R-:W-:Y:S02]  /*3dd00*/  IMAD.MOV.U32 R29, RZ, RZ, R19 ;  /* 0x000000ffff1d7224 */ /* 0x000fe400078e0013 */
[----:B0-----:R-:W5:Y:S01]  /*3dd10*/  LDL.LU.64 R18, [R1+0x1bf0] ;  /* 0x001bf00001127983 */ /* 0x001f620000300a00 */
[----:B------:R-:W5:Y:S02]  /*3dd20*/  LDL.LU.64 R16, [R1+0x1be8] ;  /* 0x001be80001107983 */ /* 0x000f640000300a00 */
[----:B------:R-:W-:Y:S01]  /*3dd30*/  STL [R1+0x1870], R29 ;  /* 0x0018701d01007387 */ /* 0x000fe20000100800 */
[----:B-----5:R-:W-:Y:S11]  /*3dd40*/  HMMA.16816.F32.BF16 R16, R4, R22, R16 ;  /* 0x000000160410723c */ /* 0x020ff60000041810 */
[----:B------:R-:W-:Y:S11]  /*3dd50*/  @!UPT UIADD3 URZ, URZ, URZ, URZ ;  /* 0x0000003f3f3ff290 */ /* 0x000ff6000fffe03f */
[----:B------:R-:W-:Y:S01]  /*3dd60*/  @!UPT UIADD3 URZ, URZ, URZ, URZ ;  /* 0x0000003f3f3ff290 */ /* 0x000fe2000fffe03f */
[----:B------:R-:W-:Y:S01]  /*3dd70*/  STL.64 [R1+0x180], R16 ;  /* 0x0001801001007387 */ /* 0x000fe20000100a00 */
[----:B------:R0:W-:Y:S03]  /*3dd80*/  STL.64 [R1+0x188], R18 ;  /* 0x0001881201007387 */ /* 0x0001e60000100a00 */
[----:B0-----:R-:W4:Y:S01]  /*3dd90*/  LDL.LU.64 R18, [R1+0x1be0] ;  /* 0x001be00001127983 */ /* 0x001f220000300a00 */
[----:B------:R-:W4:Y:S02]  /*3dda0*/  LDL.LU.64 R16, [R1+0x1bd8] ;  /* 0x001bd80001107983 */ /* 0x000f240000300a00 */
[----:B------:R0:W-:Y:S02]  /*3ddb0*/  STL.64 [R1+0x1bc8], R22 ;  /* 0x001bc81601007387 */ /* 0x0001e40000100a00 */
[----:B------:R-:W5:Y:S01]  /*3ddc0*/  LDL.LU R20, [R1+0x4d0] ;  /* 0x0004d00001147983 */ /* 0x000f620000300800 */
[----:B------:R-:W5:Y:S04]  /*3ddd0*/  LDL.LU R21, [R1+0x4d4] ;  /* 0x0004d40001157983 */ /* 0x000f680000300800 */
[----:B0-----:R-:W5:Y:S01]  /*3dde0*/  LDL.LU R22, [R1+0x4d8] ;  /* 0x0004d80001167983 */ /* 0x001f620000300800 */
[----:B------:R-:W5:Y:S02]  /*3ddf0*/  LDL.LU R23, [R1+0x4dc] ;  /* 0x0004dc0001177983 */ /* 0x000f640000300800 */
[----:B--2---:R-:W-:Y:S02]  /*3de00*/  STL.64 [R1+0x1bc0], R26 ;  /* 0x001bc01a01007387 */ /* 0x004fe40000100a00 */
[----:B---3--:R-:W-:Y:S01]  /*3de10*/  STL.64 [R1+0x1bb8], R24 ;  /* 0x001bb81801007387 */ /* 0x008fe20000100a00 */
[----:B------:R-:W0:Y:S01]  /*3de20*/  S2R R13, SR_TID.X ;  /* 0x00000000000d7919 */ /* 0x000e220000002100 */
[----:B------:R-:W-:-:S05]  /*3de30*/  IMAD.SHL.U32 R12, R12, 0x10, RZ ;  /* 0x000000100c0c7824 */ /* 0x000fca00078e00ff */
[----:B------:R-:W-:Y:S01]  /*3de40*/  LOP3.LUT R29, R12, 0x780, R0, 0xf8, !PT ;  /* 0x000007800c1d7812 */ /* 0x000fe200078ef800 */
[----:B------:R-:W-:Y:S01]  /*3de50*/  IMAD.MOV.U32 R2, RZ, RZ, R14 ;  /* 0x000000ffff027224 */ /* 0x000fe200078e000e */
[----:B------:R-:W-:Y:S02]  /*3de60*/  MOV R0, R15 ;  /* 0x0000000f00007202 */ /* 0x000fe40000000f00 */
[----:B0-----:R-:W-:Y:S01]  /*3de70*/  LOP3.LUT R29, R29, 0x10, R13, 0x78, !PT ;  /* 0x000000101d1d7812 */ /* 0x001fe200078e780d */
[----:B-----5:R-:W-:Y:S11]  /*3de80*/  HMMA.16816.F32.BF16 R4, R4, R26, R20 ;  /* 0x0000001a0404723c */ /* 0x020ff60000041814 */
[----:B------:R-:W-:Y:S11]  /*3de90*/  @!UPT UIADD3 URZ, URZ, URZ, URZ ;  /* 0x0000003f3f3ff290 */ /* 0x000ff6000fffe03f */
[----:B------:R-:W-:Y:S01]  /*3dea0*/  @!UPT UIADD3 URZ, URZ, URZ, URZ ;  /* 0x0000003f3f3ff290 */ /* 0x000fe2000fffe03f */
[----:B------:R-:W-:Y:S01]  /*3deb0*/  STL.64 [R1+0x150], R4 ;  /* 0x0001500401007387 */ /* 0x000fe20000100a00 */
[----:B------:R4:W-:Y:S02]  /*3dec0*/  STL.64 [R1+0x158], R6 ;  /* 0x0001580601007387 */ /* 0x0009e40000100a00 */
[----:B----4-:R-:W-:Y:S11]  /*3ded0*/  HMMA.16816.F32.BF16 R4, R16, R14, R8 ;  /* 0x0000000e1004723c */ /* 0x010ff60000041808 */
[----:B------:R-:W-:Y:S11]  /*3dee0*/  @!UPT UIADD3 URZ, URZ, URZ, URZ ;  /* 0x0000003f3f3ff290 */ /* 0x000ff6000fffe03f */
[----:B------:R-:W-:Y:S01]  /*3def0*/  @!UPT UIADD3 URZ, URZ, URZ, URZ ;  /* 0x0000003f3f3ff290 */ /* 0x000fe2000fffe03f */
[----:B------:R-:W-:Y:S01]  /*3df00*/  STL.64 [R1+0x140], R4 ;  /* 0x0001400401007387 */ /* 0x000fe20000100a00 */
[----:B------:R-:W-:Y:S02]  /*3df10*/  STL.64 [R1+0x148], R6 ;  /* 0x0001480601007387 */ /* 0x000fe40000100a00 */
[----:B------:R-:W2:Y:S02]  /*3df20*/  LDL.LU R20, [R1+0x530] ;  /* 0x0005300001147983 */ /* 0x000ea40000300800 */
[----:B------:R-:W2:Y:S01]  /*3df30*/  LDL.LU R21, [R1+0x534] ;  /* 0x0005340001157983 */ /* 0x000ea20000300800 */
[----:B------:R-:W2:Y:S01]  /*3df40*/  LDL.LU R22, [R1+0x538] ;  /* 0x0005380001167983 */ /* 0x000ea20000300800 */
[----:B------:R-:W2:Y:S02]  /*3df50*/  LDL.LU R23, [R1+0x53c] ;  /* 0x00053c0001177983 */ /* 0x000ea40000300800 */
[----:B------:R-:W3:Y:S02]  /*3df60*/  LDL.LU R12, [R1+0xb0] ;  /* 0x0000b000010c7983 */ /* 0x000ee40000300800 */
[----:B------:R-:W3:Y:S01]  /*3df70*/  LDL.LU R13, [R1+0xb4] ;  /* 0x0000b400010d7983 */ /* 0x000ee20000300800 */
[----:B------:R-:W3:Y:S01]  /*3df80*/  LDL.LU R14, [R1+0xb8] ;  /* 0x0000b800010e7983 */ /* 0x000ee20000300800 */
[----:B------:R-:W3:Y:S02]  /*3df90*/  LDL.LU R15, [R1+0xbc] ;  /* 0x0000bc00010f7983 */ /* 0x000ee40000300800 */
[----:B------:R-:W4:Y:S02]  /*3dfa0*/  LDL.LU R24, [R1+0x520] ;  /* 0x0005200001187983 */ /* 0x000f240000300800 */
[----:B------:R-:W4:Y:S01]  /*3dfb0*/  LDL.LU R25, [R1+0x524] ;  /* 0x0005240001197983 */ /* 0x000f220000300800 */
[----:B------:R-:W4:Y:S01]  /*3dfc0*/  LDL.LU R26, [R1+0x528] ;  /* 0x00052800011a7983 */ /* 0x000f220000300800 */
[----:B------:R-:W4:Y:S02]  /*3dfd0*/  LDL.LU R27, [R1+0x52c] ;  /* 0x00052c00011b7983 */ /* 0x000f240000300800 */
[----:B------:R-:W5:Y:S02]  /*3dfe0*/  LDL.LU R8, [R1+0x70] ;  /* 0x0000700001087983 */ /* 0x000f640000300800 */
[----:B------:R-:W5:Y:S01]  /*3dff0*/  LDL.LU R9, [R1+0x74] ;  /* 0x0000740001097983 */ /* 0x000f620000300800 */
[----:B------:R-:W2:Y:S01]  /*3e000*/  LDL.LU R10, [R1+0x78] ;  /* 0x00007800010a7983 */ /* 0x000ea20000300800 */
[----:B------:R-:W2:Y:S01]  /*3e010*/  LDL.LU R11, [R1+0x7c] ;  /* 0x00007c00010b7983 */ /* 0x000ea20000300800 */
[----:B------:R-:W-:-:S05]  /*3e020*/  LOP3.LUT R29, R29, 0x20, RZ, 0x3c, !PT ;  /* 0x000000201d1d7812 */ /* 0x000fca00078e3cff */
[----:B------:R-:W0:Y:S04]  /*3e030*/  LDSM.16.M88.4 R4, [R29+0x52800] ;  /* 0x052800001d04783b */ /* 0x000e280000000200 */
[----:B--2---:R1:W-:Y:S01]  /*3e040*/  STL.64 [R1+0x1b78], R10 ;  /* 0x001b780a01007387 */ /* 0x0043e20000100a00 */
[----:B-----5:R-:W-:Y:S02]  /*3e050*/  STL.64 [R1+0x1b70], R8 ;  /* 0x001b700801007387 */ /* 0x020fe40000100a00 */
[----:B-1----:R-:W-:Y:S02]  /*3e060*/  IMAD.MOV.U32 R10, RZ, RZ, R3 ;  /* 0x000000ffff0a7224 */ /* 0x002fe400078e0003 */
[----:B------:R-:W2:Y:S01]  /*3e070*/  LDL.LU R3, [R1+0x1bd0] ;  /* 0x001bd00001037983 */ /* 0x000ea20000300800 */
[----:B------:R-:W5:Y:S02]  /*3e080*/  LDL R11, [R1+0xc] ;  /* 0x00000c00010b7983 */ /* 0x000f640000100800 */
[----:B0-----:R-:W-:Y:S02]  /*3e090*/  STL.64 [R1+0x1b40], R6 ;  /* 0x001b400601007387 */ /* 0x001fe40000100a00 */
[----:B------:R0:W-:Y:S02]  /*3e0a0*/  STL.64 [R1+0x1b38], R4 ;  /* 0x001b380401007387 */ /* 0x0001e40000100a00 */
[----:B0-----:R-:W3:Y:S01]  /*3e0b0*/  LDL.LU R4, [R1+0x30] ;  /* 0x0000300001047983 */ /* 0x001ee20000300800 */
[----:B------:R-:W3:Y:S02]  /*3e0c0*/  LDL.LU R5, [R1+0x34] ;  /* 0x0000340001057983 */ /* 0x000ee40000300800 */
[----:B------:R-:W-:Y:S01]  /*3e0d0*/  IMAD.MOV.U32 R6, RZ, RZ, R28 ;  /* 0x000000ffff067224 */ /* 0x000fe200078e001c */
[----:B--2---:R-:W-:-:S05]  /*3e0e0*/  MOV R7, R3 ;  /* 0x0000000300077202 */ /* 0x004fca0000000f00 */
[----:B------:R-:W-:Y:S04]  /*3e0f0*/  STL.64 [R1+0x1b88], R6 ;  /* 0x001b880601007387 */ /* 0x000fe80000100a00 */
[----:B---3--:R0:W-:Y:S04]  /*3e100*/  STL.64 [R1+0x1b80], R4 ;  /* 0x001b800401007387 */ /* 0x0081e80000100a00 */
[----:B0-----:R-:W2:Y:S01]  /*3e110*/  LDL.LU R4, [R1+0x100] ;  /* 0x0001000001047983 */ /* 0x001ea20000300800 */
[----:B------:R-:W2:Y:S02]  /*3e120*/  LDL.LU R5, [R1+0x104] ;  /* 0x0001040001057983 */ /* 0x000ea40000300800 */
[----:B------:R-:W3:Y:S02]  /*3e130*/  LDL.LU R6, [R1+0x108] ;  /* 0x0001080001067983 */ /* 0x000ee40000300800 */
[----:B------:R-:W3:Y:S01]  /*3e140*/  LDL.LU R7, [R1+0x10c] ;  /* 0x00010c0001077983 */ /* 0x000ee20000300800 */
[C---:B-----5:R-:W-:Y:S01]  /*3e150*/  HMMA.16816.F32.BF16 R20, R16.reuse, R10, R20 ;  /* 0x0000000a1014723c */ /* 0x060fe20000041814 */
[----:B---3--:R-:W-:Y:S01]  /*3e160*/  STL.64 [R1+0x1b98], R6 ;  /* 0x001b980601007387 */ /* 0x008fe20000100a00 */
[----:B--2---:R-:W-:Y:S11]  /*3e170*/  STL.64 [R1+0x1b90], R4 ;  /* 0x001b900401007387 */ /* 0x004ff60000100a00 */
[----:B------:R-:W-:Y:S10]  /*3e180*/  @!UPT UIADD3 URZ, URZ, URZ, URZ ;  /* 0x0000003f3f3ff290 */ /* 0x000ff4000fffe03f */
[----:B------:R-:W-:Y:S02]  /*3e190*/  STL.64 [R1+0x130], R20 ;  /* 0x0001301401007387 */ /* 0x000fe40000100a00 */
[----:B------:R0:W-:Y:S02]  /*3e1a0*/  STL.64 [R1+0x138], R22 ;  /* 0x0001381601007387 */ /* 0x0001e40000100a00 */
[----:B0-----:R-:W4:Y:S01]  /*3e1b0*/  LDL.LU.64 R22, [R1+0x1bc8] ;  /* 0x001bc80001167983 */ /* 0x001f220000300a00 */
[----:B------:R0:W-:Y:S02]  /*3e1c0*/  STL.64 [R1+0x1ba0], R10 ;  /* 0x001ba00a01007387 */ /* 0x0001e40000100a00 */
[----:B------:R-:W2:Y:S02]  /*3e1d0*/  LDL.LU R8, [R1+0x110] ;  /* 0x0001100001087983 */ /* 0x000ea40000300800 */
[----:B------:R-:W2:Y:S01]  /*3e1e0*/  LDL.LU R9, [R1+0x114] ;  /* 0x0001140001097983 */ /* 0x000ea20000300800 */
[----:B0-----:R-:W2:Y:S01]  /*3e1f0*/  LDL.LU R10, [R1+0x118] ;  /* 0x00011800010a7983 */ /* 0x001ea20000300800 */
[----:B------:R-:W2:Y:S01]  /*3e200*/  LDL.LU R11, [R1+0x11c] ;  /* 0x00011c00010b7983 */ /* 0x000ea20000300800 */
[C---:B----4-:R-:W-:Y:S11]  /*3e210*/  HMMA.16816.F32.BF16 R24, R16.reuse, R22, R24 ;  /* 0x000000161018723c */ /* 0x050ff60000041818 */
[----:B------:R-:W-:Y:S11]  /*3e220*/  @!UPT UIADD3 URZ, URZ, URZ, URZ ;  /* 0x0000003f3f3ff290 */ /* 0x000ff6000fffe03f */
[----:B------:R-:W-:Y:S01]  /*3e230*/  @!UPT UIADD3 URZ, URZ, URZ, URZ ;  /* 0x0000003f3f3ff290 */ /* 0x000fe2000fffe03f */
[----:B------:R-:W-:Y:S01]  /*3e240*/  STL.64 [R1+0x120], R24 ;  /* 0x0001201801007387 */ /* 0x000fe20000100a00 */
[----:B------:R0:W-:Y:S03]  /*3e250*/  STL.64 [R1+0x128], R26 ;  /* 0x0001281a01007387 */ /* 0x0001e60000100a00 */
[----:B0-----:R-:W3:Y:S01]  /*3e260*/  LDL.LU.64 R26, [R1+0x1bc0] ;  /* 0x001bc000011a7983 */ /* 0x001ee20000300a00 */
[----:B------:R-:W4:Y:S02]  /*3e270*/  LDL.LU.64 R24, [R1+0x1bb8] ;  /* 0x001bb80001187983 */ /* 0x000f240000300a00 */
[----:B------:R-:W-:Y:S02]  /*3e280*/  IMAD.MOV.U32 R6, RZ, RZ, R2 ;  /* 0x000000ffff067224 */ /* 0x000fe400078e0002 */
[----:B------:R-:W-:Y:S01]  /*3e290*/  IMAD.MOV.U32 R7, RZ, RZ, R0 ;  /* 0x000000ffff077224 */ /* 0x000fe200078e0000 */
[----:B---3--:R-:W-:Y:S01]  /*3e2a0*/  HMMA.16816.F32.BF16 R16, R16, R26, R12 ;  /* 0x0000001a1010723c */ /* 0x008fe2000004180c */
        /* <DEDUP_REMOVED lines=9> */
[C---:B--2---:R-:W-:Y:S01]  /*3e340*/  HMMA.16816.F32.BF16 R4, R12.reuse, R6, R8 ;  /* 0x000000060c04723c */ /* 0x044fe20000041808 */
[----:B------:R-:W2:Y:S11]  /*3e350*/  LDL.LU.64 R10, [R1+0x1ba0] ;  /* 0x001ba000010a7983 */ /* 0x000eb60000300a00 */
[----:B------:R-:W-:Y:S11]  /*3e360*/  @!UPT UIADD3 URZ, URZ, URZ, URZ ;  /* 0x0000003f3f3ff290 */ /* 0x000ff6000fffe03f */
[----:B------:R-:W-:Y:S01]  /*3e370*/  STL.64 [R1+0x110], R4 ;  /* 0x0001100401007387 */ /* 0x000fe20000100a00 */
[----:B------:R0:W-:Y:S03]  /*3e380*/  STL.64 [R1+0x118], R6 ;  /* 0x0001180601007387 */ /* 0x0001e60000100a00 */
[----:B0-----:R-:W2:Y:S01]  /*3e390*/  LDL.LU.64 R6, [R1+0x1b98] ;  /* 0x001b980001067983 */ /* 0x001ea20000300a00 */
[----:B------:R-:W2:Y:S01]  /*3e3a0*/  LDL.LU.64 R4, [R1+0x1b90] ;  /* 0x001b900001047983 */ /* 0x000ea20000300a00 */
[C---:B---3--:R-:W-:Y:S08]  /*3e3b0*/  HMMA.16816.F32.BF16 R16, R12.reuse, R22, R16 ;  /* 0x000000160c10723c */ /* 0x048ff00000041810 */
[C---:B--2---:R-:W-:Y:S01]  /*3e3c0*/  HMMA.16816.F32.BF16 R8, R12.reuse, R10, R4 ;  /* 0x0000000a0c08723c */ /* 0x044fe20000041804 */
[----:B------:R-:W2:Y:S01]  /*3e3d0*/  LDL.LU.64 R6, [R1+0x1b88] ;  /* 0x001b880001067983 */ /* 0x000ea20000300a00 */
[----:B------:R-:W2:Y:S11]  /*3e3e0*/  LDL.LU.64 R4, [R1+0x1b80] ;  /* 0x001b800001047983 */ /* 0x000eb60000300a00 */
[----:B------:R-:W-:Y:S10]  /*3e3f0*/  @!UPT UIADD3 URZ, URZ, URZ, URZ ;  /* 0x0000003f3f3ff290 */ /* 0x000ff4000fffe03f */
[----:B------:R-:W-:Y:S01]  /*3e400*/  STL.64 [R1+0x100], R8 ;  /* 0x0001000801007387 */ /* 0x000fe20000100a00 */
[----:B------:R0:W-:Y:S03]  /*3e410*/  STL.64 [R1+0x108], R10 ;  /* 0x0001080a01007387 */ /* 0x0001e60000100a00 */
[----:B0-----:R-:W3:Y:S01]  /*3e420*/  LDL.LU.64 R10, [R1+0x1b78] ;  /* 0x001b7800010a7983 */ /* 0x001ee20000300a00 */
[----:B------:R-:W3:Y:S02]  /*3e430*/  LDL.LU.64 R8, [R1+0x1b70] ;  /* 0x001b700001087983 */ /* 0x000ee40000300a00 */
[----:B------:R0:W-:Y:S02]  /*3e440*/  STL.64 [R1+0x1b48], R22 ;  /* 0x001b481601007387 */ /* 0x0001e40000100a00 */
[----:B------:R-:W5:Y:S01]  /*3e450*/  LDL.LU R20, [R1+0xc0] ;  /* 0x0000c00001147983 */ /* 0x000f620000300800 */
[----:B------:R-:W-:Y:S01]  /*3e460*/  STL.64 [R1+0xf0], R16 ;  /* 0x0000f01001007387 */ /* 0x000fe20000100a00 */
[----:B------:R-:W-:Y:S02]  /*3e470*/  STL.64 [R1+0xf8], R18 ;  /* 0x0000f81201007387 */ /* 0x000fe40000100a00 */
[----:B------:R-:W5:Y:S01]  /*3e480*/  LDL.LU R21, [R1+0xc4] ;  /* 0x0000c40001157983 */ /* 0x000f620000300800 */
[----:B0-----:R-:W2:Y:S01]  /*3e490*/  LDL.LU R22, [R1+0xc8] ;  /* 0x0000c80001167983 */ /* 0x001ea20000300800 */
[----:B------:R-:W2:Y:S03]  /*3e4a0*/  LDL.LU R23, [R1+0xcc] ;  /* 0x0000cc0001177983 */ /* 0x000ea60000300800 */
[----:B--2---:R0:W-:Y:S01]  /*3e4b0*/  STL.64 [R1+0x1b58], R22 ;  /* 0x001b581601007387 */ /* 0x0041e20000100a00 */
[----:B-----5:R-:W-:Y:S03]  /*3e4c0*/  STL.64 [R1+0x1b50], R20 ;  /* 0x001b501401007387 */ /* 0x020fe60000100a00 */
[----:B0-----:R-:W2:Y:S01]  /*3e4d0*/  LDL.64 R22, [R1+0x18] ;  /* 0x0000180001167983 */ /* 0x001ea20000100a00 */
[----:B------:R-:W5:Y:S02]  /*3e4e0*/  LDL.LU R16, [R1+0x80] ;  /* 0x0000800001107983 */ /* 0x000f640000300800 */
[----:B------:R-:W5:Y:S02]  /*3e4f0*/  LDL.LU R17, [R1+0x84] ;  /* 0x0000840001117983 */ /* 0x000f640000300800 */
[----:B------:R-:W2:Y:S01]  /*3e500*/  LDL.LU R18, [R1+0x88] ;  /* 0x0000880001127983 */ /* 0x000ea20000300800 */
[----:B------:R-:W2:Y:S01]  /*3e510*/  LDL.LU R19, [R1+0x8c] ;  /* 0x00008c0001137983 */ /* 0x000ea20000300800 */
[----:B---3--:R-:W-:Y:S03]  /*3e520*/  HMMA.16816.F32.BF16 R8, R12, R26, R8 ;  /* 0x0000001a0c08723c */ /* 0x008fe60000041808 */
[----:B--2---:R-:W-:Y:S01]  /*3e530*/  STL.64 [R1+0x1b68], R18 ;  /* 0x001b681201007387 */ /* 0x004fe20000100a00 */
[----:B-----5:R0:W-:Y:S03]  /*3e540*/  STL.64 [R1+0x1b60], R16 ;  /* 0x001b601001007387 */ /* 0x0201e60000100a00 */
[----:B0-----:R-:W2:Y:S01]  /*3e550*/  LDL.LU R16, [R1+0xd0] ;  /* 0x0000d00001107983 */ /* 0x001ea20000300800 */
[----:B------:R-:W2:Y:S02]  /*3e560*/  LDL.LU R17, [R1+0xd4] ;  /* 0x0000d40001117983 */ /* 0x000ea40000300800 */
[----:B------:R-:W2:Y:S02]  /*3e570*/  LDL.LU R18, [R1+0xd8] ;  /* 0x0000d80001127983 */ /* 0x000ea40000300800 */
[----:B------:R-:W2:Y:S01]  /*3e580*/  LDL.LU R19, [R1+0xdc] ;  /* 0x0000dc0001137983 */ /* 0x000ea20000300800 */
[----:B------:R-:W3:Y:S10]  /*3e590*/  LDL.LU R12, [R1+0x90] ;  /* 0x00009000010c7983 */ /* 0x000ef40000300800 */
[----:B------:R-:W-:Y:S02]  /*3e5a0*/  STL.64 [R1+0xa0], R8 ;  /* 0x0000a00801007387 */ /* 0x000fe40000100a00 */
[----:B------:R-:W-:Y:S02]  /*3e5b0*/  STL.64 [R1+0xa8], R10 ;  /* 0x0000a80a01007387 */ /* 0x000fe40000100a00 */
[----:B------:R-:W0:Y:S04]  /*3e5c0*/  LDSM.16.M88.4 R8, [R29+0x53000] ;  /* 0x053000001d08783b */ /* 0x000e280000000200 */
[----:B------:R-:W3:Y:S01]  /*3e5d0*/  LDL.LU R13, [R1+0x94] ;  /* 0x00009400010d7983 */ /* 0x000ee20000300800 */
[----:B------:R-:W3:Y:S02]  /*3e5e0*/  LDL.LU R14, [R1+0x98] ;  /* 0x00009800010e7983 */ /* 0x000ee40000300800 */
[----:B------:R-:W3:Y:S01]  /*3e5f0*/  LDL.LU R15, [R1+0x9c] ;  /* 0x00009c00010f7983 */ /* 0x000ee20000300800 */
[----:B------:R-:W-:Y:S01]  /*3e600*/  MOV R2, R22 ;  /* 0x0000001600027202 */ /* 0x000fe20000000f00 */
[----:B------:R-:W-:Y:S01]  /*3e610*/  IMAD.MOV.U32 R0, RZ, RZ, R23 ;  /* 0x000000ffff007224 */ /* 0x000fe200078e0017 */
[----:B0-----:R0:W-:Y:S01]  /*3e620*/  STL.64 [R1+0x1b10], R10 ;  /* 0x001b100a01007387 */ /* 0x0011e20000100a00 */
[----:B------:R-:W-:Y:S03]  /*3e630*/  STL.64 [R1+0x1b08], R8 ;  /* 0x001b080801007387 */ /* 0x000fe60000100a00 */
[----:B0-----:R-:W5:Y:S01]  /*3e640*/  LDL.64 R10, [R1+0x8] ;  /* 0x00000800010a7983 */ /* 0x001f620000100a00 */
[C---:B--2---:R-:W-:Y:S11]  /*3e650*/  HMMA.16816.F32.BF16 R16, R4.reuse, R22, R16 ;  /* 0x000000160410723c */ /* 0x044ff60000041810 */
[----:B------:R-:W-:Y:S11]  /*3e660*/  @!UPT UIADD3 URZ, URZ, URZ, URZ ;  /* 0x0000003f3f3ff290 */ /* 0x000ff6000fffe03f */
[----:B------:R-:W-:Y:S01]  /*3e670*/  @!UPT UIADD3 URZ, URZ, URZ, URZ ;  /* 0x0000003f3f3ff290 */ /* 0x000fe2000fffe03f */
[----:B------:R-:W-:Y:S01]  /*3e680*/  STL.64 [R1+0xe0], R16 ;  /* 0x0000e01001007387 */ /* 0x000fe20000100a00 */
[----:B------:R0:W-:Y:S03]  /*3e690*/  STL.64 [R1+0xe8], R18 ;  /* 0x0000e81201007387 */ /* 0x0001e60000100a00 */
[----:B0-----:R-:W2:Y:S01]  /*3e6a0*/  LDL.LU.64 R18, [R1+0x1b68] ;  /* 0x001b680001127983 */ /* 0x001ea20000300a00 */
[----:B------:R-:W2:Y:S02]  /*3e6b0*/  LDL.LU.64 R16, [R1+0x1b60] ;  /* 0x001b600001107983 */ /* 0x000ea40000300a00 */
[----:B------:R-:W2:Y:S02]  /*3e6c0*/  LDL.LU.64 R22, [R1+0x1b58] ;  /* 0x001b580001167983 */ /* 0x000ea40000300a00 */
[----:B------:R-:W2:Y:S01]  /*3e6d0*/  LDL.LU.64 R20, [R1+0x1b50] ;  /* 0x001b500001147983 */ /* 0x000ea20000300a00 */
[----:B-----5:R-:W-:Y:S01]  /*3e6e0*/  MOV R3, R11 ;  /* 0x0000000b00037202 */ /* 0x020fe20000000f00 */
[C---:B--2---:R-:W-:Y:S11]  /*3e6f0*/  HMMA.16816.F32.BF16 R20, R4.reuse, R10, R20 ;  /* 0x0000000a0414723c */ /* 0x044ff60000041814 */
[----:B------:R-:W-:Y:S11]  /*3e700*/  @!UPT UIADD3 URZ, URZ, URZ, URZ ;  /* 0x0000003f3f3ff290 */ /* 0x000ff6000fffe03f */
[----:B------:R-:W-:Y:S01]  /*3e710*/  @!UPT UIADD3 URZ, URZ, URZ, URZ ;  /* 0x0000003f3f3ff290 */ /* 0x000fe2000fffe03f */
[----:B------:R-:W-:Y:S01]  /*3e720*/  STL.64 [R1+0xd0], R20 ;  /* 0x0000d01401007387 */ /* 0x000fe20000100a00 */
[----:B------:R0:W-:Y:S03]  /*3e730*/  STL.64 [R1+0xd8], R22 ;  /* 0x0000d81601007387 */ /* 0x0001e60000100a00 */
[----:B0-----:R-:W3:Y:S01]  /*3e740*/  LDL.LU.64 R22, [R1+0x1b48] ;  /* 0x001b480001167983 */ /* 0x001ee20000300a00 */
[----:B------:R-:W2:Y:S02]  /*3e750*/  LDL.LU R8, [R1+0x170] ;  /* 0x0001700001087983 */ /* 0x000ea40000300800 */
[----:B------:R-:W-:Y:S02]  /*3e760*/  IMAD.MOV.U32 R20, RZ, RZ, R10 ;  /* 0x000000ffff147224 */ /* 0x000fe400078e000a */
[----:B------:R-:W2:Y:S01]  /*3e770*/  LDL.LU R9, [R1+0x174] ;  /* 0x0001740001097983 */ /* 0x000ea20000300800 */
[----:B------:R-:W5:Y:S01]  /*3e780*/  LDL.LU R10, [R1+0x178] ;  /* 0x00017800010a7983 */ /* 0x000f620000300800 */
[----:B------:R-:W5:Y:S01]  /*3e790*/  LDL.LU R11, [R1+0x17c] ;  /* 0x00017c00010b7983 */ /* 0x000f620000300800 */
[----:B---3--:R-:W-:Y:S02]  /*3e7a0*/  HMMA.16816.F32.BF16 R12, R4, R22, R12 ;  /* 0x00000016040c723c */ /* 0x008fe4000004180c */
[----:B-----5:R0:W-:Y:S01]  /*3e7b0*/  STL.64 [R1+0x1b20], R10 ;  /* 0x001b200a01007387 */ /* 0x0201e20000100a00 */
[----:B--2---:R1:W-:Y:S02]  /*3e7c0*/  STL.64 [R1+0x1b18], R8 ;  /* 0x001b180801007387 */ /* 0x0043e40000100a00 */
[----:B0-----:R-:W-:-:S02]  /*3e7d0*/  IMAD.MOV.U32 R10, RZ, RZ, R20 ;  /* 0x000000ffff0a7224 */ /* 0x001fc400078e0014 */
[----:B------:R-:W-:-:S05]  /*3e7e0*/  IMAD.MOV.U32 R11, RZ, RZ, R3 ;  /* 0x000000ffff0b7224 */ /* 0x000fca00078e0003 */
[----:B------:R0:W-:Y:S01]  /*3e7f0*/  STL.64 [R1+0x1b30], R10 ;  /* 0x001b300a01007387 */ /* 0x0001e20000100a00 */
[----:B-1----:R-:W2:Y:S10]  /*3e800*/  LDL.LU R8, [R1+0x510] ;  /* 0x0005100001087983 */ /* 0x002eb40000300800 */
[----:B------:R-:W-:Y:S02]  /*3e810*/  STL.64 [R1+0xc0], R12 ;  /* 0x0000c00c01007387 */ /* 0x000fe40000100a00 */
[----:B------:R-:W-:Y:S02]  /*3e820*/  STL.64 [R1+0xc8], R14 ;  /* 0x0000c80e01007387 */ /* 0x000fe40000100a00 */
[----:B------:R-:W1:Y:S01]  /*3e830*/  LDSM.16.M88.4 R12, [R29+0x53800] ;  /* 0x053800001d0c783b */ /* 0x000e620000000200 */
[----:B------:R-:W-:Y:S03]  /*3e840*/  HMMA.16816.F32.BF16 R4, R4, R26, R16 ;  /* 0x0000001a0404723c */ /* 0x000fe60000041810 */
[----:B------:R-:W2:Y:S04]  /*3e850*/  LDL.LU R9, [R1+0x514] ;  /* 0x0005140001097983 */ /* 0x000ea80000300800 */
[----:B0-----:R-:W2:Y:S01]  /*3e860*/  LDL.LU R10, [R1+0x518] ;  /* 0x00051800010a7983 */ /* 0x001ea20000300800 */
[----:B------:R-:W2:Y:S02]  /*3e870*/  LDL.LU R11, [R1+0x51c] ;  /* 0x00051c00010b7983 */ /* 0x000ea40000300800 */
[----:B------:R0:W-:Y:S02]  /*3e880*/  STL.64 [R1+0x1b28], R22 ;  /* 0x001b281601007387 */ /* 0x0001e40000100a00 */
[----:B------:R-:W3:Y:S01]  /*3e890*/  LDL.LU R20, [R1+0x500] ;  /* 0x0005000001147983 */ /* 0x000ee20000300800 */
[----:B------:R-:W3:Y:S04]  /*3e8a0*/  LDL.LU R21, [R1+0x504] ;  /* 0x0005040001157983 */ /* 0x000ee80000300800 */
[----:B0-----:R-:W3:Y:S01]  /*3e8b0*/  LDL.LU R22, [R1+0x508] ;  /* 0x0005080001167983 */ /* 0x001ee20000300800 */
[----:B------:R-:W3:Y:S03]  /*3e8c0*/  LDL.LU R23, [R1+0x50c] ;  /* 0x00050c0001177983 */ /* 0x000ee60000300800 */
[----:B-1----:R-:W-:Y:S01]  /*3e8d0*/  STL.64 [R1+0x1ad8], R14 ;  /* 0x001ad80e01007387 */ /* 0x002fe20000100a00 */
[----:B------:R0:W-:Y:S02]  /*3e8e0*/  STL.64 [R1+0x1ad0], R12 ;  /* 0x001ad00c01007387 */ /* 0x0001e40000100a00 */
[----:B------:R-:W5:Y:S02]  /*3e8f0*/  LDL.LU R16, [R1+0x4f0] ;  /* 0x0004f00001107983 */ /* 0x000f640000300800 */
[----:B------:R-:W-:Y:S01]  /*3e900*/  STL.64 [R1+0x90], R4 ;  /* 0x0000900401007387 */ /* 0x000fe20000100a00 */
[----:B------:R-:W-:Y:S01]  /*3e910*/  STL.64 [R1+0x98], R6 ;  /* 0x0000980601007387 */ /* 0x000fe20000100a00 */
[----:B------:R-:W5:Y:S02]  /*3e920*/  LDL.LU R17, [R1+0x4f4] ;  /* 0x0004f40001117983 */ /* 0x000f640000300800 */
[----:B------:R-:W5:Y:S02]  /*3e930*/  LDL.LU R18, [R1+0x4f8] ;  /* 0x0004f80001127983 */ /* 0x000f640000300800 */
[----:B------:R-:W5:Y:S01]  /*3e940*/  LDL.LU R19, [R1+0x4fc] ;  /* 0x0004fc0001137983 */ /* 0x000f620000300800 */
[----:B------:R-:W1:Y:S04]  /*3e950*/  LDSM.16.M88.4 R4, [R29+0x54000] ;  /* 0x054000001d04783b */ /* 0x000e680000000200 */
        /* <DEDUP_REMOVED lines=9> */
[----:B------:R-:W2:Y:S02]  /*3e9f0*/  LDL.LU R15, [R1+0x4ec] ;  /* 0x0004ec00010f7983 */ /* 0x000ea40000300800 */
[----:B-1----:R-:W-:Y:S01]  /*3ea00*/  IMAD.MOV.U32 R28, RZ, RZ, R6 ;  /* 0x000000ffff1c7224 */ /* 0x002fe200078e0006 */
[----:B------:R-:W-:Y:S01]  /*3ea10*/  MOV R3, R7 ;  /* 0x0000000700037202 */ /* 0x000fe20000000f00 */
[----:B--2---:R-:W-:Y:S01]  /*3ea20*/  STL.64 [R1+0x1af8], R14 ;  /* 0x001af80e01007387 */ /* 0x004fe20000100a00 */
[----:B------:R-:W-:Y:S02]  /*3ea30*/  STL.64 [R1+0x1af0], R12 ;  /* 0x001af00c01007387 */ /* 0x000fe40000100a00 */
[----:B------:R0:W-:Y:S02]  /*3ea40*/  STL.64 [R1+0x30], R4 ;  /* 0x0000300401007387 */ /* 0x0001e40000100a00 */
[----:B------:R-:W2:Y:S01]  /*3ea50*/  LDL.LU.64 R6, [R1+0x1b40] ;  /* 0x001b400001067983 */ /* 0x000ea20000300a00 */
[----:B0-----:R-:W2:Y:S01]  /*3ea60*/  LDL.LU.64 R4, [R1+0x1b38] ;  /* 0x001b380001047983 */ /* 0x001ea20000300a00 */
[----:B------:R-:W-:Y:S01]  /*3ea70*/  MOV R14, R2 ;  /* 0x00000002000e7202 */ /* 0x000fe20000000f00 */
[----:B------:R-:W-:-:S02]  /*3ea80*/  IMAD.MOV.U32 R15, RZ, RZ, R0 ;  /* 0x000000ffff0f7224 */ /* 0x000fc400078e0000 */
[----:B------:R-:W-:Y:S01]  /*3ea90*/  STL [R1+0x1aac], R3 ;  /* 0x001aac0301007387 */ /* 0x000fe20000100800 */
[----:B------:R-:W-:Y:S04]  /*3eaa0*/  STL [R1+0x1aa8], R28 ;  /* 0x001aa81c01007387 */ /* 0x000fe80000100800 */
[C---:B--2---:R-:W-:Y:S11]  /*3eab0*/  HMMA.16816.F32.BF16 R8, R4.reuse, R14, R8 ;  /* 0x0000000e0408723c */ /* 0x044ff60000041808 */
[----:B------:R-:W-:Y:S11]  /*3eac0*/  @!UPT UIADD3 URZ, URZ, URZ, URZ ;  /* 0x0000003f3f3ff290 */ /* 0x000ff6000fffe03f */
[----:B------:R-:W-:Y:S01]  /*3ead0*/  @!UPT UIADD3 URZ, URZ, URZ, URZ ;  /* 0x0000003f3f3ff290 */ /* 0x000fe2000fffe03f */
[----:B------:R-:W-:Y:S01]  /*3eae0*/  STL.64 [R1+0x80], R8 ;  /* 0x0000800801007387 */ /* 0x000fe20000100a00 */
[----:B------:R0:W-:Y:S03]  /*3eaf0*/  STL.64 [R1+0x88], R10 ;  /* 0x0000880a01007387 */ /* 0x0001e60000100a00 */
[----:B0-----:R-:W3:Y:S02]  /*3eb00*/  LDL.LU.64 R10, [R1+0x1b30] ;  /* 0x001b3000010a7983 */ /* 0x001ee40000300a00 */
[C---:B---3--:R-:W-:Y:S02]  /*3eb10*/  HMMA.16816.F32.BF16 R8, R4.reuse, R10, R20 ;  /* 0x0000000a0408723c */ /* 0x048fe40000041814 */
[----:B------:R-:W2:Y:S11]  /*3eb20*/  LDL.LU.64 R22, [R1+0x1b28] ;  /* 0x001b280001167983 */ /* 0x000eb60000300a00 */
[----:B------:R-:W-:Y:S10]  /*3eb30*/  @!UPT UIADD3 URZ, URZ, URZ, URZ ;  /* 0x0000003f3f3ff290 */ /* 0x000ff4000fffe03f */
[----:B------:R-:W-:Y:S01]  /*3eb40*/  STL.64 [R1+0x70], R8 ;  /* 0x0000700801007387 */ /* 0x000fe20000100a00 */
[----:B------:R0:W-:Y:S03]  /*3eb50*/  STL.64 [R1+0x78], R10 ;  /* 0x0000780a01007387 */ /* 0x0001e60000100a00 */
[----:B0-----:R-:W3:Y:S01]  /*3eb60*/  LDL.LU.64 R10, [R1+0x1b20] ;  /* 0x001b2000010a7983 */ /* 0x001ee20000300a00 */
[----:B------:R-:W3:Y:S01]  /*3eb70*/  LDL.LU.64 R8, [R1+0x1b18] ;  /* 0x001b180001087983 */ /* 0x000ee20000300a00 */
[C---:B-----5:R-:W-:Y:S02]  /*3eb80*/  HMMA.16816.F32.BF16 R16, R4.reuse, R26, R16 ;  /* 0x0000001a0410723c */ /* 0x060fe40000041810 */
[----:B--2---:R0:W-:Y:S01]  /*3eb90*/  STL.64 [R1+0x1b00], R22 ;  /* 0x001b001601007387 */ /* 0x0041e20000100a00 */
[----:B------:R-:W2:Y:S05]  /*3eba0*/  LDL.LU R20, [R1+0x580] ;  /* 0x0005800001147983 */ /* 0x000eaa0000300800 */
[----:B---3--:R-:W-:Y:S11]  /*3ebb0*/  HMMA.16816.F32.BF16 R8, R4, R22, R8 ;  /* 0x000000160408723c */ /* 0x008ff60000041808 */
[----:B------:R-:W-:Y:S11]  /*3ebc0*/  @!UPT UIADD3 URZ, URZ, URZ, URZ ;  /* 0x0000003f3f3ff290 */ /* 0x000ff6000fffe03f */
[----:B------:R-:W-:Y:S01]  /*3ebd0*/  @!UPT UIADD3 URZ, URZ, URZ, URZ ;  /* 0x0000003f3f3ff290 */ /* 0x000fe2000fffe03f */
[----:B------:R-:W-:Y:S01]  /*3ebe0*/  STL.64 [R1+0x170], R8 ;  /* 0x0001700801007387 */ /* 0x000fe20000100a00 */
[----:B------:R-:W-:Y:S02]  /*3ebf0*/  STL.64 [R1+0x178], R10 ;  /* 0x0001780a01007387 */ /* 0x000fe40000100a00 */
[----:B------:R-:W1:Y:S04]  /*3ec00*/  LDSM.16.M88.4 R8, [R29+0x54800] ;  /* 0x054800001d08783b */ /* 0x000e680000000200 */
[----:B------:R-:W2:Y:S01]  /*3ec10*/  LDL.LU R21, [R1+0x584] ;  /* 0x0005840001157983 */ /* 0x000ea20000300800 */
[----:B0-----:R-:W2:Y:S01]  /*3ec20*/  LDL.LU R22, [R1+0x588] ;  /* 0x0005880001167983 */ /* 0x001ea20000300800 */
[----:B------:R-:W2:Y:S03]  /*3ec30*/  LDL.LU R23, [R1+0x58c] ;  /* 0x00058c0001177983 */ /* 0x000ea60000300800 */
[----:B-1----:R0:W-:Y:S01]  /*3ec40*/  STL.64 [R1+0x28], R10 ;  /* 0x0000280a01007387 */ /* 0x0021e20000100a00 */
[----:B------:R-:W-:-:S02]  /*3ec50*/  IMAD.MOV.U32 R3, RZ, RZ, R8 ;  /* 0x000000ffff037224 */ /* 0x000fc400078e0008 */
[----:B------:R-:W-:Y:S01]  /*3ec60*/  IMAD.MOV.U32 R28, RZ, RZ, R9 ;  /* 0x000000ffff1c7224 */ /* 0x000fe200078e0009 */
[----:B0-----:R-:W2:Y:S01]  /*3ec70*/  LDL.LU.64 R10, [R1+0x1b10] ;  /* 0x001b1000010a7983 */ /* 0x001ea20000300a00 */
[----:B------:R-:W2:Y:S02]  /*3ec80*/  LDL.LU.64 R8, [R1+0x1b08] ;  /* 0x001b080001087983 */ /* 0x000ea40000300a00 */
[----:B------:R-:W3:Y:S02]  /*3ec90*/  LDL.LU R4, [R1+0x4a0] ;  /* 0x0004a00001047983 */ /* 0x000ee40000300800 */
[----:B------:R-:W-:Y:S01]  /*3eca0*/  STL.64 [R1+0x240], R16 ;  /* 0x0002401001007387 */ /* 0x000fe20000100a00 */
[----:B------:R-:W-:Y:S02]  /*3ecb0*/  STL.64 [R1+0x248], R18 ;  /* 0x0002481201007387 */ /* 0x000fe40000100a00 */
[----:B------:R-:W0:Y:S04]  /*3ecc0*/  LDSM.16.M88.4 R16, [R29+0x55000] ;  /* 0x055000001d10783b */ /* 0x000e280000000200 */
[----:B------:R-:W3:Y:S02]  /*3ecd0*/  LDL.LU R5, [R1+0x4a4] ;  /* 0x0004a40001057983 */ /* 0x000ee40000300800 */
[----:B------:R-:W3:Y:S01]  /*3ece0*/  LDL.LU R6, [R1+0x4a8] ;  /* 0x0004a80001067983 */ /* 0x000ee20000300800 */
[----:B------:R-:W3:Y:S04]  /*3ecf0*/  LDL.LU R7, [R1+0x4ac] ;  /* 0x0004ac0001077983 */ /* 0x000ee80000300800 */
[----:B0-----:R-:W-:Y:S01]  /*3ed00*/  STL.64 [R1+0x1a30], R18 ;  /* 0x001a301201007387 */ /* 0x001fe20000100a00 */
[----:B------:R0:W-:Y:S03]  /*3ed10*/  STL.64 [R1+0x1a28], R16 ;  /* 0x001a281001007387 */ /* 0x0001e60000100a00 */
[----:B0-----:R-:W5:Y:S01]  /*3ed20*/  LDL.LU R16, [R1+0x460] ;  /* 0x0004600001107983 */ /* 0x001f620000300800 */
[----:B------:R-:W5:Y:S02]  /*3ed30*/  LDL.LU R17, [R1+0x464] ;  /* 0x0004640001117983 */ /* 0x000f640000300800 */
[----:B------:R-:W3:Y:S02]  /*3ed40*/  LDL.LU R18, [R1+0x468] ;  /* 0x0004680001127983 */ /* 0x000ee40000300800 */
[----:B------:R-:W3:Y:S01]  /*3ed50*/  LDL.LU R19, [R1+0x46c] ;  /* 0x00046c0001137983 */ /* 0x000ee20000300800 */
[C---:B--2---:R-:W-:Y:S01]  /*3ed60*/  HMMA.16816.F32.BF16 R12, R8.reuse, R14, R20 ;  /* 0x0000000e080c723c */ /* 0x044fe20000041814 */
[----:B---3--:R0:W-:Y:S01]  /*3ed70*/  STL.64 [R1+0x1ab8], R18 ;  /* 0x001ab81201007387 */ /* 0x0081e20000100a00 */
[----:B-----5:R-:W-:Y:S03]  /*3ed80*/  STL.64 [R1+0x1ab0], R16 ;  /* 0x001ab01001007387 */ /* 0x020fe60000100a00 */
[----:B0-----:R-:W2:Y:S01]  /*3ed90*/  LDL.64 R18, [R1+0x8] ;  /* 0x0000080001127983 */ /* 0x001ea20000100a00 */
[----:B------:R-:W3:Y:S11]  /*3eda0*/  LDL.LU.64 R22, [R1+0x1b00] ;  /* 0x001b000001167983 */ /* 0x000ef60000300a00 */
[----:B------:R-:W-:Y:S06]  /*3edb0*/  @!UPT UIADD3 URZ, URZ, URZ, URZ ;  /* 0x0000003f3f3ff290 */ /* 0x000fec000fffe03f */
        /* <DEDUP_REMOVED lines=9> */
[----:B0-----:R-:W3:Y:S01]  /*3ee50*/  LDL.LU.64 R14, [R1+0x1ae8] ;  /* 0x001ae800010e7983 */ /* 0x001ee20000300a00 */
[----:B------:R-:W3:Y:S02]  /*3ee60*/  LDL.LU.64 R12, [R1+0x1ae0] ;  /* 0x001ae000010c7983 */ /* 0x000ee40000300a00 */
[----:B------:R0:W-:Y:S02]  /*3ee70*/  STL.64 [R1+0x1ac0], R18 ;  /* 0x001ac01201007387 */ /* 0x0001e40000100a00 */
[----:B0-----:R-:W2:Y:S01]  /*3ee80*/  LDL.64 R18, [R1+0x18] ;  /* 0x0000180001127983 */ /* 0x001ea20000100a00 */
[C---:B------:R-:W-:Y:S08]  /*3ee90*/  HMMA.16816.F32.BF16 R4, R8.reuse, R26, R4 ;  /* 0x0000001a0804723c */ /* 0x040ff00000041804 */
[----:B---3--:R-:W-:Y:S11]  /*3eea0*/  HMMA.16816.F32.BF16 R12, R8, R22, R12 ;  /* 0x00000016080c723c */ /* 0x008ff6000004180c */
[----:B------:R-:W-:Y:S11]  /*3eeb0*/  @!UPT UIADD3 URZ, URZ, URZ, URZ ;  /* 0x0000003f3f3ff290 */ /* 0x000ff6000fffe03f */
[----:B------:R-:W-:Y:S01]  /*3eec0*/  @!UPT UIADD3 URZ, URZ, URZ, URZ ;  /* 0x0000003f3f3ff290 */ /* 0x000fe2000fffe03f */
[----:B------:R-:W-:Y:S01]  /*3eed0*/  STL.64 [R1+0x6a0], R12 ;  /* 0x0006a00c01007387 */ /* 0x000fe20000100a00 */
[----:B------:R0:W-:Y:S03]  /*3eee0*/  STL.64 [R1+0x6a8], R14 ;  /* 0x0006a80e01007387 */ /* 0x0001e60000100a00 */
[----:B0-----:R-:W3:Y:S01]  /*3eef0*/  LDL.LU.64 R14, [R1+0x1ad8] ;  /* 0x001ad800010e7983 */ /* 0x001ee20000300a00 */
[----:B------:R-:W3:Y:S02]  /*3ef00*/  LDL.LU.64 R12, [R1+0x1ad0] ;  /* 0x001ad000010c7983 */ /* 0x000ee40000300a00 */
[----:B------:R0:W-:Y:S02]  /*3ef10*/  STL.64 [R1+0x1ac8], R22 ;  /* 0x001ac81601007387 */ /* 0x0001e40000100a00 */
[----:B------:R-:W3:Y:S01]  /*3ef20*/  LDL.LU R20, [R1+0x490] ;  /* 0x0004900001147983 */ /* 0x000ee20000300800 */
[----:B------:R-:W3:Y:S04]  /*3ef30*/  LDL.LU R21, [R1+0x494] ;  /* 0x0004940001157983 */ /* 0x000ee80000300800 */
[----:B0-----:R-:W3:Y:S01]  /*3ef40*/  LDL.LU R22, [R1+0x498] ;  /* 0x0004980001167983 */ /* 0x001ee20000300800 */
[----:B------:R-:W3:Y:S02]  /*3ef50*/  LDL.LU R23, [R1+0x49c] ;  /* 0x00049c0001177983 */ /* 0x000ee40000300800 */
[----:B------:R-:W5:Y:S02]  /*3ef60*/  LDL.LU R8, [R1+0x480] ;  /* 0x0004800001087983 */ /* 0x000f640000300800 */
[----:B------:R-:W-:Y:S01]  /*3ef70*/  STL.64 [R1+0x330], R4 ;  /* 0x0003300401007387 */ /* 0x000fe20000100a00 */
[----:B------:R-:W-:Y:S02]  /*3ef80*/  STL.64 [R1+0x338], R6 ;  /* 0x0003380601007387 */ /* 0x000fe40000100a00 */
[----:B------:R-:W0:Y:S04]  /*3ef90*/  LDSM.16.M88.4 R4, [R29+0x55800] ;  /* 0x055800001d04783b */ /* 0x000e280000000200 */
[----:B------:R-:W5:Y:S02]  /*3efa0*/  LDL.LU R9, [R1+0x484] ;  /* 0x0004840001097983 */ /* 0x000f640000300800 */
[----:B------:R-:W5:Y:S01]  /*3efb0*/  LDL.LU R10, [R1+0x488] ;  /* 0x00048800010a7983 */ /* 0x000f620000300800 */
[----:B------:R-:W5:Y:S01]  /*3efc0*/  LDL.LU R11, [R1+0x48c] ;  /* 0x00048c00010b7983 */ /* 0x000f620000300800 */
[----:B--2---:R-:W-:Y:S01]  /*3efd0*/  MOV R2, R18 ;  /* 0x0000001200027202 */ /* 0x004fe20000000f00 */
[----:B------:R-:W-:-:S02]  /*3efe0*/  IMAD.MOV.U32 R0, RZ, RZ, R19 ;  /* 0x000000ffff007224 */ /* 0x000fc400078e0013 */
[----:B0-----:R-:W-:Y:S01]  /*3eff0*/  STL.64 [R1+0x19e0], R6 ;  /* 0x0019e00601007387 */ /* 0x001fe20000100a00 */
[----:B------:R0:W-:Y:S03]  /*3f000*/  STL.64 [R1+0x19d8], R4 ;  /* 0x0019d80401007387 */ /* 0x0001e60000100a00 */
[----:B0-----:R-:W2:Y:S01]  /*3f010*/  LDL.LU R4, [R1+0x470] ;  /* 0x0004700001047983 */ /* 0x001ea20000300800 */
[----:B------:R-:W2:Y:S02]  /*3f020*/  LDL.LU R5, [R1+0x474] ;  /* 0x0004740001057983 */ /* 0x000ea40000300800 */
[----:B------:R-:W2:Y:S02]  /*3f030*/  LDL.LU R6, [R1+0x478] ;  /* 0x0004780001067983 */ /* 0x000ea40000300800 */
[----:B------:R-:W2:Y:S01]  /*3f040*/  LDL.LU R7, [R1+0x47c] ;  /* 0x00047c0001077983 */ /* 0x000ea20000300800 */
[C---:B---3--:R-:W-:Y:S11]  /*3f050*/  HMMA.16816.F32.BF16 R20, R12.reuse, R18, R20 ;  /* 0x000000120c14723c */ /* 0x048ff60000041814 */
[----:B------:R-:W-:Y:S11]  /*3f060*/  @!UPT UIADD3 URZ, URZ, URZ, URZ ;  /* 0x0000003f3f3ff290 */ /* 0x000ff6000fffe03f */
[----:B------:R-:W-:Y:S01]  /*3f070*/  @!UPT UIADD3 URZ, URZ, URZ, URZ ;  /* 0x0000003f3f3ff290 */ /* 0x000fe2000fffe03f */
[----:B------:R-:W-:Y:S01]  /*3f080*/  STL.64 [R1+0x320], R20 ;  /* 0x0003201401007387 */ /* 0x000fe20000100a00 */
[----:B------:R0:W-:Y:S03]  /*3f090*/  STL.64 [R1+0x328], R22 ;  /* 0x0003281601007387 */ /* 0x0001e60000100a00 */
[----:B0-----:R-:W2:Y:S01]  /*3f0a0*/  LDL.LU.64 R22, [R1+0x1ac8] ;  /* 0x001ac80001167983 */ /* 0x001ea20000300a00 */
[----:B------:R-:W5:Y:S02]  /*3f0b0*/  LDL.LU.64 R18, [R1+0x1ac0] ;  /* 0x001ac00001127983 */ /* 0x000f640000300a00 */
[C---:B-----5:R-:W-:Y:S11]  /*3f0c0*/  HMMA.16816.F32.BF16 R8, R12.reuse, R18, R8 ;  /* 0x000000120c08723c */ /* 0x060ff60000041808 */
[----:B------:R-:W-:Y:S11]  /*3f0d0*/  @!UPT UIADD3 URZ, URZ, URZ, URZ ;  /* 0x0000003f3f3ff290 */ /* 0x000ff6000fffe03f */
[----:B------:R-:W-:Y:S01]  /*3f0e0*/  @!UPT UIADD3 URZ, URZ, URZ, URZ ;  /* 0x0000003f3f3ff290 */ /* 0x000fe2000fffe03f */
[----:B------:R0:W-:Y:S01]  /*3f0f0*/  STL.64 [R1+0x690], R8 ;  /* 0x0006900801007387 */ /* 0x0001e20000100a00 */
[----:B------:R-:W-:Y:S02]  /*3f100*/  STL.64 [R1+0x698], R10 ;  /* 0x0006980a01007387 */ /* 0x000fe40000100a00 */
[----:B0-----:R-:W-:Y:S01]  /*3f110*/  IMAD.MOV.U32 R9, RZ, RZ, R18 ;  /* 0x000000ffff097224 */ /* 0x001fe200078e0012 */
[----:B------:R-:W-:Y:S02]  /*3f120*/  MOV R8, R19 ;  /* 0x0000001300087202 */ /* 0x000fe40000000f00 */
[----:B------:R-:W3:Y:S01]  /*3f130*/  LDL.LU.64 R18, [R1+0x1ab8] ;  /* 0x001ab80001127983 */ /* 0x000ee20000300a00 */
[----:B------:R-:W3:Y:S01]  /*3f140*/  LDL.LU.64 R16, [R1+0x1ab0] ;  /* 0x001ab00001107983 */ /* 0x000ee20000300a00 */
[C---:B--2---:R-:W-:Y:S01]  /*3f150*/  HMMA.16816.F32.BF16 R4, R12.reuse, R22, R4 ;  /* 0x000000160c04723c */ /* 0x044fe20000041804 */
[----:B------:R-:W-:Y:S11]  /*3f160*/  STL.64 [R1+0x1aa0], R22 ;  /* 0x001aa01601007387 */ /* 0x000ff60000100a00 */
[----:B------:R-:W-:Y:S11]  /*3f170*/  @!UPT UIADD3 URZ, URZ, URZ, URZ ;  /* 0x0000003f3f3ff290 */ /* 0x000ff6000fffe03f */
[----:B------:R-:W-:Y:S01]  /*3f180*/  STL.64 [R1+0x6c0], R4 ;  /* 0x0006c00401007387 */ /* 0x000fe20000100a00 */
[----:B------:R3:W-:Y:S02]  /*3f190*/  STL.64 [R1+0x6c8], R6 ;  /* 0x0006c80601007387 */ /* 0x0007e40000100a00 */
[----:B------:R-:W-:Y:S02]  /*3f1a0*/  STL.64 [R1+0x1a98], R26 ;  /* 0x001a981a01007387 */ /* 0x000fe40000100a00 */
[----:B----4-:R-:W-:Y:S01]  /*3f1b0*/  STL.64 [R1+0x1a90], R24 ;  /* 0x001a901801007387 */ /* 0x010fe20000100a00 */
[----:B---3--:R-:W-:Y:S01]  /*3f1c0*/  HMMA.16816.F32.BF16 R4, R12, R26, R16 ;  /* 0x0000001a0c04723c */ /* 0x008fe20000041810 */
[----:B------:R-:W-:Y:S11]  /*3f1d0*/  LDSM.16.M88.4 R12, [R29+0x56800] ;  /* 0x056800001d0c783b */ /* 0x000ff60000000200 */
[----:B------:R-:W-:Y:S11]  /*3f1e0*/  @!UPT UIADD3 URZ, URZ, URZ, URZ ;  /* 0x0000003f3f3ff290 */ /* 0x000ff6000fffe03f */
[----:B------:R0:W-:Y:S01]  /*3f1f0*/  STL.64 [R1+0x680], R4 ;  /* 0x0006800401007387 */ /* 0x0001e20000100a00 */
[----:B------:R1:W-:Y:S03]  /*3f200*/  STL.64 [R1+0x688], R6 ;  /* 0x0006880601007387 */ /* 0x0003e60000100a00 */
[----:B0-----:R-:W2:Y:S01]  /*3f210*/  LDL.LU R4, [R1+0x50] ;  /* 0x0000500001047983 */ /* 0x001ea20000300800 */
[----:B------:R-:W2:Y:S02]  /*3f220*/  LDL.LU R5, [R1+0x54] ;  /* 0x0000540001057983 */ /* 0x000ea40000300800 */
[----:B-1----:R-:W3:Y:S02]  /*3f230*/  LDL.LU R6, [R1+0x58] ;  /* 0x0000580001067983 */ /* 0x002ee40000300800 */
[----:B------:R-:W3:Y:S01]  /*3f240*/  LDL.LU R7, [R1+0x5c] ;  /* 0x00005c0001077983 */ /* 0x000ee20000300800 */
[----:B------:R-:W4:Y:S01]  /*3f250*/  LDL.LU R20, [R1+0x450] ;  /* 0x0004500001147983 */ /* 0x000f220000300800 */
[----:B------:R-:W4:Y:S02]  /*3f260*/  LDL.LU R21, [R1+0x454] ;  /* 0x0004540001157983 */ /* 0x000f240000300800 */
[----:B------:R-:W4:Y:S02]  /*3f270*/  LDL.LU R22, [R1+0x458] ;  /* 0x0004580001167983 */ /* 0x000f240000300800 */
[----:B------:R-:W4:Y:S01]  /*3f280*/  LDL.LU R23, [R1+0x45c] ;  /* 0x00045c0001177983 */ /* 0x000f220000300800 */
[----:B---3--:R-:W-:Y:S01]  /*3f290*/  STL.64 [R1+0x19f0], R6 ;  /* 0x0019f00601007387 */ /* 0x008fe20000100a00 */
[----:B--2---:R0:W-:Y:S03]  /*3f2a0*/  STL.64 [R1+0x19e8], R4 ;  /* 0x0019e80401007387 */ /* 0x0041e60000100a00 */
[----:B0-----:R-:W2:Y:S01]  /*3f2b0*/  LDL.LU R4, [R1+0x3b0] ;  /* 0x0003b00001047983 */ /* 0x001ea20000300800 */
[----:B------:R-:W2:Y:S02]  /*3f2c0*/  LDL.LU R5, [R1+0x3b4] ;  /* 0x0003b40001057983 */ /* 0x000ea40000300800 */
[----:B------:R-:W3:Y:S02]  /*3f2d0*/  LDL.LU R6, [R1+0x3b8] ;  /* 0x0003b80001067983 */ /* 0x000ee40000300800 */
[----:B------:R-:W3:Y:S01]  /*3f2e0*/  LDL.LU R7, [R1+0x3bc] ;  /* 0x0003bc0001077983 */ /* 0x000ee20000300800 */
[----:B------:R-:W-:Y:S01]  /*3f2f0*/  MOV R16, R3 ;  /* 0x0000000300107202 */ /* 0x000fe20000000f00 */
[----:B------:R-:W-:Y:S01]  /*3f300*/  IMAD.MOV.U32 R17, RZ, RZ, R28 ;  /* 0x000000ffff117224 */ /* 0x000fe200078e001c */
[----:B---3--:R0:W-:Y:S02]  /*3f310*/  STL.64 [R1+0x1a00], R6 ;  /* 0x001a000601007387 */ /* 0x0081e40000100a00 */
[----:B0-----:R-:W-:-:S02]  /*3f320*/  IMAD.MOV.U32 R6, RZ, RZ, R9 ;  /* 0x000000ffff067224 */ /* 0x001fc400078e0009 */
[----:B------:R-:W-:Y:S02]  /*3f330*/  IMAD.MOV.U32 R7, RZ, RZ, R8 ;  /* 0x000000ffff077224 */ /* 0x000fe400078e0008 */
[----:B------:R-:W0:Y:S04]  /*3f340*/  LDSM.16.M88.4 R8, [R29+0x56000] ;  /* 0x056000001d08783b */ /* 0x000e280000000200 */
[----:B--2---:R-:W-:Y:S04]  /*3f350*/  STL.64 [R1+0x19f8], R4 ;  /* 0x0019f80401007387 */ /* 0x004fe80000100a00 */
[----:B0-----:R-:W-:Y:S01]  /*3f360*/  STL.64 [R1+0x19a8], R10 ;  /* 0x0019a80a01007387 */ /* 0x001fe20000100a00 */
[----:B------:R0:W-:Y:S03]  /*3f370*/  STL.64 [R1+0x19a0], R8 ;  /* 0x0019a00801007387 */ /* 0x0001e60000100a00 */
[----:B0-----:R-:W2:Y:S01]  /*3f380*/  LDL.LU R8, [R1+0x300] ;  /* 0x0003000001087983 */ /* 0x001ea20000300800 */
[----:B------:R-:W2:Y:S02]  /*3f390*/  LDL.LU R9, [R1+0x304] ;  /* 0x0003040001097983 */ /* 0x000ea40000300800 */
[----:B------:R-:W3:Y:S02]  /*3f3a0*/  LDL.LU R10, [R1+0x308] ;  /* 0x00030800010a7983 */ /* 0x000ee40000300800 */
[----:B------:R-:W3:Y:S01]  /*3f3b0*/  LDL.LU R11, [R1+0x30c] ;  /* 0x00030c00010b7983 */ /* 0x000ee20000300800 */
[----:B------:R-:W5:Y:S01]  /*3f3c0*/  LDL.LU R3, [R1+0x1aac] ;  /* 0x001aac0001037983 */ /* 0x000f620000300800 */
[----:B------:R-:W2:Y:S02]  /*3f3d0*/  LDL.LU R28, [R1+0x1aa8] ;  /* 0x001aa800011c7983 */ /* 0x000ea40000300800 */
[----:B------:R-:W2:Y:S02]  /*3f3e0*/  LDL.LU R18, [R1+0x28] ;  /* 0x0000280001127983 */ /* 0x000ea40000300800 */
[----:B------:R-:W2:Y:S02]  /*3f3f0*/  LDL.LU R19, [R1+0x2c] ;  /* 0x00002c0001137983 */ /* 0x000ea40000300800 */
[----:B--2---:R-:W-:Y:S01]  /*3f400*/  STL.64 [R1+0x1a80], R18 ;  /* 0x001a801201007387 */ /* 0x004fe20000100a00 */
[----:B------:R0:W-:Y:S03]  /*3f410*/  STL.64 [R1+0x1a78], R16 ;  /* 0x001a781001007387 */ /* 0x0001e60000100a00 */
[----:B0-----:R-:W4:Y:S01]  /*3f420*/  LDL.LU R16, [R1+0x30] ;  /* 0x0000300001107983 */ /* 0x001f220000300800 */
[----:B------:R-:W4:Y:S02]  /*3f430*/  LDL.LU R17, [R1+0x34] ;  /* 0x0000340001117983 */ /* 0x000f240000300800 */
[----:B---3--:R0:W-:Y:S02]  /*3f440*/  STL.64 [R1+0x19c0], R10 ;  /* 0x0019c00a01007387 */ /* 0x0081e40000100a00 */
[----:B------:R-:W-:Y:S01]  /*3f450*/  IMAD.MOV.U32 R18, RZ, RZ, R28 ;  /* 0x000000ffff127224 */ /* 0x000fe200078e001c */
[----:B-----5:R-:W-:Y:S01]  /*3f460*/  MOV R19, R3 ;  /* 0x0000000300137202 */ /* 0x020fe20000000f00 */
[----:B0-----:R-:W-:-:S02]  /*3f470*/  IMAD.MOV.U32 R10, RZ, RZ, R2 ;  /* 0x000000ffff0a7224 */ /* 0x001fc400078e0002 */
[----:B------:R-:W-:Y:S01]  /*3f480*/  IMAD.MOV.U32 R11, RZ, RZ, R0 ;  /* 0x000000ffff0b7224 */ /* 0x000fe200078e0000 */
[----:B------:R-:W-:Y:S04]  /*3f490*/  STL.64 [R1+0x19b8], R8 ;  /* 0x0019b80801007387 */ /* 0x000fe80000100a00 */
[----:B------:R-:W-:Y:S02]  /*3f4a0*/  STL.64 [R1+0x1a88], R10 ;  /* 0x001a880a01007387 */ /* 0x000fe40000100a00 */
[C---:B----4-:R-:W-:Y:S11]  /*3f4b0*/  HMMA.16816.F32.BF16 R20, R16.reuse, R10, R20 ;  /* 0x0000000a1014723c */ /* 0x050ff60000041814 */
[----:B------:R-:W-:Y:S11]  /*3f4c0*/  @!UPT UIADD3 URZ, URZ, URZ, URZ ;  /* 0x0000003f3f3ff290 */ /* 0x000ff6000fffe03f */
[----:B------:R-:W-:Y:S01]  /*3f4d0*/  @!UPT UIADD3 URZ, URZ, URZ, URZ ;  /* 0x0000003f3f3ff290 */ /* 0x000fe2000fffe03f */
[----:B------:R-:W-:Y:S01]  /*3f4e0*/  STL.64 [R1+0x670], R20 ;  /* 0x0006701401007387 */ /* 0x000fe20000100a00 */
[----:B------:R-:W-:Y:S02]  /*3f4f0*/  STL.64 [R1+0x678], R22 ;  /* 0x0006781601007387 */ /* 0x000fe40000100a00 */
[----:B------:R-:W-:Y:S02]  /*3f500*/  STL.64 [R1+0x1970], R14 ;  /* 0x0019700e01007387 */ /* 0x000fe40000100a00 */
[----:B------:R0:W-:Y:S02]  /*3f510*/  STL.64 [R1+0x1968], R12 ;  /* 0x0019680c01007387 */ /* 0x0001e40000100a00 */
[----:B0-----:R-:W2:Y:S01]  /*3f520*/  LDL.LU R12, [R1+0x2f0] ;  /* 0x0002f000010c7983 */ /* 0x001ea20000300800 */
[----:B------:R-:W2:Y:S02]  /*3f530*/  LDL.LU R13, [R1+0x2f4] ;  /* 0x0002f400010d7983 */ /* 0x000ea40000300800 */
[----:B------:R-:W3:Y:S02]  /*3f540*/  LDL.LU R14, [R1+0x2f8] ;  /* 0x0002f800010e7983 */ /* 0x000ee40000300800 */
[----:B------:R-:W3:Y:S02]  /*3f550*/  LDL.LU R15, [R1+0x2fc] ;  /* 0x0002fc00010f7983 */ /* 0x000ee40000300800 */
[----:B---3--:R-:W-:Y:S01]  /*3f560*/  STL.64 [R1+0x19d0], R14 ;  /* 0x0019d00e01007387 */ /* 0x008fe20000100a00 */
[----:B--2---:R0:W-:Y:S03]  /*3f570*/  STL.64 [R1+0x19c8], R12 ;  /* 0x0019c80c01007387 */ /* 0x0041e60000100a00 */
        /* <DEDUP_REMOVED lines=9> */
[----:B------:R-:W3:Y:S01]  /*3f610*/  LDL.LU R15, [R1+0x3cc] ;  /* 0x0003cc00010f7983 */ /* 0x000ee20000300800 */
[----:B------:R-:W4:Y:S01]  /*3f620*/  LDL.LU R8, [R1+0x420] ;  /* 0x0004200001087983 */ /* 0x000f220000300800 */
[----:B------:R-:W4:Y:S02]  /*3f630*/  LDL.LU R9, [R1+0x424] ;  /* 0x0004240001097983 */ /* 0x000f240000300800 */
[----:B------:R-:W4:Y:S02]  /*3f640*/  LDL.LU R10, [R1+0x428] ;  /* 0x00042800010a7983 */ /* 0x000f240000300800 */
[----:B------:R-:W4:Y:S01]  /*3f650*/  LDL.LU R11, [R1+0x42c] ;  /* 0x00042c00010b7983 */ /* 0x000f220000300800 */
[----:B------:R-:W5:Y:S01]  /*3f660*/  LDL.LU R24, [R1+0x430] ;  /* 0x0004300001187983 */ /* 0x000f620000300800 */
[----:B------:R-:W5:Y:S02]  /*3f670*/  LDL.LU R25, [R1+0x434] ;  /* 0x0004340001197983 */ /* 0x000f640000300800 */
[----:B------:R-:W5:Y:S02]  /*3f680*/  LDL.LU R26, [R1+0x438] ;  /* 0x00043800011a7983 */ /* 0x000f640000300800 */
[----:B------:R-:W5:Y:S01]  /*3f690*/  LDL.LU R27, [R1+0x43c] ;  /* 0x00043c00011b7983 */ /* 0x000f620000300800 */
        /* <DEDUP_REMOVED lines=22> */
[C---:B----4-:R-:W-:Y:S01]  /*3f800*/  HMMA.16816.F32.BF16 R20, R16.reuse, R6, R20 ;  /* 0x000000061014723c */ /* 0x050fe20000041814 */
        /* <DEDUP_REMOVED lines=10> */
[----:B------:R-:W2:Y:S02]  /*3f8b0*/  LDL.LU R14, [R1+0x418] ;  /* 0x00041800010e7983 */ /* 0x000ea40000300800 */
[----:B------:R-:W2:Y:S02]  /*3f8c0*/  LDL.LU R15, [R1+0x41c] ;  /* 0x00041c00010f7983 */ /* 0x000ea40000300800 */
[----:B------:R-:W-:Y:S01]  /*3f8d0*/  STL.64 [R1+0x660], R20 ;  /* 0x0006601401007387 */ /* 0x000fe20000100a00 */
[----:B------:R0:W-:Y:S03]  /*3f8e0*/  STL.64 [R1+0x668], R22 ;  /* 0x0006681601007387 */ /* 0x0001e60000100a00 */
[----:B0-----:R-:W5:Y:S02]  /*3f8f0*/  LDL.LU.64 R22, [R1+0x1aa0] ;  /* 0x001aa00001167983 */ /* 0x001f640000300a00 */
[C---:B-----5:R-:W-:Y:S11]  /*3f900*/  HMMA.16816.F32.BF16 R24, R16.reuse, R22, R24 ;  /* 0x000000161018723c */ /* 0x060ff60000041818 */
[----:B------:R-:W-:Y:S11]  /*3f910*/  @!UPT UIADD3 URZ, URZ, URZ, URZ ;  /* 0x0000003f3f3ff290 */ /* 0x000ff6000fffe03f */
[----:B------:R-:W-:Y:S01]  /*3f920*/  @!UPT UIADD3 URZ, URZ, URZ, URZ ;  /* 0x0000003f3f3ff290 */ /* 0x000fe2000fffe03f */
[----:B------:R-:W-:Y:S01]  /*3f930*/  STL.64 [R1+0x650], R24 ;  /* 0x0006501801007387 */ /* 0x000fe20000100a00 */
[----:B------:R0:W-:Y:S03]  /*3f940*/  STL.64 [R1+0x658], R26 ;  /* 0x0006581a01007387 */ /* 0x0001e60000100a00 */
[----:B0-----:R-:W3:Y:S01]  /*3f950*/  LDL.LU.64 R26, [R1+0x1a98] ;  /* 0x001a9800011a7983 */ /* 0x001ee20000300a00 */
[----:B------:R-:W4:Y:S01]  /*3f960*/  LDL.LU.64 R24, [R1+0x1a90] ;  /* 0x001a900001187983 */ /* 0x000f220000300a00 */
[----:B---3--:R-:W-:Y:S02]  /*3f970*/  HMMA.16816.F32.BF16 R16, R16, R26, R8 ;  /* 0x0000001a1010723c */ /* 0x008fe40000041808 */
[----:B------:R-:W2:Y:S11]  /*3f980*/  LDL.LU.64 R10, [R1+0x1a88] ;  /* 0x001a8800010a7983 */ /* 0x000eb60000300a00 */
[----:B------:R-:W-:Y:S10]  /*3f990*/  @!UPT UIADD3 URZ, URZ, URZ, URZ ;  /* 0x0000003f3f3ff290 */ /* 0x000ff4000fffe03f */
        /* <DEDUP_REMOVED lines=56> */
[----:B------:R-:W3:Y:S11]  /*3fd20*/  LDL.64 R18, [R1+0x8] ;  /* 0x0000080001127983 */ /* 0x000ef60000100a00 */
[----:B------:R-:W-:Y:S11]  /*3fd30*/  @!UPT UIADD3 URZ, URZ, URZ, URZ ;  /* 0x0000003f3f3ff290 */ /* 0x000ff6000fffe03f */
[----:B------:R-:W-:Y:S01]  /*3fd40*/  STL.64 [R1+0x580], R4 ;  /* 0x0005800401007387 */ /* 0x000fe20000100a00 */
[----:B------:R-:W-:Y:S02]  /*3fd50*/  STL.64 [R1+0x588], R6 ;  /* 0x0005880601007387 */ /* 0x000fe40000100a00 */
[----:B------:R-:W0:Y:S04]  /*3fd60*/  LDSM.16.M88.4 R4, [R29+0x57000] ;  /* 0x057000001d04783b */ /* 0x000e280000000200 */
[----:B0-----:R-:W-:Y:S01]  /*3fd70*/  IMAD.MOV.U32 R2, RZ, RZ, R6 ;  /* 0x000000ffff027224 */ /* 0x001fe200078e0006 */
[----:B------:R-:W-:Y:S02]  /*3fd80*/  MOV R0, R7 ;  /* 0x0000000700007202 */ /* 0x000fe40000000f00 */
[----:B------:R-:W-:Y:S01]  /*3fd90*/  MOV R3, R4 ;  /* 0x0000000400037202 */ /* 0x000fe20000000f00 */
[----:B------:R-:W-:Y:S01]  /*3fda0*/  IMAD.MOV.U32 R28, RZ, RZ, R5 ;  /* 0x000000ffff1c7224 */ /* 0x000fe200078e0005 */
[----:B------:R-:W2:Y:S01]  /*3fdb0*/  LDL.LU.64 R6, [R1+0x19e0] ;  /* 0x0019e00001067983 */ /* 0x000ea20000300a00 */
        /* <DEDUP_REMOVED lines=8> */
[----:B------:R-:W3:Y:S01]  /*3fe40*/  LDL.LU.64 R8, [R1+0x19b8] ;  /* 0x0019b80001087983 */ /* 0x000ee20000300a00 */
[C---:B--2---:R-:W-:Y:S08]  /*3fe50*/  HMMA.16816.F32.BF16 R12, R4.reuse, R22, R12 ;  /* 0x00000016040c723c */ /* 0x044ff0000004180c */
[----:B---3--:R-:W-:Y:S11]  /*3fe60*/  HMMA.16816.F32.BF16 R8, R4, R18, R8 ;  /* 0x000000120408723c */ /* 0x008ff60000041808 */
[----:B------:R-:W-:Y:S11]  /*3fe70*/  @!UPT UIADD3 URZ, URZ, URZ, URZ ;  /* 0x0000003f3f3ff290 */ /* 0x000ff6000fffe03f */
[----:B------:R-:W-:Y:S01]  /*3fe80*/  @!UPT UIADD3 URZ, URZ, URZ, URZ ;  /* 0x0000003f3f3ff290 */ /* 0x000fe2000fffe03f */
[----:B------:R0:W-:Y:S01]  /*3fe90*/  STL.64 [R1+0x560], R8 ;  /* 0x0005600801007387 */ /* 0x0001e20000100a00 */
[----:B------:R-:W-:Y:S02]  /*3fea0*/  STL.64 [R1+0x568], R10 ;  /* 0x0005680a01007387 */ /* 0x000fe40000100a00 */
[----:B0-----:R-:W-:Y:S02]  /*3feb0*/  IMAD.MOV.U32 R9, RZ, RZ, R18 ;  /* 0x000000ffff097224 */ /* 0x001fe400078e0012 */
[----:B------:R-:W-:-:S05]  /*3fec0*/  IMAD.MOV.U32 R8, RZ, RZ, R19 ;  /* 0x000000ffff087224 */ /* 0x000fca00078e0013 */
[----:B------:R0:W-:Y:S04]  /*3fed0*/  STL.64 [R1+0x19b0], R8 ;  /* 0x0019b00801007387 */ /* 0x0001e80000100a00 */
[----:B0-----:R-:W2:Y:S01]  /*3fee0*/  LDL.LU R8, [R1+0x2e0] ;  /* 0x0002e00001087983 */ /* 0x001ea20000300800 */
[----:B------:R-:W2:Y:S02]  /*3fef0*/  LDL.LU R9, [R1+0x2e4] ;  /* 0x0002e40001097983 */ /* 0x000ea40000300800 */
[----:B------:R-:W2:Y:S02]  /*3ff00*/  LDL.LU R10, [R1+0x2e8] ;  /* 0x0002e800010a7983 */ /* 0x000ea40000300800 */
[----:B------:R-:W2:Y:S01]  /*3ff10*/  LDL.LU R11, [R1+0x2ec] ;  /* 0x0002ec00010b7983 */ /* 0x000ea20000300800 */
[----:B------:R0:W-:Y:S01]  /*3ff20*/  STL.64 [R1+0x1978], R22 ;  /* 0x0019781601007387 */ /* 0x0001e20000100a00 */
[----:B------:R-:W3:Y:S02]  /*3ff30*/  LDL.LU R20, [R1+0x290] ;  /* 0x0002900001147983 */ /* 0x000ee40000300800 */
[----:B------:R-:W-:Y:S02]  /*3ff40*/  STL.64 [R1+0x550], R12 ;  /* 0x0005500c01007387 */ /* 0x000fe40000100a00 */
[----:B------:R-:W-:Y:S01]  /*3ff50*/  STL.64 [R1+0x558], R14 ;  /* 0x0005580e01007387 */ /* 0x000fe20000100a00 */
[----:B------:R-:W3:Y:S04]  /*3ff60*/  LDL.LU R21, [R1+0x294] ;  /* 0x0002940001157983 */ /* 0x000ee80000300800 */
[----:B0-----:R-:W5:Y:S01]  /*3ff70*/  LDL.LU R22, [R1+0x298] ;  /* 0x0002980001167983 */ /* 0x001f620000300800 */
[----:B------:R-:W5:Y:S03]  /*3ff80*/  LDL.LU R23, [R1+0x29c] ;  /* 0x00029c0001177983 */ /* 0x000f660000300800 */
[----:B-----5:R0:W-:Y:S01]  /*3ff90*/  STL.64 [R1+0x1988], R22 ;  /* 0x0019881601007387 */ /* 0x0201e20000100a00 */
[----:B---3--:R-:W-:Y:S03]  /*3ffa0*/  STL.64 [R1+0x1980], R20 ;  /* 0x0019801401007387 */ /* 0x008fe60000100a00 */
[----:B0-----:R-:W3:Y:S01]  /*3ffb0*/  LDL.64 R22, [R1+0x18] ;  /* 0x0000180001167983 */ /* 0x001ee20000100a00 */
[----:B------:R-:W5:Y:S02]  /*3ffc0*/  LDL.LU R12, [R1+0x230] ;  /* 0x00023000010c7983 */ /* 0x000f640000300800 */
[----:B------:R-:W5:Y:S02]  /*3ffd0*/  LDL.LU R13, [R1+0x234] ;  /* 0x00023400010d7983 */ /* 0x000f640000300800 */
[----:B------:R-:W3:Y:S01]  /*3ffe0*/  LDL.LU R14, [R1+0x238] ;  /* 0x00023800010e7983 */ /* 0x000ee20000300800 */
[----:B------:R-:W3:Y:S01]  /*3fff0*/  LDL.LU R15, [R1+0x23c] ;  /* 0x00023c00010f7983 */ /* 0x000ee20000300800 */
[----:B--2---:R-:W-:Y:S03]  /*40000*/  HMMA.16816.F32.BF16 R4, R4, R26, R8 ;  /* 0x0000001a0404723c */ /* 0x004fe60000041808 */
[----:B---3--:R-:W-:Y:S01]  /*40010*/  STL.64 [R1+0x1998], R14 ;  /* 0x0019980e01007387 */ /* 0x008fe20000100a00 */
[----:B-----5:R0:W-:Y:S03]  /*40020*/  STL.64 [R1+0x1990], R12 ;  /* 0x0019900c01007387 */ /* 0x0201e60000100a00 */
[----:B0-----:R-:W2:Y:S01]  /*40030*/  LDL.LU R12, [R1+0x2d0] ;  /* 0x0002d000010c7983 */ /* 0x001ea20000300800 */
[----:B------:R-:W2:Y:S02]  /*40040*/  LDL.LU R13, [R1+0x2d4] ;  /* 0x0002d400010d7983 */ /* 0x000ea40000300800 */
[----:B------:R-:W2:Y:S02]  /*40050*/  LDL.LU R14, [R1+0x2d8] ;  /* 0x0002d800010e7983 */ /* 0x000ea40000300800 */
[----:B------:R-:W2:Y:S01]  /*40060*/  LDL.LU R15, [R1+0x2dc] ;  /* 0x0002dc00010f7983 */ /* 0x000ea20000300800 */
[----:B------:R-:W3:Y:S04]  /*40070*/  LDL R16, [R1+0xec4] ;  /* 0x000ec40001107983 */ /* 0x000ee80000100800 */
[----:B---3--:R0:W-:Y:S04]  /*40080*/  STL [R1+0x1930], R16 ;  /* 0x0019301001007387 */ /* 0x0081e80000100800 */
[----:B0-----:R-:W3:Y:S01]  /*40090*/  LDL.LU R16, [R1+0x280] ;  /* 0x0002800001107983 */ /* 0x001ee20000300800 */
[----:B------:R-:W3:Y:S02]  /*400a0*/  LDL.LU R17, [R1+0x284] ;  /* 0x0002840001117983 */ /* 0x000ee40000300800 */
[----:B------:R-:W3:Y:S02]  /*400b0*/  LDL.LU R18, [R1+0x288] ;  /* 0x0002880001127983 */ /* 0x000ee40000300800 */
[----:B------:R-:W3:Y:S01]  /*400c0*/  LDL.LU R19, [R1+0x28c] ;  /* 0x00028c0001137983 */ /* 0x000ee20000300800 */
[----:B------:R-:W5:Y:S01]  /*400d0*/  LDL.LU.64 R8, [R1+0x19b0] ;  /* 0x0019b00001087983 */ /* 0x000f620000300a00 */
[----:B------:R0:W-:Y:S02]  /*400e0*/  STL.64 [R1+0x530], R4 ;  /* 0x0005300401007387 */ /* 0x0001e40000100a00 */
[----:B------:R1:W-:Y:S01]  /*400f0*/  STL.64 [R1+0x538], R6 ;  /* 0x0005380601007387 */ /* 0x0003e20000100a00 */
[----:B0-----:R-:W2:Y:S01]  /*40100*/  LDL.LU R4, [R1+0x270] ;  /* 0x0002700001047983 */ /* 0x001ea20000300800 */
[----:B------:R-:W2:Y:S02]  /*40110*/  LDL.LU R5, [R1+0x274] ;  /* 0x0002740001057983 */ /* 0x000ea40000300800 */
[----:B-1----:R-:W2:Y:S02]  /*40120*/  LDL.LU R6, [R1+0x278] ;  /* 0x0002780001067983 */ /* 0x002ea40000300800 */
[----:B------:R-:W2:Y:S02]  /*40130*/  LDL.LU R7, [R1+0x27c] ;  /* 0x00027c0001077983 */ /* 0x000ea40000300800 */
[----:B--2---:R5:W-:Y:S02]  /*40140*/  STL.64 [R1+0x1940], R6 ;  /* 0x0019400601007387 */ /* 0x004be40000100a00 */
[----:B-----5:R-:W-:Y:S01]  /*40150*/  MOV R6, R9 ;  /* 0x0000000900067202 */ /* 0x020fe20000000f00 */
[----:B------:R-:W-:-:S02]  /*40160*/  IMAD.MOV.U32 R7, RZ, RZ, R8 ;  /* 0x000000ffff077224 */ /* 0x000fc400078e0008 */
[----:B------:R-:W0:Y:S04]  /*40170*/  LDSM.16.M88.4 R8, [R29+0x57800] ;  /* 0x057800001d08783b */ /* 0x000e280000000200 */
[----:B------:R-:W-:Y:S04]  /*40180*/  STL.64 [R1+0x1938], R4 ;  /* 0x0019380401007387 */ /* 0x000fe80000100a00 */
[----:B0-----:R-:W-:Y:S01]  /*40190*/  STL.64 [R1+0x40], R8 ;  /* 0x0000400801007387 */ /* 0x001fe20000100a00 */
[----:B------:R0:W-:Y:S03]  /*401a0*/  STL.64 [R1+0x48], R10 ;  /* 0x0000480a01007387 */ /* 0x0001e60000100a00 */
[----:B0-----:R-:W2:Y:S01]  /*401b0*/  LDL.LU.64 R10, [R1+0x19a8] ;  /* 0x0019a800010a7983 */ /* 0x001ea20000300a00 */
[----:B------:R-:W2:Y:S02]  /*401c0*/  LDL.LU.64 R8, [R1+0x19a0] ;  /* 0x0019a00001087983 */ /* 0x000ea40000300a00 */
[----:B------:R-:W-:Y:S01]  /*401d0*/  IMAD.MOV.U32 R5, RZ, RZ, R22 ;  /* 0x000000ffff057224 */ /* 0x000fe200078e0016 */
[----:B------:R-:W-:Y:S01]  /*401e0*/  MOV R4, R23 ;  /* 0x0000001700047202 */ /* 0x000fe20000000f00 */
[C---:B--2---:R-:W-:Y:S11]  /*401f0*/  HMMA.16816.F32.BF16 R12, R8.reuse, R22, R12 ;  /* 0x00000016080c723c */ /* 0x044ff6000004180c */
[----:B------:R-:W-:Y:S11]  /*40200*/  @!UPT UIADD3 URZ, URZ, URZ, URZ ;  /* 0x0000003f3f3ff290 */ /* 0x000ff6000fffe03f */
[----:B------:R-:W-:Y:S01]  /*40210*/  @!UPT UIADD3 URZ, URZ, URZ, URZ ;  /* 0x0000003f3f3ff290 */ /* 0x000fe2000fffe03f */
[----:B------:R-:W-:Y:S01]  /*40220*/  STL.64 [R1+0x520], R12 ;  /* 0x0005200c01007387 */ /* 0x000fe20000100a00 */
[----:B------:R0:W-:Y:S03]  /*40230*/  STL.64 [R1+0x528], R14 ;  /* 0x0005280e01007387 */ /* 0x0001e60000100a00 */
[----:B0-----:R-:W2:Y:S01]  /*40240*/  LDL.LU.64 R14, [R1+0x1998] ;  /* 0x00199800010e7983 */ /* 0x001ea20000300a00 */
[----:B------:R-:W2:Y:S02]  /*40250*/  LDL.LU.64 R12, [R1+0x1990] ;  /* 0x00199000010c7983 */ /* 0x000ea40000300a00 */
[----:B------:R-:W5:Y:S02]  /*40260*/  LDL.LU.64 R22, [R1+0x1988] ;  /* 0x0019880001167983 */ /* 0x000f640000300a00 */
[----:B------:R-:W5:Y:S02]  /*40270*/  LDL.LU.64 R20, [R1+0x1980] ;  /* 0x0019800001147983 */ /* 0x000f640000300a00 */
[C---:B-----5:R-:W-:Y:S11]  /*40280*/  HMMA.16816.F32.BF16 R20, R8.reuse, R6, R20 ;  /* 0x000000060814723c */ /* 0x060ff60000041814 */
[----:B------:R-:W-:Y:S11]  /*40290*/  @!UPT UIADD3 URZ, URZ, URZ, URZ ;  /* 0x0000003f3f3ff290 */ /* 0x000ff6000fffe03f */
[----:B------:R-:W-:Y:S01]  /*402a0*/  @!UPT UIADD3 URZ, URZ, URZ, URZ ;  /* 0x0000003f3f3ff290 */ /* 0x000fe2000fffe03f */
[----:B------:R-:W-:Y:S01]  /*402b0*/  STL.64 [R1+0x510], R20 ;  /* 0x0005101401007387 */ /* 0x000fe20000100a00 */
[----:B------:R0:W-:Y:S03]  /*402c0*/  STL.64 [R1+0x518], R22 ;  /* 0x0005181601007387 */ /* 0x0001e60000100a00 */
[----:B0-----:R-:W3:Y:S01]  /*402d0*/  LDL.LU.64 R22, [R1+0x1978] ;  /* 0x0019780001167983 */ /* 0x001ee20000300a00 */
[----:B------:R-:W-:Y:S01]  /*402e0*/  STL.64 [R1+0x1950], R6 ;  /* 0x0019500601007387 */ /* 0x000fe20000100a00 */
[C---:B---3--:R-:W-:Y:S02]  /*402f0*/  HMMA.16816.F32.BF16 R16, R8.reuse, R22, R16 ;  /* 0x000000160810723c */ /* 0x048fe40000041810 */
[----:B------:R0:W-:Y:S01]  /*40300*/  STL.64 [R1+0x1948], R22 ;  /* 0x0019481601007387 */ /* 0x0001e20000100a00 */
[----:B------:R-:W3:Y:S11]  /*40310*/  LDL.LU R20, [R1+0x60] ;  /* 0x0000600001147983 */ /* 0x000ef60000300800 */
[----:B------:R-:W-:Y:S09]  /*40320*/  @!UPT UIADD3 URZ, URZ, URZ, URZ ;  /* 0x0000003f3f3ff290 */ /* 0x000ff2000fffe03f */
[----:B------:R-:W-:Y:S01]  /*40330*/  STL.64 [R1+0x500], R16 ;  /* 0x0005001001007387 */ /* 0x000fe20000100a00 */
[----:B------:R-:W-:Y:S02]  /*40340*/  STL.64 [R1+0x508], R18 ;  /* 0x0005081201007387 */ /* 0x000fe40000100a00 */
[----:B------:R-:W3:Y:S02]  /*40350*/  LDL.LU R21, [R1+0x64] ;  /* 0x0000640001157983 */ /* 0x000ee40000300800 */
[----:B0-----:R-:W5:Y:S01]  /*40360*/  LDL.LU R22, [R1+0x68] ;  /* 0x0000680001167983 */ /* 0x001f620000300800 */
[----:B------:R-:W5:Y:S01]  /*40370*/  LDL.LU R23, [R1+0x6c] ;  /* 0x00006c0001177983 */ /* 0x000f620000300800 */
[----:B--2---:R-:W-:Y:S03]  /*40380*/  HMMA.16816.F32.BF16 R8, R8, R26, R12 ;  /* 0x0000001a0808723c */ /* 0x004fe6000004180c */
[----:B-----5:R-:W-:Y:S01]  /*40390*/  STL.64 [R1+0x1960], R22 ;  /* 0x0019601601007387 */ /* 0x020fe20000100a00 */
[----:B---3--:R0:W-:Y:S03]  /*403a0*/  STL.64 [R1+0x1958], R20 ;  /* 0x0019581401007387 */ /* 0x0081e60000100a00 */
[----:B0-----:R-:W2:Y:S01]  /*403b0*/  LDL.LU R20, [R1+0x220] ;  /* 0x0002200001147983 */ /* 0x001ea20000300800 */
[----:B------:R-:W2:Y:S02]  /*403c0*/  LDL.LU R21, [R1+0x224] ;  /* 0x0002240001157983 */ /* 0x000ea40000300800 */
[----:B------:R-:W2:Y:S02]  /*403d0*/  LDL.LU R22, [R1+0x228] ;  /* 0x0002280001167983 */ /* 0x000ea40000300800 */
[----:B------:R-:W2:Y:S01]  /*403e0*/  LDL.LU R23, [R1+0x22c] ;  /* 0x00022c0001177983 */ /* 0x000ea20000300800 */
[----:B------:R-:W2:Y:S01]  /*403f0*/  LDL.LU.64 R14, [R1+0x1970] ;  /* 0x00197000010e7983 */ /* 0x000ea20000300a00 */
[----:B------:R-:W2:Y:S02]  /*40400*/  LDL.LU.64 R12, [R1+0x1968] ;  /* 0x00196800010c7983 */ /* 0x000ea40000300a00 */
[----:B------:R-:W-:-:S02]  /*40410*/  IMAD.MOV.U32 R6, RZ, RZ, R5 ;  /* 0x000000ffff067224 */ /* 0x000fc400078e0005 */
[----:B------:R-:W-:-:S05]  /*40420*/  IMAD.MOV.U32 R7, RZ, RZ, R4 ;  /* 0x000000ffff077224 */ /* 0x000fca00078e0004 */
[----:B------:R0:W-:Y:S01]  /*40430*/  STL.64 [R1+0x490], R8 ;  /* 0x0004900801007387 */ /* 0x0001e20000100a00 */
[----:B------:R1:W-:Y:S03]  /*40440*/  STL.64 [R1+0x498], R10 ;  /* 0x0004980a01007387 */ /* 0x0003e60000100a00 */
[----:B0-----:R-:W3:Y:S01]  /*40450*/  LDL.LU R8, [R1+0x260] ;  /* 0x0002600001087983 */ /* 0x001ee20000300800 */
[----:B------:R-:W3:Y:S02]  /*40460*/  LDL.LU R9, [R1+0x264] ;  /* 0x0002640001097983 */ /* 0x000ee40000300800 */
[----:B-1----:R-:W3:Y:S02]  /*40470*/  LDL.LU R10, [R1+0x268] ;  /* 0x00026800010a7983 */ /* 0x002ee40000300800 */
[----:B------:R-:W3:Y:S01]  /*40480*/  LDL.LU R11, [R1+0x26c] ;  /* 0x00026c00010b7983 */ /* 0x000ee20000300800 */
[----:B--2---:R-:W-:Y:S01]  /*40490*/  HMMA.16816.F32.BF16 R4, R12, R6, R20 ;  /* 0x000000060c04723c */ /* 0x004fe20000041814 */
[----:B------:R-:W2:Y:S01]  /*404a0*/  LDL.LU.64 R22, [R1+0x1960] ;  /* 0x0019600001167983 */ /* 0x000ea20000300a00 */
[----:B------:R-:W2:Y:S11]  /*404b0*/  LDL.LU.64 R20, [R1+0x1958] ;  /* 0x0019580001147983 */ /* 0x000eb60000300a00 */
[----:B------:R-:W-:Y:S10]  /*404c0*/  @!UPT UIADD3 URZ, URZ, URZ, URZ ;  /* 0x0000003f3f3ff290 */ /* 0x000ff4000fffe03f */
[----:B------:R-:W-:Y:S01]  /*404d0*/  STL.64 [R1+0x4f0], R4 ;  /* 0x0004f00401007387 */ /* 0x000fe20000100a00 */
[----:B------:R0:W-:Y:S03]  /*404e0*/  STL.64 [R1+0x4f8], R6 ;  /* 0x0004f80601007387 */ /* 0x0001e60000100a00 */
[----:B0-----:R-:W2:Y:S04]  /*404f0*/  LDL.LU.64 R6, [R1+0x1950] ;  /* 0x0019500001067983 */ /* 0x001ea80000300a00 */
[----:B------:R-:W0:Y:S02]  /*40500*/  S2R R29, SR_TID.X ;  /* 0x00000000001d7919 */ /* 0x000e240000002100 */
[C---:B0-----:R-:W-:Y:S01]  /*40510*/  LOP3.LUT R19, R29.reuse, 0x7, RZ, 0xc0, !PT ;  /* 0x000000071d137812 */ /* 0x041fe200078ec0ff */
[----:B------:R-:W-:-:S03]  /*40520*/  IMAD.SHL.U32 R18, R29, 0x80, RZ ;  /* 0x000000801d127824 */ /* 0x000fc600078e00ff */
[----:B------:R-:W-:-:S04]  /*40530*/  SHF.L.U32 R19, R19, 0x4, RZ ;  /* 0x0000000413137819 */ /* 0x000fc800000006ff */
[----:B------:R-:W-:-:S04]  /*40540*/  LOP3.LUT R17, R19, 0x780, R18, 0xf8, !PT ;  /* 0x0000078013117812 */ /* 0x000fc800078ef812 */
[----:B------:R-:W-:-:S04]  /*40550*/  LOP3.LUT R17, R17, 0x10, R29, 0x78, !PT ;  /* 0x0000001011117812 */ /* 0x000fc800078e781d */
[----:B------:R-:W-:-:S06]  /*40560*/  LOP3.LUT R17, R17, 0x40, RZ, 0x3c, !PT ;  /* 0x0000004011117812 */ /* 0x000fcc00078e3cff */
[----:B------:R-:W0:Y:S01]  /*40570*/  LDSM.16.M88.4 R16, [R17+0x50000] ;  /* 0x050000001110783b */ /* 0x000e220000000200 */
[----:B--2---:R-:W-:Y:S03]  /*40580*/  HMMA.16816.F32.BF16 R4, R12, R6, R20 ;  /* 0x000000060c04723c */ /* 0x004fe60000041814 */
[----:B------:R-:W2:Y:S11]  /*40590*/  LDL.LU.64 R22, [R1+0x1948] ;  /* 0x0019480001167983 */ /* 0x000eb60000300a00 */
[----:B------:R-:W-:Y:S09]  /*405a0*/  @!UPT UIADD3 URZ, URZ, URZ, URZ ;  /* 0x0000003f3f3ff290 */ /* 0x000ff2000fffe03f */
[----:B------:R-:W-:Y:S01]  /*405b0*/  STL.64 [R1+0x4e0], R4 ;  /* 0x0004e00401007387 */ /* 0x000fe20000100a00 */
[----:B------:R1:W-:Y:S03]  /*405c0*/  STL.64 [R1+0x4e8], R6 ;  /* 0x0004e80601007387 */ /* 0x0003e60000100a00 */
[----:B-1----:R-:W5:Y:S01]  /*405d0*/  LDL.LU.64 R6, [R1+0x1940] ;  /* 0x0019400001067983 */ /* 0x002f620000300a00 */
[----:B------:R-:W5:Y:S02]  /*405e0*/  LDL.LU.64 R4, [R1+0x1938] ;  /* 0x0019380001047983 */ /* 0x000f640000300a00 */
[----:B0-----:R0:W-:Y:S02]  /*405f0*/  STL [R1+0x60], R16 ;  /* 0x0000601001007387 */ /* 0x0011e40000100800 */
[----:B0-----:R-:W3:Y:S01]  /*40600*/  LDL.LU R16, [R1+0x1930] ;  /* 0x0019300001107983 */ /* 0x001ee20000300800 */
[----:B------:R-:W-:Y:S01]  /*40610*/  MOV R20, R18 ;  /* 0x0000001200147202 */ /* 0x000fe20000000f00 */
[----:B------:R-:W-:-:S02]  /*40620*/  IMAD.MOV.U32 R21, RZ, RZ, R19 ;  /* 0x000000ffff157224 */ /* 0x000fc400078e0013 */
[----:B--2---:R-:W-:Y:S03]  /*40630*/  STL.64 [R1+0x18f0], R22 ;  /* 0x0018f01601007387 */ /* 0x004fe60000100a00 */
[----:B------:R-:W-:Y:S01]  /*40640*/  STL.64 [R1+0x18e8], R20 ;  /* 0x0018e81401007387 */ /* 0x000fe20000100a00 */
[C---:B-----5:R-:W-:Y:S11]  /*40650*/  HMMA.16816.F32.BF16 R4, R12.reuse, R22, R4 ;  /* 0x000000160c04723c */ /* 0x060ff60000041804 */
[----:B------:R-:W-:Y:S11]  /*40660*/  @!UPT UIADD3 URZ, URZ, URZ, URZ ;  /* 0x0000003f3f3ff290 */ /* 0x000ff6000fffe03f */
[----:B------:R-:W-:Y:S01]  /*40670*/  @!UPT UIADD3 URZ, URZ, URZ, URZ ;  /* 0x0000003f3f3ff290 */ /* 0x000fe2000fffe03f */
[----:B------:R-:W-:Y:S01]  /*40680*/  STL.64 [R1+0x4d0], R4 ;  /* 0x0004d00401007387 */ /* 0x000fe20000100a00 */
[----:B------:R-:W-:Y:S02]  /*40690*/  STL.64 [R1+0x4d8], R6 ;  /* 0x0004d80601007387 */ /* 0x000fe40000100a00 */
[----:B---3--:R-:W0:Y:S02]  /*406a0*/  LDSM.16.M88.4 R4, [R16+0x40000] ;  /* 0x040000001004783b */ /* 0x008e240000000200 */
[----:B0-----:R-:W-:Y:S02]  /*406b0*/  STL [R1+0x1414], R6 ;  /* 0x0014140601007387 */ /* 0x001fe40000100800 */
[----:B------:R-:W-:Y:S02]  /*406c0*/  STL [R1+0x1410], R7 ;  /* 0x0014100701007387 */ /* 0x000fe40000100800 */
[----:B------:R0:W-:Y:S02]  /*406d0*/  STL.64 [R1+0x18b0], R4 ;  /* 0x0018b00401007387 */ /* 0x0001e40000100a00 */
[----:B0-----:R-:W-:Y:S01]  /*406e0*/  HMMA.16816.F32.BF16 R4, R12, R26, R8 ;  /* 0x0000001a0c04723c */ /* 0x001fe20000041808 */
[----:B------:R-:W0:Y:S04]  /*406f0*/  LDSM.16.M88.4 R8, [R16+0x44000] ;  /* 0x044000001008783b */ /* 0x000e280000000200 */
[----:B------:R-:W1:Y:S04]  /*40700*/  LDSM.16.M88.4 R12, [R16+0x48000] ;  /* 0x04800000100c783b */ /* 0x000e680000000200 */
[----:B------:R-:W-:Y:S01]  /*40710*/  STL.64 [R1+0x18e0], R26 ;  /* 0x0018e01a01007387 */ /* 0x000fe20000100a00 */
[----:B----4-:R-:W-:Y:S11]  /*40720*/  STL.64 [R1+0x18d8], R24 ;  /* 0x0018d81801007387 */ /* 0x010ff60000100a00 */
[----:B------:R-:W-:Y:S02]  /*40730*/  @!UPT UIADD3 URZ, URZ, URZ, URZ ;  /* 0x0000003f3f3ff290 */ /* 0x000fe4000fffe03f */
[----:B------:R2:W-:Y:S01]  /*40740*/  STL.64 [R1+0x480], R4 ;  /* 0x0004800401007387 */ /* 0x0005e20000100a00 */
[----:B------:R3:W-:Y:S03]  /*40750*/  STL.64 [R1+0x488], R6 ;  /* 0x0004880601007387 */ /* 0x0007e60000100a00 */
[----:B0-----:R-:W-:Y:S01]  /*40760*/  STL [R1+0x16d4], R10 ;  /* 0x0016d40a01007387 */ /* 0x001fe20000100800 */
[----:B------:R-:W-:Y:S02]  /*40770*/  STL [R1+0x16d0], R11 ;  /* 0x0016d00b01007387 */ /* 0x000fe40000100800 */
[----:B------:R0:W-:Y:S02]  /*40780*/  STL.64 [R1+0x1910], R8 ;  /* 0x0019100801007387 */ /* 0x0001e40000100a00 */
[----:B-1----:R-:W-:Y:S01]  /*40790*/  STL [R1+0x141c], R14 ;  /* 0x00141c0e01007387 */ /* 0x002fe20000100800 */
[----:B------:R-:W-:Y:S01]  /*407a0*/  STL [R1+0x1418], R15 ;  /* 0x0014180f01007387 */ /* 0x000fe20000100800 */
[----:B------:R-:W-:Y:S02]  /*407b0*/  STL.64 [R1+0x1898], R12 ;  /* 0x0018980c01007387 */ /* 0x000fe40000100a00 */
[----:B--2---:R-:W2:Y:S02]  /*407c0*/  LDL.LU R4, [R1+0x210] ;  /* 0x0002100001047983 */ /* 0x004ea40000300800 */
[----:B------:R-:W2:Y:S01]  /*407d0*/  LDL.LU R5, [R1+0x214] ;  /* 0x0002140001057983 */ /* 0x000ea20000300800 */
[----:B---3--:R-:W3:Y:S01]  /*407e0*/  LDL.LU R6, [R1+0x218] ;  /* 0x0002180001067983 */ /* 0x008ee20000300800 */
[----:B------:R-:W3:Y:S03]  /*407f0*/  LDL.LU R7, [R1+0x21c] ;  /* 0x00021c0001077983 */ /* 0x000ee60000300800 */
[----:B0-----:R-:W4:Y:S01]  /*40800*/  LDL.LU R8, [R1+0x2c0] ;  /* 0x0002c00001087983 */ /* 0x001f220000300800 */
[----:B------:R-:W4:Y:S02]  /*40810*/  LDL.LU R9, [R1+0x2c4] ;  /* 0x0002c40001097983 */ /* 0x000f240000300800 */
[----:B------:R-:W5:Y:S02]  /*40820*/  LDL.LU R10, [R1+0x2c8] ;  /* 0x0002c800010a7983 */ /* 0x000f640000300800 */
[----:B------:R-:W5:Y:S02]  /*40830*/  LDL.LU R11, [R1+0x2cc] ;  /* 0x0002cc00010b7983 */ /* 0x000f640000300800 */
[----:B-----5:R-:W-:Y:S01]  /*40840*/  STL.64 [R1+0x1920], R10 ;  /* 0x0019200a01007387 */ /* 0x020fe20000100a00 */
[----:B----4-:R-:W-:Y:S02]  /*40850*/  STL.64 [R1+0x1918], R8 ;  /* 0x0019180801007387 */ /* 0x010fe40000100a00 */
[----:B------:R-:W4:Y:S01]  /*40860*/  LDL.LU.64 R22, [R1+0x8] ;  /* 0x0000080001167983 */ /* 0x000f220000300a00 */
[----:B------:R-:W0:Y:S01]  /*40870*/  S2R R19, SR_TID.X ;  /* 0x0000000000137919 */ /* 0x000e220000002100 */
[----:B------:R-:W-:Y:S01]  /*40880*/  IMAD.MOV.U32 R29, RZ, RZ, R17 ;  /* 0x000000ffff1d7224 */ /* 0x000fe200078e0011 */
[----:B0-----:R-:W-:-:S02]  /*40890*/  LOP3.LUT R18, R19, 0x7, RZ, 0xc0, !PT ;  /* 0x0000000713127812 */ /* 0x001fc400078ec0ff */
[----:B------:R-:W-:-:S03]  /*408a0*/  SHF.L.U32 R17, R19, 0x7, RZ ;  /* 0x0000000713117819 */ /* 0x000fc600000006ff */
[----:B------:R-:W-:Y:S01]  /*408b0*/  IMAD.SHL.U32 R18, R18, 0x10, RZ ;  /* 0x0000001012127824 */ /* 0x000fe200078e00ff */
[----:B----4-:R0:W-:Y:S04]  /*408c0*/  STL.64 [R1+0x1908], R22 ;  /* 0x0019081601007387 */ /* 0x0101e80000100a00 */
[----:B0-----:R-:W4:Y:S01]  /*408d0*/  LDL.LU.64 R22, [R1+0x18] ;  /* 0x0000180001167983 */ /* 0x001f220000300a00 */
[----:B------:R-:W5:Y:S02]  /*408e0*/  LDL.LU R24, [R1+0x2a0] ;  /* 0x0002a00001187983 */ /* 0x000f640000300800 */
[----:B------:R-:W5:Y:S02]  /*408f0*/  LDL.LU R25, [R1+0x2a4] ;  /* 0x0002a40001197983 */ /* 0x000f640000300800 */
[----:B------:R-:W2:Y:S01]  /*40900*/  LDL.LU R26, [R1+0x2a8] ;  /* 0x0002a800011a7983 */ /* 0x000ea20000300800 */
[----:B------:R-:W2:Y:S01]  /*40910*/  LDL.LU R27, [R1+0x2ac] ;  /* 0x0002ac00011b7983 */ /* 0x000ea20000300800 */
[----:B------:R-:W-:-:S04]  /*40920*/  LOP3.LUT R14, R18, 0x780, R17, 0xf8, !PT ;  /* 0x00000780120e7812 */ /* 0x000fc800078ef811 */
[----:B------:R-:W-:Y:S02]  /*40930*/  LOP3.LUT R14, R14, 0x10, R19, 0x78, !PT ;  /* 0x000000100e0e7812 */ /* 0x000fe400078e7813 */
[----:B------:R-:W0:Y:S02]  /*40940*/  LDSM.16.M88.4 R16, [R16+0x4c000] ;  /* 0x04c000001010783b */ /* 0x000e240000000200 */
[----:B------:R-:W-:-:S05]  /*40950*/  LOP3.LUT R14, R14, 0x40, RZ, 0x3c, !PT ;  /* 0x000000400e0e7812 */ /* 0x000fca00078e3cff */
[----:B------:R-:W1:Y:S04]  /*40960*/  LDSM.16.M88.4 R8, [R14+0x50800] ;  /* 0x050800000e08783b */ /* 0x000e680000000200 */
[----:B--2---:R-:W-:Y:S01]  /*40970*/  STL.64 [R1+0x1900], R26 ;  /* 0x0019001a01007387 */ /* 0x004fe20000100a00 */
[----:B-----5:R2:W-:Y:S03]  /*40980*/  STL.64 [R1+0x18f8], R24 ;  /* 0x0018f81801007387 */ /* 0x0205e60000100a00 */
[----:B--2---:R-:W2:Y:S01]  /*40990*/  LDL.LU R24, [R1+0x2b0] ;  /* 0x0002b00001187983 */ /* 0x004ea20000300800 */
[----:B------:R-:W2:Y:S02]  /*409a0*/  LDL.LU R25, [R1+0x2b4] ;  /* 0x0002b40001197983 */ /* 0x000ea40000300800 */
[----:B------:R-:W2:Y:S02]  /*409b0*/  LDL.LU R26, [R1+0x2b8] ;  /* 0x0002b800011a7983 */ /* 0x000ea40000300800 */
[----:B------:R-:W2:Y:S01]  /*409c0*/  LDL.LU R27, [R1+0x2bc] ;  /* 0x0002bc00011b7983 */ /* 0x000ea20000300800 */
[----:B---3--:R-:W-:Y:S01]  /*409d0*/  STL.64 [R1+0x18c0], R6 ;  /* 0x0018c00601007387 */ /* 0x008fe20000100a00 */
[----:B------:R3:W-:Y:S02]  /*409e0*/  STL.64 [R1+0x18b8], R4 ;  /* 0x0018b80401007387 */ /* 0x0007e40000100a00 */
[----:B---3--:R-:W-:-:S02]  /*409f0*/  IMAD.MOV.U32 R4, RZ, RZ, R3 ;  /* 0x000000ffff047224 */ /* 0x008fc400078e0003 */
[----:B------:R-:W-:Y:S01]  /*40a00*/  IMAD.MOV.U32 R5, RZ, RZ, R28 ;  /* 0x000000ffff057224 */ /* 0x000fe200078e001c */
[----:B------:R-:W3:Y:S01]  /*40a10*/  LDL.LU R3, [R1+0x192c] ;  /* 0x00192c0001037983 */ /* 0x000ee20000300800 */
[----:B------:R-:W5:Y:S02]  /*40a20*/  LDL.LU R28, [R1+0x1928] ;  /* 0x00192800011c7983 */ /* 0x000f640000300800 */
[----:B0-----:R-:W-:Y:S02]  /*40a30*/  STL [R1+0x1444], R18 ;  /* 0x0014441201007387 */ /* 0x001fe40000100800 */
[----:B------:R-:W-:Y:S01]  /*40a40*/  STL [R1+0x1440], R19 ;  /* 0x0014401301007387 */ /* 0x000fe20000100800 */
[----:B------:R0:W-:Y:S04]  /*40a50*/  STL.64 [R1+0x18a8], R16 ;  /* 0x0018a81001007387 */ /* 0x0001e80000100a00 */
[----:B0-----:R-:W2:Y:S01]  /*40a60*/  LDL.LU.64 R16, [R1+0x40] ;  /* 0x0000400001107983 */ /* 0x001ea20000300a00 */
[----:B------:R-:W2:Y:S03]  /*40a70*/  LDL.LU.64 R18, [R1+0x48] ;  /* 0x0000480001127983 */ /* 0x000ea60000300a00 */
[----:B--2---:R-:W-:Y:S01]  /*40a80*/  STL.64 [R1+0x18d0], R18 ;  /* 0x0018d01201007387 */ /* 0x004fe20000100a00 */
[----:B------:R0:W-:Y:S03]  /*40a90*/  STL.64 [R1+0x18c8], R16 ;  /* 0x0018c81001007387 */ /* 0x0001e60000100a00 */
[----:B0-----:R-:W2:Y:S01]  /*40aa0*/  LDL.LU R16, [R1+0x250] ;  /* 0x0002500001107983 */ /* 0x001ea20000300800 */
[----:B------:R-:W2:Y:S02]  /*40ab0*/  LDL.LU R17, [R1+0x254] ;  /* 0x0002540001117983 */ /* 0x000ea40000300800 */
[----:B------:R-:W2:Y:S02]  /*40ac0*/  LDL.LU R18, [R1+0x258] ;  /* 0x0002580001127983 */ /* 0x000ea40000300800 */
[----:B-1----:R-:W-:Y:S01]  /*40ad0*/  STL.64 [R1+0x30], R8 ;  /* 0x0000300801007387 */ /* 0x002fe20000100a00 */
[----:B------:R0:W-:Y:S04]  /*40ae0*/  STL.64 [R1+0x38], R10 ;  /* 0x0000380a01007387 */ /* 0x0001e80000100a00 */
[----:B0-----:R-:W2:Y:S01]  /*40af0*/  LDL.LU.64 R10, [R1+0x1920] ;  /* 0x00192000010a7983 */ /* 0x001ea20000300a00 */
[----:B------:R-:W2:Y:S01]  /*40b00*/  LDL.LU.64 R8, [R1+0x1918] ;  /* 0x0019180001087983 */ /* 0x000ea20000300a00 */
[----:B------:R-:W-:Y:S01]  /*40b10*/  MOV R6, R2 ;  /* 0x0000000200067202 */ /* 0x000fe20000000f00 */
[----:B------:R-:W-:Y:S01]  /*40b20*/  IMAD.MOV.U32 R7, RZ, RZ, R0 ;  /* 0x000000ffff077224 */ /* 0x000fe200078e0000 */
[----:B----4-:R-:W-:Y:S01]  /*40b30*/  MOV R2, R22 ;  /* 0x0000001600027202 */ /* 0x010fe20000000f00 */
[----:B------:R-:W-:-:S05]  /*40b40*/  IMAD.MOV.U32 R0, RZ, RZ, R23 ;  /* 0x000000ffff007224 */ /* 0x000fca00078e0017 */
[----:B--2---:R-:W-:Y:S01]  /*40b50*/  HMMA.16816.F32.BF16 R8, R4, R22, R8 ;  /* 0x000000160408723c */ /* 0x004fe20000041808 */
[----:B------:R-:W0:Y:S11]  /*40b60*/  LDSM.16.M88.4 R20, [R14+0x51000] ;  /* 0x051000000e14783b */ /* 0x000e360000000200 */
[----:B------:R-:W-:Y:S11]  /*40b70*/  @!UPT UIADD3 URZ, URZ, URZ, URZ ;  /* 0x0000003f3f3ff290 */ /* 0x000ff6000fffe03f */
[----:B------:R1:W-:Y:S01]  /*40b80*/  STL.64 [R1+0x470], R8 ;  /* 0x0004700801007387 */ /* 0x0003e20000100a00 */
[----:B------:R0:W-:Y:S03]  /*40b90*/  STL.64 [R1+0x478], R10 ;  /* 0x0004780a01007387 */ /* 0x0001e60000100a00 */
[----:B-1----:R-:W2:Y:S01]  /*40ba0*/  LDL.LU.64 R8, [R1+0x1910] ;  /* 0x0019100001087983 */ /* 0x002ea20000300a00 */
[----:B0-----:R-:W-:-:S03]  /*40bb0*/  IMAD.MOV.U32 R11, RZ, RZ, R22 ;  /* 0x000000ffff0b7224 */ /* 0x001fc600078e0016 */
[----:B------:R-:W-:Y:S01]  /*40bc0*/  STL.64 [R1+0x20], R20 ;  /* 0x0000201401007387 */ /* 0x000fe20000100a00 */
[----:B------:R-:W-:Y:S02]  /*40bd0*/  MOV R10, R23 ;  /* 0x00000017000a7202 */ /* 0x000fe40000000f00 */
[----:B------:R-:W4:Y:S02]  /*40be0*/  LDL.LU.64 R22, [R1+0x1908] ;  /* 0x0019080001167983 */ /* 0x000f240000300a00 */
[----:B------:R0:W-:Y:S01]  /*40bf0*/  STL [R1+0x18a0], R14 ;  /* 0x0018a00e01007387 */ /* 0x0001e20000100800 */
[----:B------:R-:W-:Y:S01]  /*40c00*/  STL [R1+0x17f4], R10 ;  /* 0x0017f40a01007387 */ /* 0x000fe20000100800 */
[----:B------:R-:W-:Y:S02]  /*40c10*/  STL [R1+0x17f0], R11 ;  /* 0x0017f00b01007387 */ /* 0x000fe40000100800 */
[----:B------:R-:W-:Y:S02]  /*40c20*/  IMAD.MOV.U32 R15, RZ, RZ, R0 ;  /* 0x000000ffff0f7224 */ /* 0x000fe400078e0000 */
[----:B0-----:R-:W-:Y:S01]  /*40c30*/  IMAD.MOV.U32 R14, RZ, RZ, R2 ;  /* 0x000000ffff0e7224 */ /* 0x001fe200078e0002 */
[C---:B----4-:R-:W-:Y:S01]  /*40c40*/  HMMA.16816.F32.BF16 R24, R4.reuse, R22, R24 ;  /* 0x000000160418723c */ /* 0x050fe20000041818 */
[----:B------:R-:W-:Y:S01]  /*40c50*/  MOV R2, R22 ;  /* 0x0000001600027202 */ /* 0x000fe20000000f00 */
[----:B------:R-:W-:Y:S11]  /*40c60*/  IMAD.MOV.U32 R0, RZ, RZ, R23 ;  /* 0x000000ffff007224 */ /* 0x000ff600078e0017 */
[----:B------:R-:W-:Y:S10]  /*40c70*/  @!UPT UIADD3 URZ, URZ, URZ, URZ ;  /* 0x0000003f3f3ff290 */ /* 0x000ff4000fffe03f */
[----:B------:R-:W-:Y:S01]  /*40c80*/  STL.64 [R1+0x4c0], R24 ;  /* 0x0004c01801007387 */ /* 0x000fe20000100a00 */
[----:B------:R0:W-:Y:S03]  /*40c90*/  STL.64 [R1+0x4c8], R26 ;  /* 0x0004c81a01007387 */ /* 0x0001e60000100a00 */
[----:B0-----:R-:W4:Y:S01]  /*40ca0*/  LDL.LU.64 R26, [R1+0x1900] ;  /* 0x00190000011a7983 */ /* 0x001f220000300a00 */
[----:B------:R-:W4:Y:S02]  /*40cb0*/  LDL.LU.64 R24, [R1+0x18f8] ;  /* 0x0018f80001187983 */ /* 0x000f240000300a00 */
[----:B------:R-:W4:Y:S02]  /*40cc0*/  LDL.LU.64 R22, [R1+0x18f0] ;  /* 0x0018f00001167983 */ /* 0x000f240000300a00 */
[----:B------:R-:W2:Y:S02]  /*40cd0*/  LDL.LU.64 R20, [R1+0x18e8] ;  /* 0x0018e80001147983 */ /* 0x000ea40000300a00 */
[----:B-----5:R-:W-:Y:S01]  /*40ce0*/  IMAD.MOV.U32 R19, RZ, RZ, R28 ;  /* 0x000000ffff137224 */ /* 0x020fe200078e001c */
[C---:B----4-:R-:W-:Y:S11]  /*40cf0*/  HMMA.16816.F32.BF16 R24, R4.reuse, R22, R24 ;  /* 0x000000160418723c */ /* 0x050ff60000041818 */
[----:B------:R-:W-:Y:S11]  /*40d00*/  @!UPT UIADD3 URZ, URZ, URZ, URZ ;  /* 0x0000003f3f3ff290 */ /* 0x000ff6000fffe03f */
[----:B------:R-:W-:Y:S01]  /*40d10*/  @!UPT UIADD3 URZ, URZ, URZ, URZ ;  /* 0x0000003f3f3ff290 */ /* 0x000fe2000fffe03f */
[----:B------:R-:W-:Y:S01]  /*40d20*/  STL.64 [R1+0x5a0], R24 ;  /* 0x0005a01801007387 */ /* 0x000fe20000100a00 */
[----:B------:R0:W-:Y:S02]  /*40d30*/  STL [R1+0x5ac], R27 ;  /* 0x0005ac1b01007387 */ /* 0x0001e40000100800 */
[----:B------:R-:W-:Y:S02]  /*40d40*/  IMAD.MOV.U32 R28, RZ, RZ, R26 ;  /* 0x000000ffff1c7224 */ /* 0x000fe400078e001a */
[----:B0-----:R-:W4:Y:S01]  /*40d50*/  LDL.LU.64 R26, [R1+0x18e0] ;  /* 0x0018e000011a7983 */ /* 0x001f220000300a00 */
[----:B------:R-:W5:Y:S02]  /*40d60*/  LDL.LU.64 R24, [R1+0x18d8] ;  /* 0x0018d80001187983 */ /* 0x000f640000300a00 */
[----:B------:R-:W-:Y:S02]  /*40d70*/  STL.64 [R1+0x1880], R22 ;  /* 0x0018801601007387 */ /* 0x000fe40000100a00 */
[----:B--2---:R-:W-:Y:S01]  /*40d80*/  STL.64 [R1+0x1878], R20 ;  /* 0x0018781401007387 */ /* 0x004fe20000100a00 */
[----:B------:R-:W-:Y:S01]  /*40d90*/  STL [R1+0x1660], R28 ;  /* 0x0016601c01007387 */ /* 0x000fe20000100800 */
[----:B----4-:R-:W-:Y:S03]  /*40da0*/  HMMA.16816.F32.BF16 R4, R4, R26, R16 ;  /* 0x0000001a0404723c */ /* 0x010fe60000041810 */
[----:B------:R-:W2:Y:S01]  /*40db0*/  LDL.LU.64 R18, [R1+0x18d0] ;  /* 0x0018d00001127983 */ /* 0x000ea20000300a00 */
[----:B------:R-:W4:Y:S11]  /*40dc0*/  LDL.LU.64 R16, [R1+0x18c8] ;  /* 0x0018c80001107983 */ /* 0x000f360000300a00 */
[----:B------:R-:W-:Y:S08]  /*40dd0*/  @!UPT UIADD3 URZ, URZ, URZ, URZ ;  /* 0x0000003f3f3ff290 */ /* 0x000ff0000fffe03f */
[----:B------:R-:W-:Y:S01]  /*40de0*/  STL.64 [R1+0x600], R4 ;  /* 0x0006000401007387 */ /* 0x000fe20000100a00 */
[----:B------:R0:W-:Y:S03]  /*40df0*/  STL.64 [R1+0x608], R6 ;  /* 0x0006080601007387 */ /* 0x0001e60000100a00 */
[----:B0-----:R-:W4:Y:S01]  /*40e00*/  LDL.LU.64 R6, [R1+0x18c0] ;  /* 0x0018c00001067983 */ /* 0x001f220000300a00 */
[----:B------:R-:W4:Y:S02]  /*40e10*/  LDL.LU.64 R4, [R1+0x18b8] ;  /* 0x0018b80001047983 */ /* 0x000f240000300a00 */
[----:B------:R-:W-:Y:S02]  /*40e20*/  STL.64 [R1+0x1890], R26 ;  /* 0x0018901a01007387 */ /* 0x000fe40000100a00 */
[----:B-----5:R0:W-:Y:S01]  /*40e30*/  STL.64 [R1+0x1888], R24 ;  /* 0x0018881801007387 */ /* 0x0201e20000100a00 */
[----:B------:R-:W-:Y:S01]  /*40e40*/  MOV R22, R2 ;  /* 0x0000000200167202 */ /* 0x000fe20000000f00 */
[----:B0-----:R-:W5:Y:S01]  /*40e50*/  LDL.LU R24, [R1+0x200] ;  /* 0x0002000001187983 */ /* 0x001f620000300800 */
[----:B------:R-:W5:Y:S02]  /*40e60*/  LDL.LU R25, [R1+0x204] ;  /* 0x0002040001197983 */ /* 0x000f640000300800 */
[----:B------:R-:W5:Y:S02]  /*40e70*/  LDL.LU R26, [R1+0x208] ;  /* 0x00020800011a7983 */ /* 0x000f640000300800 */
[----:B------:R-:W5:Y:S02]  /*40e80*/  LDL.LU R27, [R1+0x20c] ;  /* 0x00020c00011b7983 */ /* 0x000f640000300800 */
[----:B--2---:R-:W-:Y:S01]  /*40e90*/  IMAD.MOV.U32 R2, RZ, RZ, R18 ;  /* 0x000000ffff027224 */ /* 0x004fe200078e0012 */
[----:B----4-:R-:W-:Y:S01]  /*40ea0*/  HMMA.16816.F32.BF16 R12, R16, R14, R4 ;  /* 0x0000000e100c723c */ /* 0x010fe20000041804 */
[----:B------:R-:W2:Y:S06]  /*40eb0*/  LDL.LU.64 R4, [R1+0x18b0] ;  /* 0x0018b00001047983 */ /* 0x000eac0000300a00 */
[----:B------:R-:W-:Y:S01]  /*40ec0*/  IMAD.MOV.U32 R7, RZ, RZ, R16 ;  /* 0x000000ffff077224 */ /* 0x000fe200078e0010 */
[----:B------:R-:W-:-:S02]  /*40ed0*/  MOV R6, R17 ;  /* 0x0000001100067202 */ /* 0x000fc40000000f00 */
[----:B------:R-:W4:Y:S11]  /*40ee0*/  LDL.LU.64 R16, [R1+0x18a8] ;  /* 0x0018a80001107983 */ /* 0x000f360000300a00 */
[----:B------:R-:W-:Y:S02]  /*40ef0*/  @!UPT UIADD3 URZ, URZ, URZ, URZ ;  /* 0x0000003f3f3ff290 */ /* 0x000fe4000fffe03f */
[----:B------:R-:W-:Y:S01]  /*40f00*/  STL.64 [R1+0x5f0], R12 ;  /* 0x0005f00c01007387 */ /* 0x000fe20000100a00 */
[----:B------:R-:W-:Y:S02]  /*40f10*/  MOV R18, R14 ;  /* 0x0000000e00127202 */ /* 0x000fe40000000f00 */
[----:B------:R-:W2:Y:S02]  /*40f20*/  LDL.LU R14, [R1+0x18a0] ;  /* 0x0018a000010e7983 */ /* 0x000ea40000300800 */
[----:B------:R-:W-:Y:S02]  /*40f30*/  IMAD.MOV.U32 R23, RZ, RZ, R0 ;  /* 0x000000ffff177224 */ /* 0x000fe400078e0000 */
[----:B------:R-:W-:Y:S02]  /*40f40*/  IMAD.MOV.U32 R0, RZ, RZ, R19 ;  /* 0x000000ffff007224 */ /* 0x000fe400078e0013 */
[----:B------:R-:W-:-:S05]  /*40f50*/  IMAD.MOV.U32 R19, RZ, RZ, R15 ;  /* 0x000000ffff137224 */ /* 0x000fca00078e000f */
[----:B------:R-:W-:Y:S01]  /*40f60*/  STL [R1+0x145c], R19 ;  /* 0x00145c1301007387 */ /* 0x000fe20000100800 */
[----:B------:R-:W-:Y:S03]  /*40f70*/  STL [R1+0x1458], R18 ;  /* 0x0014581201007387 */ /* 0x000fe60000100800 */
[----:B--2---:R-:W0:Y:S02]  /*40f80*/  LDSM.16.M88.4 R12, [R14+0x51800] ;  /* 0x051800000e0c783b */ /* 0x004e240000000200 */
[----:B0-----:R-:W-:Y:S02]  /*40f90*/  IMAD.MOV.U32 R19, RZ, RZ, R14 ;  /* 0x000000ffff137224 */ /* 0x001fe400078e000e */
[----:B------:R-:W-:Y:S02]  /*40fa0*/  IMAD.MOV.U32 R18, RZ, RZ, R15 ;  /* 0x000000ffff127224 */ /* 0x000fe400078e000f */
[----:B------:R-:W-:Y:S01]  /*40fb0*/  IMAD.MOV.U32 R11, RZ, RZ, R12 ;  /* 0x000000ffff0b7224 */ /* 0x000fe200078e000c */
[----:B------:R-:W-:-:S02]  /*40fc0*/  MOV R28, R13 ;  /* 0x0000000d001c7202 */ /* 0x000fc40000000f00 */
[----:B------:R-:W2:Y:S01]  /*40fd0*/  LDL.LU.64 R12, [R1+0x1898] ;  /* 0x00189800010c7983 */ /* 0x000ea20000300a00 */
[----:B------:R0:W-:Y:S02]  /*40fe0*/  STL.64 [R1+0x1848], R18 ;  /* 0x0018481201007387 */ /* 0x0001e40000100a00 */
[----:B----4-:R1:W-:Y:S02]  /*40ff0*/  STL.64 [R1+0x1840], R16 ;  /* 0x0018401001007387 */ /* 0x0103e40000100a00 */
[----:B0-----:R-:W-:Y:S01]  /*41000*/  IMAD.MOV.U32 R18, RZ, RZ, R2 ;  /* 0x000000ffff127224 */ /* 0x001fe200078e0002 */
[----:B-1----:R-:W-:Y:S01]  /*41010*/  MOV R16, R7 ;  /* 0x0000000700107202 */ /* 0x002fe20000000f00 */
[----:B------:R-:W-:Y:S01]  /*41020*/  IMAD.MOV.U32 R17, RZ, RZ, R6 ;  /* 0x000000ffff117224 */ /* 0x000fe200078e0006 */
[----:B------:R-:W-:-:S07]  /*41030*/  MOV R19, R0 ;  /* 0x0000000000137202 */ /* 0x000fce0000000f00 */
[----:B-----5:R-:W-:Y:S01]  /*41040*/  HMMA.16816.F32.BF16 R20, R16, R22, R24 ;  /* 0x000000161014723c */ /* 0x020fe20000041818 */
[----:B------:R-:W-:Y:S01]  /*41050*/  STL [R1+0x17f8], R11 ;  /* 0x0017f80b01007387 */ /* 0x000fe20000100800 */
[----:B------:R0:W-:Y:S03]  /*41060*/  STL.64 [R1+0x1860], R8 ;  /* 0x0018600801007387 */ /* 0x0001e60000100a00 */
[----:B0-----:R-:W4:Y:S01]  /*41070*/  LDL.LU R8, [R1+0x1f0] ;  /* 0x0001f00001087983 */ /* 0x001f220000300800 */
[----:B------:R-:W4:Y:S02]  /*41080*/  LDL.LU R10, [R1+0x1f8] ;  /* 0x0001f800010a7983 */ /* 0x000f240000300800 */
[----:B------:R-:W4:Y:S02]  /*41090*/  LDL.LU R11, [R1+0x1fc] ;  /* 0x0001fc00010b7983 */ /* 0x000f240000300800 */
[----:B------:R-:W5:Y:S01]  /*410a0*/  LDL.LU.64 R26, [R1+0x1890] ;  /* 0x00189000011a7983 */ /* 0x000f620000300a00 */
[----:B------:R-:W2:Y:S11]  /*410b0*/  LDL.LU.64 R24, [R1+0x1888] ;  /* 0x0018880001187983 */ /* 0x000eb60000300a00 */
[----:B------:R-:W-:Y:S02]  /*410c0*/  @!UPT UIADD3 URZ, URZ, URZ, URZ ;  /* 0x0000003f3f3ff290 */ /* 0x000fe4000fffe03f */
[----:B------:R-:W-:Y:S02]  /*410d0*/  IMAD.MOV.U32 R2, RZ, RZ, R22 ;  /* 0x000000ffff027224 */ /* 0x000fe400078e0016 */
[----:B------:R-:W-:Y:S02]  /*410e0*/  IMAD.MOV.U32 R0, RZ, RZ, R23 ;  /* 0x000000ffff007224 */ /* 0x000fe400078e0017 */
[----:B------:R-:W4:Y:S01]  /*410f0*/  LDL.LU.64 R22, [R1+0x1880] ;  /* 0x0018800001167983 */ /* 0x000f220000300a00 */
[----:B---3--:R-:W-:Y:S02]  /*41100*/  IMAD.MOV.U32 R9, RZ, RZ, R3 ;  /* 0x000000ffff097224 */ /* 0x008fe400078e0003 */
[----:B------:R-:W0:Y:S01]  /*41110*/  S2R R3, SR_TID.X ;  /* 0x0000000000037919 */ /* 0x000e220000002100 */
[----:B------:R-:W1:Y:S01]  /*41120*/  S2R R6, SR_TID.X ;  /* 0x0000000000067919 */ /* 0x000e620000002100 */
[----:B------:R-:W-:Y:S01]  /*41130*/  IMAD.MOV.U32 R7, RZ, RZ, R20 ;  /* 0x000000ffff077224 */ /* 0x000fe200078e0014 */
[----:B0-----:R-:W-:Y:S01]  /*41140*/  LOP3.LUT R14, R3, 0x7, RZ, 0xc0, !PT ;  /* 0x00000007030e7812 */ /* 0x001fe200078ec0ff */
[----:B-1----:R-:W-:Y:S01]  /*41150*/  IMAD.SHL.U32 R15, R6, 0x80, RZ ;  /* 0x00000080060f7824 */ /* 0x002fe200078e00ff */
[----:B------:R-:W-:-:S02]  /*41160*/  MOV R3, R21 ;  /* 0x0000001500037202 */ /* 0x000fc40000000f00 */
[----:B------:R-:W-:Y:S01]  /*41170*/  SHF.L.U32 R14, R14, 0x4, RZ ;  /* 0x000000040e0e7819 */ /* 0x000fe200000006ff */
[----:B------:R-:W3:Y:S01]  /*41180*/  LDL.LU.64 R20, [R1+0x1878] ;  /* 0x0018780001147983 */ /* 0x000ee20000300a00 */
[----:B------:R0:W-:Y:S02]  /*41190*/  STL [R1+0x148c], R0 ;  /* 0x00148c0001007387 */ /* 0x0001e40000100800 */
[----:B------:R-:W-:Y:S02]  /*411a0*/  STL [R1+0x1488], R2 ;  /* 0x0014880201007387 */ /* 0x000fe40000100800 */
[----:B------:R-:W-:Y:S01]  /*411b0*/  STL [R1+0x1460], R3 ;  /* 0x0014600301007387 */ /* 0x000fe20000100800 */
[----:B0-----:R-:W-:-:S04]  /*411c0*/  LOP3.LUT R0, R14, 0x780, R15, 0xf8, !PT ;  /* 0x000007800e007812 */ /* 0x001fc800078ef80f */
[----:B------:R-:W-:Y:S01]  /*411d0*/  LOP3.LUT R0, R0, 0x10, R6, 0x78, !PT ;  /* 0x0000001000007812 */ /* 0x000fe200078e7806 */
[----:B----4-:R-:W-:Y:S11]  /*411e0*/  HMMA.16816.F32.BF16 R8, R16, R22, R8 ;  /* 0x000000161008723c */ /* 0x010ff60000041808 */
[----:B------:R-:W-:Y:S11]  /*411f0*/  @!UPT UIADD3 URZ, URZ, URZ, URZ ;  /* 0x0000003f3f3ff290 */ /* 0x000ff6000fffe03f */
[----:B------:R-:W-:Y:S01]  /*41200*/  @!UPT UIADD3 URZ, URZ, URZ, URZ ;  /* 0x0000003f3f3ff290 */ /* 0x000fe2000fffe03f */
[----:B------:R0:W-:Y:S01]  /*41210*/  STL [R1+0x540], R8 ;  /* 0x0005400801007387 */ /* 0x0001e20000100800 */
[----:B------:R-:W-:Y:S01]  /*41220*/  IMAD.MOV.U32 R14, RZ, RZ, R9 ;  /* 0x000000ffff0e7224 */ /* 0x000fe200078e0009 */
[----:B------:R-:W-:Y:S01]  /*41230*/  MOV R15, R10 ;  /* 0x0000000a000f7202 */ /* 0x000fe20000000f00 */
[----:B------:R-:W-:Y:S01]  /*41240*/  IMAD.MOV.U32 R6, RZ, RZ, R11 ;  /* 0x000000ffff067224 */ /* 0x000fe200078e000b */
[----:B0-----:R-:W4:Y:S01]  /*41250*/  LDL.LU R8, [R1+0x1c0] ;  /* 0x0001c00001087983 */ /* 0x001f220000300800 */
[----:B------:R-:W4:Y:S02]  /*41260*/  LDL.LU R9, [R1+0x1c4] ;  /* 0x0001c40001097983 */ /* 0x000f240000300800 */
[----:B------:R-:W4:Y:S02]  /*41270*/  LDL.LU R10, [R1+0x1c8] ;  /* 0x0001c800010a7983 */ /* 0x000f240000300800 */
[----:B------:R-:W4:Y:S01]  /*41280*/  LDL.LU R11, [R1+0x1cc] ;  /* 0x0001cc00010b7983 */ /* 0x000f220000300800 */
[----:B------:R-:W-:Y:S01]  /*41290*/  STL.64 [R1+0x1858], R14 ;  /* 0x0018580e01007387 */ /* 0x000fe20000100a00 */
[----:B--2---:R0:W-:Y:S03]  /*412a0*/  STL.64 [R1+0x1850], R12 ;  /* 0x0018500c01007387 */ /* 0x0041e60000100a00 */
[----:B0-----:R-:W5:Y:S01]  /*412b0*/  LDL.LU R12, [R1+0x160] ;  /* 0x00016000010c7983 */ /* 0x001f620000300800 */
[----:B------:R-:W5:Y:S02]  /*412c0*/  LDL.LU R13, [R1+0x164] ;  /* 0x00016400010d7983 */ /* 0x000f640000300800 */
[----:B------:R-:W-:Y:S01]  /*412d0*/  IMAD.MOV.U32 R14, RZ, RZ, R25 ;  /* 0x000000ffff0e7224 */ /* 0x000fe200078e0019 */
[----:B------:R-:W-:-:S02]  /*412e0*/  MOV R15, R24 ;  /* 0x00000018000f7202 */ /* 0x000fc40000000f00 */
[----:B------:R-:W-:-:S05]  /*412f0*/  LOP3.LUT R0, R0, 0x40, RZ, 0x3c, !PT ;  /* 0x0000004000007812 */ /* 0x000fca00078e3cff */
[----:B-----5:R-:W-:Y:S01]  /*41300*/  HMMA.16816.F32.BF16 R12, R16, R26, R12 ;  /* 0x0000001a100c723c */ /* 0x020fe2000004180c */
[----:B------:R-:W0:Y:S04]  /*41310*/  LDSM.16.M88.4 R24, [R0+0x52000] ;  /* 0x052000000018783b */ /* 0x000e280000000200 */
[----:B0-----:R-:W-:Y:S11]  /*41320*/  STL.64 [R1+0x1740], R26 ;  /* 0x0017401a01007387 */ /* 0x001ff60000100a00 */
[----:B------:R-:W-:Y:S07]  /*41330*/  @!UPT UIADD3 URZ, URZ, URZ, URZ ;  /* 0x0000003f3f3ff290 */ /* 0x000fee000fffe03f */
[----:B------:R-:W-:Y:S02]  /*41340*/  STL.64 [R1+0x4b0], R12 ;  /* 0x0004b00c01007387 */ /* 0x000fe40000100a00 */
[----:B------:R-:W-:Y:S02]  /*41350*/  STL.64 [R1+0x4b8], R14 ;  /* 0x0004b80e01007387 */ /* 0x000fe40000100a00 */
[----:B------:R0:W-:Y:S02]  /*41360*/  STL.64 [R1+0x1738], R24 ;  /* 0x0017381801007387 */ /* 0x0001e40000100a00 */
[----:B0-----:R-:W2:Y:S01]  /*41370*/  LDL.LU R24, [R1+0x180] ;  /* 0x0001800001187983 */ /* 0x001ea20000300800 */
[----:B------:R-:W2:Y:S02]  /*41380*/  LDL.LU R25, [R1+0x184] ;  /* 0x0001840001197983 */ /* 0x000ea40000300800 */
[----:B------:R-:W5:Y:S02]  /*41390*/  LDL.LU R26, [R1+0x188] ;  /* 0x00018800011a7983 */ /* 0x000f640000300800 */
[----:B------:R-:W5:Y:S01]  /*413a0*/  LDL.LU R27, [R1+0x18c] ;  /* 0x00018c00011b7983 */ /* 0x000f620000300800 */
[----:B------:R-:W2:Y:S01]  /*413b0*/  LDL.LU R16, [R1+0x1d0] ;  /* 0x0001d00001107983 */ /* 0x000ea20000300800 */
[----:B------:R-:W3:Y:S02]  /*413c0*/  LDL.LU R17, [R1+0x1d4] ;  /* 0x0001d40001117983 */ /* 0x000ee40000300800 */
[----:B------:R-:W3:Y:S02]  /*413d0*/  LDL.LU R18, [R1+0x1d8] ;  /* 0x0001d80001127983 */ /* 0x000ee40000300800 */
[----:B------:R-:W3:Y:S01]  /*413e0*/  LDL.LU R19, [R1+0x1dc] ;  /* 0x0001dc0001137983 */ /* 0x000ee20000300800 */
[----:B------:R-:W3:Y:S01]  /*413f0*/  LDL.LU R12, [R1+0x1e0] ;  /* 0x0001e000010c7983 */ /* 0x000ee20000300800 */
[----:B------:R-:W3:Y:S02]  /*41400*/  LDL.LU R13, [R1+0x1e4] ;  /* 0x0001e400010d7983 */ /* 0x000ee40000300800 */
[----:B------:R-:W3:Y:S02]  /*41410*/  LDL.LU R14, [R1+0x1e8] ;  /* 0x0001e800010e7983 */ /* 0x000ee40000300800 */
[----:B------:R-:W3:Y:S01]  /*41420*/  LDL.LU R15, [R1+0x1ec] ;  /* 0x0001ec00010f7983 */ /* 0x000ee20000300800 */
[----:B-----5:R-:W-:Y:S01]  /*41430*/  STL.64 [R1+0x1808], R26 ;  /* 0x0018081a01007387 */ /* 0x020fe20000100a00 */
[----:B--2---:R0:W-:Y:S03]  /*41440*/  STL.64 [R1+0x1800], R24 ;  /* 0x0018001801007387 */ /* 0x0041e60000100a00 */
[----:B0-----:R-:W2:Y:S01]  /*41450*/  LDL.LU R24, [R1+0x1a0] ;  /* 0x0001a00001187983 */ /* 0x001ea20000300800 */
[----:B------:R-:W2:Y:S02]  /*41460*/  LDL.LU R25, [R1+0x1a4] ;  /* 0x0001a40001197983 */ /* 0x000ea40000300800 */
[----:B------:R-:W5:Y:S02]  /*41470*/  LDL.LU R26, [R1+0x1a8] ;  /* 0x0001a800011a7983 */ /* 0x000f640000300800 */
[----:B------:R-:W5:Y:S02]  /*41480*/  LDL.LU R27, [R1+0x1ac] ;  /* 0x0001ac00011b7983 */ /* 0x000f640000300800 */
[----:B-----5:R-:W-:Y:S01]  /*41490*/  STL.64 [R1+0x1828], R26 ;  /* 0x0018281a01007387 */ /* 0x020fe20000100a00 */
[----:B--2---:R0:W-:Y:S03]  /*414a0*/  STL.64 [R1+0x1820], R24 ;  /* 0x0018201801007387 */ /* 0x0041e60000100a00 */
[----:B0-----:R-:W4:Y:S01]  /*414b0*/  LDL.LU R24, [R1+0x60] ;  /* 0x0000600001187983 */ /* 0x001f220000300800 */
[----:B------:R-:W-:-:S02]  /*414c0*/  IMAD.MOV.U32 R25, RZ, RZ, R29 ;  /* 0x000000ffff197224 */ /* 0x000fc400078e001d */
[----:B------:R-:W2:Y:S02]  /*414d0*/  LDL.LU R29, [R1+0x1870] ;  /* 0x00187000011d7983 */ /* 0x000ea40000300800 */
[----:B---3--:R-:W-:Y:S01]  /*414e0*/  IMAD.MOV.U32 R26, RZ, RZ, R20 ;  /* 0x000000ffff1a7224 */ /* 0x008fe200078e0014 */
[----:B------:R-:W-:Y:S01]  /*414f0*/  MOV R27, R21 ;  /* 0x00000015001b7202 */ /* 0x000fe20000000f00 */
[----:B------:R-:W3:Y:S01]  /*41500*/  LDL.LU R20, [R1+0x186c] ;  /* 0x00186c0001147983 */ /* 0x000ee20000300800 */
[----:B------:R-:W5:Y:S05]  /*41510*/  LDL.LU R21, [R1+0x1868] ;  /* 0x0018680001157983 */ /* 0x000f6a0000300800 */
[C---:B----4-:R-:W-:Y:S11]  /*41520*/  HMMA.16816.F32.BF16 R8, R24.reuse, R4, R8 ;  /* 0x000000041808723c */ /* 0x050ff60000041808 */
[----:B------:R-:W-:Y:S11]  /*41530*/  @!UPT UIADD3 URZ, URZ, URZ, URZ ;  /* 0x0000003f3f3ff290 */ /* 0x000ff6000fffe03f */
[----:B------:R-:W-:Y:S01]  /*41540*/  @!UPT UIADD3 URZ, URZ, URZ, URZ ;  /* 0x0000003f3f3ff290 */ /* 0x000fe2000fffe03f */
[----:B------:R0:W-:Y:S01]  /*41550*/  STL.64 [R1+0x4a0], R8 ;  /* 0x0004a00801007387 */ /* 0x0001e20000100a00 */
[----:B------:R-:W-:Y:S03]  /*41560*/  STL.64 [R1+0x4a8], R10 ;  /* 0x0004a80a01007387 */ /* 0x000fe60000100a00 */
[----:B0-----:R-:W4:Y:S01]  /*41570*/  LDL.LU.64 R8, [R1+0x1860] ;  /* 0x0018600001087983 */ /* 0x001f220000300a00 */
[----:B------:R5:W-:Y:S02]  /*41580*/  STL.64 [R1+0x1838], R6 ;  /* 0x0018380601007387 */ /* 0x000be40000100a00 */
[----:B-----5:R-:W-:Y:S02]  /*41590*/  IMAD.MOV.U32 R6, RZ, RZ, R21 ;  /* 0x000000ffff067224 */ /* 0x020fe400078e0015 */
[----:B---3--:R-:W-:Y:S02]  /*415a0*/  IMAD.MOV.U32 R7, RZ, RZ, R20 ;  /* 0x000000ffff077224 */ /* 0x008fe400078e0014 */
[----:B------:R-:W0:Y:S04]  /*415b0*/  LDSM.16.M88.4 R20, [R0+0x52800] ;  /* 0x052800000014783b */ /* 0x000e280000000200 */
[----:B------:R1:W-:Y:S04]  /*415c0*/  STL.64 [R1+0x1830], R4 ;  /* 0x0018300401007387 */ /* 0x0003e80000100a00 */
[----:B-1----:R-:W3:Y:S01]  /*415d0*/  LDL.LU R4, [R1+0x1b0] ;  /* 0x0001b00001047983 */ /* 0x002ee20000300800 */
[----:B------:R-:W3:Y:S03]  /*415e0*/  LDL.LU R5, [R1+0x1b4] ;  /* 0x0001b40001057983 */ /* 0x000ee60000300800 */
[----:B0-----:R-:W-:Y:S01]  /*415f0*/  STL.64 [R1+0x1700], R22 ;  /* 0x0017001601007387 */ /* 0x001fe20000100a00 */
[----:B------:R0:W-:Y:S03]  /*41600*/  STL.64 [R1+0x16f8], R20 ;  /* 0x0016f81401007387 */ /* 0x0001e60000100a00 */
[----:B0-----:R-:W5:Y:S01]  /*41610*/  LDL.LU R20, [R1+0x190] ;  /* 0x0001900001147983 */ /* 0x001f620000300800 */
[----:B------:R-:W5:Y:S02]  /*41620*/  LDL.LU R21, [R1+0x194] ;  /* 0x0001940001157983 */ /* 0x000f640000300800 */
[----:B------:R-:W3:Y:S01]  /*41630*/  LDL.LU R22, [R1+0x198] ;  /* 0x0001980001167983 */ /* 0x000ee20000300800 */
[----:B--2---:R-:W-:Y:S01]  /*41640*/  MOV R23, R29 ;  /* 0x0000001d00177202 */ /* 0x004fe20000000f00 */
[C---:B----4-:R-:W-:Y:S04]  /*41650*/  HMMA.16816.F32.BF16 R12, R24.reuse, R8, R12 ;  /* 0x00000008180c723c */ /* 0x050fe8000004180c */
[----:B---3--:R-:W-:Y:S01]  /*41660*/  STL.64 [R1+0x1818], R22 ;  /* 0x0018181601007387 */ /* 0x008fe20000100a00 */
[----:B-----5:R0:W-:Y:S03]  /*41670*/  STL.64 [R1+0x1810], R20 ;  /* 0x0018101401007387 */ /* 0x0201e60000100a00 */
[----:B0-----:R-:W2:Y:S01]  /*41680*/  LDL.LU.64 R20, [R1+0x30] ;  /* 0x0000300001147983 */ /* 0x001ea20000300a00 */
[----:B------:R-:W3:Y:S11]  /*41690*/  LDL.LU.64 R22, [R1+0x38] ;  /* 0x0000380001167983 */ /* 0x000ef60000300a00 */
[----:B------:R-:W-:Y:S03]  /*416a0*/  @!UPT UIADD3 URZ, URZ, URZ, URZ ;  /* 0x0000003f3f3ff290 */ /* 0x000fe6000fffe03f */
[----:B------:R-:W-:Y:S02]  /*416b0*/  STL.64 [R1+0x460], R12 ;  /* 0x0004600c01007387 */ /* 0x000fe40000100a00 */
[----:B------:R0:W-:Y:S02]  /*416c0*/  STL.64 [R1+0x468], R14 ;  /* 0x0004680e01007387 */ /* 0x0001e40000100a00 */
[----:B0-----:R-:W4:Y:S01]  /*416d0*/  LDL.LU.64 R14, [R1+0x1858] ;  /* 0x00185800010e7983 */ /* 0x001f220000300a00 */
[----:B------:R-:W5:Y:S02]  /*416e0*/  LDL.LU.64 R12, [R1+0x1850] ;  /* 0x00185000010c7983 */ /* 0x000f640000300a00 */
[C---:B-----5:R-:W-:Y:S11]  /*416f0*/  HMMA.16816.F32.BF16 R16, R24.reuse, R12, R16 ;  /* 0x0000000c1810723c */ /* 0x060ff60000041810 */
[----:B------:R-:W-:Y:S11]  /*41700*/  @!UPT UIADD3 URZ, URZ, URZ, URZ ;  /* 0x0000003f3f3ff290 */ /* 0x000ff6000fffe03f */
[----:B------:R-:W-:Y:S01]  /*41710*/  @!UPT UIADD3 URZ, URZ, URZ, URZ ;  /* 0x0000003f3f3ff290 */ /* 0x000fe2000fffe03f */
[----:B------:R-:W-:Y:S01]  /*41720*/  STL.64 [R1+0x450], R16 ;  /* 0x0004501001007387 */ /* 0x000fe20000100a00 */
[----:B------:R0:W-:Y:S02]  /*41730*/  STL [R1+0x458], R18 ;  /* 0x0004581201007387 */ /* 0x0001e40000100800 */
[----:B------:R-:W-:Y:S02]  /*41740*/  IMAD.MOV.U32 R29, RZ, RZ, R19 ;  /* 0x000000ffff1d7224 */ /* 0x000fe400078e0013 */
[----:B0-----:R-:W5:Y:S01]  /*41750*/  LDL.LU.64 R18, [R1+0x1848] ;  /* 0x0018480001127983 */ /* 0x001f620000300a00 */
[----:B------:R-:W2:Y:S02]  /*41760*/  LDL.LU.64 R16, [R1+0x1840] ;  /* 0x0018400001107983 */ /* 0x000ea40000300a00 */
[----:B------:R-:W-:Y:S01]  /*41770*/  STL [R1+0x13e8], R29 ;  /* 0x0013e81d01007387 */ /* 0x000fe20000100800 */
        /* <DEDUP_REMOVED lines=8> */
[----:B---3--:R-:W-:Y:S02]  /*41800*/  IMAD.MOV.U32 R3, RZ, RZ, R22 ;  /* 0x000000ffff037224 */ /* 0x008fe400078e0016 */
[----:B------:R-:W-:Y:S02]  /*41810*/  IMAD.MOV.U32 R2, RZ, RZ, R23 ;  /* 0x000000ffff027224 */ /* 0x000fe400078e0017 */
[----:B------:R-:W-:Y:S01]  /*41820*/  IMAD.MOV.U32 R11, RZ, RZ, R20 ;  /* 0x000000ffff0b7224 */ /* 0x000fe200078e0014 */
[----:B------:R-:W-:Y:S01]  /*41830*/  MOV R10, R21 ;  /* 0x00000015000a7202 */ /* 0x000fe20000000f00 */
[----:B--2---:R-:W-:Y:S01]  /*41840*/  HMMA.16816.F32.BF16 R24, R20, R4, R24 ;  /* 0x000000041418723c */ /* 0x004fe20000041818 */
[----:B------:R-:W2:Y:S01]  /*41850*/  LDL.LU.64 R22, [R1+0x1818] ;  /* 0x0018180001167983 */ /* 0x000ea20000300a00 */
[----:B------:R-:W2:Y:S11]  /*41860*/  LDL.LU.64 R20, [R1+0x1810] ;  /* 0x0018100001147983 */ /* 0x000eb60000300a00 */
[----:B------:R-:W-:Y:S10]  /*41870*/  @!UPT UIADD3 URZ, URZ, URZ, URZ ;  /* 0x0000003f3f3ff290 */ /* 0x000ff4000fffe03f */
[----:B------:R-:W-:Y:S01]  /*41880*/  STL.64 [R1+0x430], R24 ;  /* 0x0004301801007387 */ /* 0x000fe20000100a00 */
[----:B------:R0:W-:Y:S01]  /*41890*/  STL [R1+0x438], R26 ;  /* 0x0004381a01007387 */ /* 0x0001e20000100800 */
[----:B------:R-:W-:Y:S02]  /*418a0*/  MOV R29, R27 ;  /* 0x0000001b001d7202 */ /* 0x000fe40000000f00 */
[----:B0-----:R-:W3:Y:S01]  /*418b0*/  LDL.LU.64 R26, [R1+0x1808] ;  /* 0x00180800011a7983 */ /* 0x001ee20000300a00 */
[----:B------:R-:W3:Y:S02]  /*418c0*/  LDL.LU.64 R24, [R1+0x1800] ;  /* 0x0018000001187983 */ /* 0x000ee40000300a00 */
[----:B------:R-:W-:Y:S02]  /*418d0*/  STL.64 [R1+0x17d8], R6 ;  /* 0x0017d80601007387 */ /* 0x000fe40000100a00 */
[----:B------:R0:W-:Y:S02]  /*418e0*/  STL.64 [R1+0x17d0], R4 ;  /* 0x0017d00401007387 */ /* 0x0001e40000100a00 */
[----:B0-----:R-:W-:-:S02]  /*418f0*/  IMAD.MOV.U32 R4, RZ, RZ, R11 ;  /* 0x000000ffff047224 */ /* 0x001fc400078e000b */
[----:B------:R-:W4:Y:S01]  /*41900*/  LDL.LU R11, [R1+0x17f8] ;  /* 0x0017f800010b7983 */ /* 0x000f220000300800 */
[----:B------:R-:W-:Y:S01]  /*41910*/  IMAD.MOV.U32 R5, RZ, RZ, R10 ;  /* 0x000000ffff057224 */ /* 0x000fe200078e000a */
[----:B------:R-:W-:Y:S01]  /*41920*/  MOV R6, R3 ;  /* 0x0000000300067202 */ /* 0x000fe20000000f00 */
[----:B------:R-:W-:Y:S01]  /*41930*/  IMAD.MOV.U32 R7, RZ, RZ, R2 ;  /* 0x000000ffff077224 */ /* 0x000fe200078e0002 */
[----:B------:R-:W4:Y:S01]  /*41940*/  LDL.LU R10, [R1+0x17f4] ;  /* 0x0017f400010a7983 */ /* 0x000f220000300800 */
[----:B------:R-:W-:Y:S02]  /*41950*/  STL [R1+0x13ec], R29 ;  /* 0x0013ec1d01007387 */ /* 0x000fe40000100800 */
[----:B------:R-:W-:Y:S03]  /*41960*/  STL.64 [R1+0x17c8], R8 ;  /* 0x0017c80801007387 */ /* 0x000fe60000100a00 */
[C---:B--2---:R-:W-:Y:S11]  /*41970*/  HMMA.16816.F32.BF16 R20, R4.reuse, R8, R20 ;  /* 0x000000080414723c */ /* 0x044ff60000041814 */
[----:B------:R-:W-:Y:S11]  /*41980*/  @!UPT UIADD3 URZ, URZ, URZ, URZ ;  /* 0x0000003f3f3ff290 */ /* 0x000ff6000fffe03f */
[----:B------:R-:W-:Y:S01]  /*41990*/  @!UPT UIADD3 URZ, URZ, URZ, URZ ;  /* 0x0000003f3f3ff290 */ /* 0x000fe2000fffe03f */
[----:B------:R-:W-:Y:S01]  /*419a0*/  STL.64 [R1+0x420], R20 ;  /* 0x0004201401007387 */ /* 0x000fe20000100a00 */
[----:B------:R3:W-:Y:S02]  /*419b0*/  STL.64 [R1+0x428], R22 ;  /* 0x0004281601007387 */ /* 0x0007e40000100a00 */
[----:B---3--:R-:W-:Y:S07]  /*419c0*/  HMMA.16816.F32.BF16 R20, R4, R12, R24 ;  /* 0x0000000c0414723c */ /* 0x008fee0000041818 */
[----:B-----5:R-:W-:Y:S01]  /*419d0*/  IMAD.MOV.U32 R26, RZ, RZ, R19 ;  /* 0x000000ffff1a7224 */ /* 0x020fe200078e0013 */
[----:B------:R-:W-:Y:S01]  /*419e0*/  MOV R27, R18 ;  /* 0x00000012001b7202 */ /* 0x000fe20000000f00 */
[----:B------:R-:W-:Y:S01]  /*419f0*/  IMAD.MOV.U32 R25, RZ, RZ, R28 ;  /* 0x000000ffff197224 */ /* 0x000fe200078e001c */
[----:B----4-:R-:W-:Y:S11]  /*41a00*/  MOV R24, R11 ;  /* 0x0000000b00187202 */ /* 0x010ff60000000f00 */
[----:B------:R-:W-:Y:S02]  /*41a10*/  @!UPT UIADD3 URZ, URZ, URZ, URZ ;  /* 0x0000003f3f3ff290 */ /* 0x000fe4000fffe03f */
[----:B------:R0:W-:Y:S01]  /*41a20*/  STL.64 [R1+0x410], R20 ;  /* 0x0004101401007387 */ /* 0x0001e20000100a00 */
[----:B------:R1:W-:Y:S02]  /*41a30*/  STL [R1+0x418], R22 ;  /* 0x0004181601007387 */ /* 0x0003e40000100800 */
[----:B------:R-:W-:Y:S02]  /*41a40*/  STL.64 [R1+0x17c0], R14 ;  /* 0x0017c00e01007387 */ /* 0x000fe40000100a00 */
[----:B------:R-:W-:Y:S01]  /*41a50*/  STL.64 [R1+0x17b8], R12 ;  /* 0x0017b80c01007387 */ /* 0x000fe20000100a00 */
[----:B------:R-:W2:Y:S01]  /*41a60*/  LDL.LU R11, [R1+0x17f0] ;  /* 0x0017f000010b7983 */ /* 0x000ea20000300800 */
[----:B------:R-:W-:Y:S02]  /*41a70*/  STL.64 [R1+0x1790], R26 ;  /* 0x0017901a01007387 */ /* 0x000fe40000100a00 */
[----:B------:R-:W-:Y:S02]  /*41a80*/  STL.64 [R1+0x1788], R24 ;  /* 0x0017881801007387 */ /* 0x000fe40000100a00 */
[----:B------:R-:W-:Y:S01]  /*41a90*/  IMAD.MOV.U32 R29, RZ, RZ, R23 ;  /* 0x000000ffff1d7224 */ /* 0x000fe200078e0017 */
[----:B0-----:R-:W3:Y:S01]  /*41aa0*/  LDL.LU R20, [R1+0x90] ;  /* 0x0000900001147983 */ /* 0x001ee20000300800 */
[----:B------:R-:W3:Y:S02]  /*41ab0*/  LDL.LU R21, [R1+0x94] ;  /* 0x0000940001157983 */ /* 0x000ee40000300800 */
[----:B-1----:R-:W4:Y:S02]  /*41ac0*/  LDL.LU R22, [R1+0x98] ;  /* 0x0000980001167983 */ /* 0x002f240000300800 */
[----:B------:R-:W4:Y:S02]  /*41ad0*/  LDL.LU R23, [R1+0x9c] ;  /* 0x00009c0001177983 */ /* 0x000f240000300800 */
[----:B----4-:R-:W-:Y:S01]  /*41ae0*/  STL.64 [R1+0x1710], R22 ;  /* 0x0017101601007387 */ /* 0x010fe20000100a00 */
[----:B---3--:R0:W-:Y:S03]  /*41af0*/  STL.64 [R1+0x1708], R20 ;  /* 0x0017081401007387 */ /* 0x0081e60000100a00 */
[----:B0-----:R-:W3:Y:S01]  /*41b00*/  LDL.LU R20, [R1+0xc0] ;  /* 0x0000c00001147983 */ /* 0x001ee20000300800 */
[----:B------:R-:W3:Y:S02]  /*41b10*/  LDL.LU R21, [R1+0xc4] ;  /* 0x0000c40001157983 */ /* 0x000ee40000300800 */
[----:B------:R-:W4:Y:S02]  /*41b20*/  LDL.LU R22, [R1+0xc8] ;  /* 0x0000c80001167983 */ /* 0x000f240000300800 */
[----:B------:R-:W4:Y:S02]  /*41b30*/  LDL.LU R23, [R1+0xcc] ;  /* 0x0000cc0001177983 */ /* 0x000f240000300800 */
[----:B----4-:R-:W-:Y:S01]  /*41b40*/  STL.64 [R1+0x1720], R22 ;  /* 0x0017201601007387 */ /* 0x010fe20000100a00 */
[----:B---3--:R0:W-:Y:S03]  /*41b50*/  STL.64 [R1+0x1718], R20 ;  /* 0x0017181401007387 */ /* 0x0081e60000100a00 */
[----:B0-----:R-:W3:Y:S01]  /*41b60*/  LDL.LU R20, [R1+0xd0] ;  /* 0x0000d00001147983 */ /* 0x001ee20000300800 */
[----:B------:R-:W3:Y:S02]  /*41b70*/  LDL.LU R21, [R1+0xd4] ;  /* 0x0000d40001157983 */ /* 0x000ee40000300800 */
[----:B------:R-:W4:Y:S02]  /*41b80*/  LDL.LU R22, [R1+0xd8] ;  /* 0x0000d80001167983 */ /* 0x000f240000300800 */
[----:B------:R-:W4:Y:S01]  /*41b90*/  LDL.LU R23, [R1+0xdc] ;  /* 0x0000dc0001177983 */ /* 0x000f220000300800 */
[----:B------:R-:W5:Y:S01]  /*41ba0*/  LDL.LU R24, [R1+0x20] ;  /* 0x0000200001187983 */ /* 0x000f620000300800 */
[----:B------:R-:W5:Y:S02]  /*41bb0*/  LDL.LU R25, [R1+0x24] ;  /* 0x0000240001197983 */ /* 0x000f640000300800 */
[----:B--2---:R-:W-:-:S02]  /*41bc0*/  IMAD.MOV.U32 R26, RZ, RZ, R11 ;  /* 0x000000ffff1a7224 */ /* 0x004fc400078e000b */
[----:B------:R-:W-:-:S05]  /*41bd0*/  IMAD.MOV.U32 R27, RZ, RZ, R10 ;  /* 0x000000ffff1b7224 */ /* 0x000fca00078e000a */
[----:B------:R-:W-:Y:S04]  /*41be0*/  STL.64 [R1+0x17e8], R26 ;  /* 0x0017e81a01007387 */ /* 0x000fe80000100a00 */
[----:B-----5:R-:W-:Y:S01]  /*41bf0*/  STL.64 [R1+0x17e0], R24 ;  /* 0x0017e01801007387 */ /* 0x020fe20000100a00 */
[----:B----4-:R-:W-:Y:S02]  /*41c00*/  STL.64 [R1+0x1730], R22 ;  /* 0x0017301601007387 */ /* 0x010fe40000100a00 */
[----:B---3--:R0:W-:Y:S02]  /*41c10*/  STL.64 [R1+0x1728], R20 ;  /* 0x0017281401007387 */ /* 0x0081e40000100a00 */
        /* <DEDUP_REMOVED lines=40> */
[----:B----4-:R-:W-:Y:S01]  /*41ea0*/  HMMA.16816.F32.BF16 R4, R4, R16, R24 ;  /* 0x000000100404723c */ /* 0x010fe20000041818 */
        /* <DEDUP_REMOVED lines=11> */
[----:B------:R-:W2:Y:S01]  /*41f60*/  LDL.LU R23, [R1+0x12c] ;  /* 0x00012c0001177983 */ /* 0x000ea20000300800 */
[----:B------:R-:W-:Y:S01]  /*41f70*/  STL [R1+0x13f0], R29 ;  /* 0x0013f01d01007387 */ /* 0x000fe20000100800 */
[----:B------:R-:W5:Y:S02]  /*41f80*/  LDL.LU.64 R26, [R1+0x17e8] ;  /* 0x0017e800011a7983 */ /* 0x000f640000300a00 */
[----:B------:R-:W5:Y:S02]  /*41f90*/  LDL.LU.64 R24, [R1+0x17e0] ;  /* 0x0017e00001187983 */ /* 0x000f640000300a00 */
[----:B------:R-:W-:Y:S01]  /*41fa0*/  STL.64 [R1+0x400], R4 ;  /* 0x0004000401007387 */ /* 0x000fe20000100a00 */
[----:B------:R0:W-:Y:S04]  /*41fb0*/  STL.64 [R1+0x408], R6 ;  /* 0x0004080601007387 */ /* 0x0001e80000100a00 */
[----:B0-----:R-:W3:Y:S01]  /*41fc0*/  LDL.LU.64 R6, [R1+0x17d8] ;  /* 0x0017d80001067983 */ /* 0x001ee20000300a00 */
[----:B------:R-:W5:Y:S02]  /*41fd0*/  LDL.LU.64 R4, [R1+0x17d0] ;  /* 0x0017d00001047983 */ /* 0x000f640000300a00 */
[C---:B-----5:R-:W-:Y:S11]  /*41fe0*/  HMMA.16816.F32.BF16 R8, R24.reuse, R4, R8 ;  /* 0x000000041808723c */ /* 0x060ff60000041808 */
[----:B------:R-:W-:Y:S11]  /*41ff0*/  @!UPT UIADD3 URZ, URZ, URZ, URZ ;  /* 0x0000003f3f3ff290 */ /* 0x000ff6000fffe03f */
[----:B------:R-:W-:Y:S01]  /*42000*/  @!UPT UIADD3 URZ, URZ, URZ, URZ ;  /* 0x0000003f3f3ff290 */ /* 0x000fe2000fffe03f */
[----:B------:R0:W-:Y:S01]  /*42010*/  STL.64 [R1+0x3f0], R8 ;  /* 0x0003f00801007387 */ /* 0x0001e20000100a00 */
[----:B------:R-:W-:Y:S03]  /*42020*/  STL.64 [R1+0x3f8], R10 ;  /* 0x0003f80a01007387 */ /* 0x000fe60000100a00 */
[----:B0-----:R-:W4:Y:S02]  /*42030*/  LDL.LU.64 R8, [R1+0x17c8] ;  /* 0x0017c80001087983 */ /* 0x001f240000300a00 */
[C---:B----4-:R-:W-:Y:S11]  /*42040*/  HMMA.16816.F32.BF16 R12, R24.reuse, R8, R12 ;  /* 0x00000008180c723c */ /* 0x050ff6000004180c */
[----:B------:R-:W-:Y:S11]  /*42050*/  @!UPT UIADD3 URZ, URZ, URZ, URZ ;  /* 0x0000003f3f3ff290 */ /* 0x000ff6000fffe03f */
[----:B------:R-:W-:Y:S01]  /*42060*/  @!UPT UIADD3 URZ, URZ, URZ, URZ ;  /* 0x0000003f3f3ff290 */ /* 0x000fe2000fffe03f */
[----:B------:R-:W-:Y:S01]  /*42070*/  STL.64 [R1+0x3e0], R12 ;  /* 0x0003e00c01007387 */ /* 0x000fe20000100a00 */
[----:B------:R0:W-:Y:S03]  /*42080*/  STL.64 [R1+0x3e8], R14 ;  /* 0x0003e80e01007387 */ /* 0x0001e60000100a00 */
[----:B0-----:R-:W4:Y:S01]  /*42090*/  LDL.LU.64 R14, [R1+0x17c0] ;  /* 0x0017c000010e7983 */ /* 0x001f220000300a00 */
        /* <DEDUP_REMOVED lines=48> */
[----:B------:R-:W0:Y:S02]  /*423a0*/  LDSM.16.M88.4 R24, [R0+0x53800] ;  /* 0x053800000018783b */ /* 0x000e240000000200 */
[----:B0-----:R-:W-:Y:S02]  /*423b0*/  STL.64 [R1+0x40], R24 ;  /* 0x0000401801007387 */ /* 0x001fe40000100a00 */
        /* <DEDUP_REMOVED lines=17> */
[----:B------:R-:W-:Y:S02]  /*424d0*/  STL.64 [R1+0x16f0], R10 ;  /* 0x0016f00a01007387 */ /* 0x000fe40000100a00 */
[----:B------:R0:W-:Y:S02]  /*424e0*/  STL.64 [R1+0x16e8], R8 ;  /* 0x0016e80801007387 */ /* 0x0001e40000100a00 */
[----:B0-----:R-:W5:Y:S01]  /*424f0*/  LDL.LU R8, [R1+0x80] ;  /* 0x0000800001087983 */ /* 0x001f620000300800 */
[----:B------:R-:W5:Y:S02]  /*42500*/  LDL.LU R9, [R1+0x84] ;  /* 0x0000840001097983 */ /* 0x000f640000300800 */
[----:B------:R-:W5:Y:S02]  /*42510*/  LDL.LU R10, [R1+0x88] ;  /* 0x00008800010a7983 */ /* 0x000f640000300800 */
        /* <DEDUP_REMOVED lines=8> */
[----:B----4-:R-:W-:Y:S02]  /*425a0*/  STL.64 [R1+0x16e0], R14 ;  /* 0x0016e00e01007387 */ /* 0x010fe40000100a00 */
[----:B------:R0:W-:Y:S02]  /*425b0*/  STL.64 [R1+0x16d8], R12 ;  /* 0x0016d80c01007387 */ /* 0x0001e40000100a00 */
[----:B0-----:R-:W4:Y:S01]  /*425c0*/  LDL.LU R12, [R1+0x70] ;  /* 0x00007000010c7983 */ /* 0x001f220000300800 */
[----:B------:R-:W4:Y:S02]  /*425d0*/  LDL.LU R13, [R1+0x74] ;  /* 0x00007400010d7983 */ /* 0x000f240000300800 */
[----:B------:R-:W4:Y:S02]  /*425e0*/  LDL.LU R14, [R1+0x78] ;  /* 0x00007800010e7983 */ /* 0x000f240000300800 */
[----:B------:R-:W4:Y:S01]  /*425f0*/  LDL.LU R15, [R1+0x7c] ;  /* 0x00007c00010f7983 */ /* 0x000f220000300800 */
[----:B--2---:R-:W-:Y:S01]  /*42600*/  HMMA.16816.F32.BF16 R24, R24, R16, R20 ;  /* 0x000000101818723c */ /* 0x004fe20000041814 */
[----:B------:R-:W5:Y:S01]  /*42610*/  LDL.LU.64 R22, [R1+0x1700] ;  /* 0x0017000001167983 */ /* 0x000f620000300a00 */
[----:B------:R-:W5:Y:S11]  /*42620*/  LDL.LU.64 R20, [R1+0x16f8] ;  /* 0x0016f80001147983 */ /* 0x000f760000300a00 */
[----:B------:R-:W-:Y:S10]  /*42630*/  @!UPT UIADD3 URZ, URZ, URZ, URZ ;  /* 0x0000003f3f3ff290 */ /* 0x000ff4000fffe03f */
[----:B------:R0:W-:Y:S01]  /*42640*/  STL.64 [R1+0x220], R24 ;  /* 0x0002201801007387 */ /* 0x0001e20000100a00 */
[----:B------:R1:W-:Y:S03]  /*42650*/  STL.64 [R1+0x228], R26 ;  /* 0x0002281a01007387 */ /* 0x0003e60000100a00 */
[----:B0-----:R-:W2:Y:S01]  /*42660*/  LDL.LU R24, [R1+0x170] ;  /* 0x0001700001187983 */ /* 0x001ea20000300800 */
[----:B------:R-:W2:Y:S02]  /*42670*/  LDL.LU R25, [R1+0x174] ;  /* 0x0001740001197983 */ /* 0x000ea40000300800 */
[----:B-1----:R-:W2:Y:S02]  /*42680*/  LDL.LU R26, [R1+0x178] ;  /* 0x00017800011a7983 */ /* 0x002ea40000300800 */
[----:B------:R-:W2:Y:S01]  /*42690*/  LDL.LU R27, [R1+0x17c] ;  /* 0x00017c00011b7983 */ /* 0x000ea20000300800 */
[C---:B-----5:R-:W-:Y:S11]  /*426a0*/  HMMA.16816.F32.BF16 R8, R20.reuse, R4, R8 ;  /* 0x000000041408723c */ /* 0x060ff60000041808 */
[----:B------:R-:W-:Y:S11]  /*426b0*/  @!UPT UIADD3 URZ, URZ, URZ, URZ ;  /* 0x0000003f3f3ff290 */ /* 0x000ff6000fffe03f */
[----:B------:R-:W-:Y:S01]  /*426c0*/  @!UPT UIADD3 URZ, URZ, URZ, URZ ;  /* 0x0000003f3f3ff290 */ /* 0x000fe2000fffe03f */
[----:B------:R-:W-:Y:S01]  /*426d0*/  STL.64 [R1+0x180], R8 ;  /* 0x0001800801007387 */ /* 0x000fe20000100a00 */
[----:B------:R0:W-:Y:S03]  /*426e0*/  STL.64 [R1+0x188], R10 ;  /* 0x0001880a01007387 */ /* 0x0001e60000100a00 */
[----:B0-----:R-:W5:Y:S01]  /*426f0*/  LDL.LU.64 R10, [R1+0x16f0] ;  /* 0x0016f000010a7983 */ /* 0x001f620000300a00 */
[----:B------:R-:W4:Y:S02]  /*42700*/  LDL.LU.64 R8, [R1+0x16e8] ;  /* 0x0016e80001087983 */ /* 0x000f240000300a00 */
[----:B---3--:R-:W-:Y:S02]  /*42710*/  STL.64 [R1+0x16c8], R6 ;  /* 0x0016c80601007387 */ /* 0x008fe40000100a00 */
[----:B------:R0:W-:Y:S02]  /*42720*/  STL.64 [R1+0x16c0], R4 ;  /* 0x0016c00401007387 */ /* 0x0001e40000100a00 */
[----:B0-----:R-:W3:Y:S01]  /*42730*/  LDL.LU R4, [R1+0x240] ;  /* 0x0002400001047983 */ /* 0x001ee20000300800 */
[----:B------:R-:W3:Y:S02]  /*42740*/  LDL.LU R5, [R1+0x244] ;  /* 0x0002440001057983 */ /* 0x000ee40000300800 */
[----:B------:R-:W3:Y:S02]  /*42750*/  LDL.LU R6, [R1+0x248] ;  /* 0x0002480001067983 */ /* 0x000ee40000300800 */
[----:B------:R-:W3:Y:S01]  /*42760*/  LDL.LU R7, [R1+0x24c] ;  /* 0x00024c0001077983 */ /* 0x000ee20000300800 */
[C---:B----4-:R-:W-:Y:S11]  /*42770*/  HMMA.16816.F32.BF16 R12, R20.reuse, R8, R12 ;  /* 0x00000008140c723c */ /* 0x050ff6000004180c */
[----:B------:R-:W-:Y:S11]  /*42780*/  @!UPT UIADD3 URZ, URZ, URZ, URZ ;  /* 0x0000003f3f3ff290 */ /* 0x000ff6000fffe03f */
[----:B------:R-:W-:Y:S01]  /*42790*/  @!UPT UIADD3 URZ, URZ, URZ, URZ ;  /* 0x0000003f3f3ff290 */ /* 0x000fe2000fffe03f */
[----:B------:R-:W-:Y:S01]  /*427a0*/  STL.64 [R1+0x120], R12 ;  /* 0x0001200c01007387 */ /* 0x000fe20000100a00 */
[----:B------:R0:W-:Y:S03]  /*427b0*/  STL.64 [R1+0x128], R14 ;  /* 0x0001280e01007387 */ /* 0x0001e60000100a00 */
[----:B0-----:R-:W4:Y:S01]  /*427c0*/  LDL.LU.64 R14, [R1+0x16e0] ;  /* 0x0016e000010e7983 */ /* 0x001f220000300a00 */
[----:B------:R-:W2:Y:S02]  /*427d0*/  LDL.LU.64 R12, [R1+0x16d8] ;  /* 0x0016d800010c7983 */ /* 0x000ea40000300a00 */
[C---:B--2---:R-:W-:Y:S01]  /*427e0*/  HMMA.16816.F32.BF16 R24, R20.reuse, R12, R24 ;  /* 0x0000000c1418723c */ /* 0x044fe20000041818 */
[----:B----4-:R-:W-:Y:S01]  /*427f0*/  STL.64 [R1+0x16b8], R14 ;  /* 0x0016b80e01007387 */ /* 0x010fe20000100a00 */
[----:B------:R-:W-:Y:S02]  /*42800*/  STL.64 [R1+0x16b0], R12 ;  /* 0x0016b00c01007387 */ /* 0x000fe40000100a00 */
[----:B------:R-:W-:Y:S11]  /*42810*/  LDSM.16.M88.4 R12, [R0+0x54800] ;  /* 0x05480000000c783b */ /* 0x000ff60000000200 */
[----:B------:R-:W-:Y:S08]  /*42820*/  @!UPT UIADD3 URZ, URZ, URZ, URZ ;  /* 0x0000003f3f3ff290 */ /* 0x000ff0000fffe03f */
[----:B------:R-:W-:Y:S01]  /*42830*/  STL.64 [R1+0x110], R24 ;  /* 0x0001101801007387 */ /* 0x000fe20000100a00 */
[----:B------:R-:W-:Y:S02]  /*42840*/  STL.64 [R1+0x118], R26 ;  /* 0x0001181a01007387 */ /* 0x000fe40000100a00 */
[----:B------:R-:W0:Y:S04]  /*42850*/  LDSM.16.M88.4 R24, [R0+0x54000] ;  /* 0x054000000018783b */ /* 0x000e280000000200 */
[----:B0-----:R-:W-:Y:S02]  /*42860*/  IMAD.MOV.U32 R19, RZ, RZ, R24 ;  /* 0x000000ffff137224 */ /* 0x001fe400078e0018 */
[----:B------:R-:W-:Y:S01]  /*42870*/  IMAD.MOV.U32 R18, RZ, RZ, R25 ;  /* 0x000000ffff127224 */ /* 0x000fe200078e0019 */
[----:B------:R-:W-:Y:S01]  /*42880*/  MOV R3, R26 ;  /* 0x0000001a00037202 */ /* 0x000fe20000000f00 */
[----:B------:R-:W-:Y:S01]  /*42890*/  IMAD.MOV.U32 R2, RZ, RZ, R27 ;  /* 0x000000ffff027224 */ /* 0x000fe200078e001b */
[----:B------:R-:W2:Y:S01]  /*428a0*/  LDL.LU.64 R24, [R1+0x40] ;  /* 0x0000400001187983 */ /* 0x000ea20000300a00 */
[----:B------:R-:W4:Y:S01]  /*428b0*/  LDL.LU.64 R26, [R1+0x48] ;  /* 0x00004800011a7983 */ /* 0x000f220000300a00 */
[----:B---3--:R-:W-:Y:S02]  /*428c0*/  HMMA.16816.F32.BF16 R4, R20, R16, R4 ;  /* 0x000000101404723c */ /* 0x008fe40000041804 */
[----:B----4-:R-:W-:Y:S01]  /*428d0*/  STL.64 [R1+0x1688], R26 ;  /* 0x0016881a01007387 */ /* 0x010fe20000100a00 */
[----:B--2---:R5:W-:Y:S02]  /*428e0*/  STL.64 [R1+0x1680], R24 ;  /* 0x0016801801007387 */ /* 0x004be40000100a00 */
[----:B-----5:R-:W-:Y:S01]  /*428f0*/  IMAD.MOV.U32 R24, RZ, RZ, R10 ;  /* 0x000000ffff187224 */ /* 0x020fe200078e000a */
[----:B------:R-:W-:Y:S01]  /*42900*/  MOV R25, R11 ;  /* 0x0000000b00197202 */ /* 0x000fe20000000f00 */
[----:B------:R-:W2:Y:S01]  /*42910*/  LDL.LU R10, [R1+0x16d4] ;  /* 0x0016d400010a7983 */ /* 0x000ea20000300800 */
[----:B------:R-:W2:Y:S02]  /*42920*/  LDL.LU R11, [R1+0x16d0] ;  /* 0x0016d000010b7983 */ /* 0x000ea40000300800 */
[----:B------:R-:W-:Y:S02]  /*42930*/  STL [R1+0x1670], R2 ;  /* 0x0016700201007387 */ /* 0x000fe40000100800 */
[----:B------:R-:W-:Y:S01]  /*42940*/  STL [R1+0x166c], R3 ;  /* 0x00166c0301007387 */ /* 0x000fe20000100800 */
[----:B------:R-:W-:Y:S01]  /*42950*/  STL [R1+0x1668], R18 ;  /* 0x0016681201007387 */ /* 0x000fe20000100800 */
[----:B------:R-:W-:-:S02]  /*42960*/  IMAD.MOV.U32 R26, RZ, RZ, R29 ;  /* 0x000000ffff1a7224 */ /* 0x000fc400078e001d */
[----:B------:R-:W-:Y:S02]  /*42970*/  STL [R1+0x1664], R19 ;  /* 0x0016641301007387 */ /* 0x000fe40000100800 */
[----:B------:R-:W-:Y:S01]  /*42980*/  IMAD.MOV.U32 R27, RZ, RZ, R28 ;  /* 0x000000ffff1b7224 */ /* 0x000fe200078e001c */
[----:B------:R0:W-:Y:S01]  /*42990*/  STL.64 [R1+0x20], R12 ;  /* 0x0000200c01007387 */ /* 0x0001e20000100a00 */
[----:B------:R-:W-:Y:S01]  /*429a0*/  IMAD.MOV.U32 R29, RZ, RZ, R15 ;  /* 0x000000ffff1d7224 */ /* 0x000fe200078e000f */
[----:B------:R-:W-:Y:S02]  /*429b0*/  MOV R28, R14 ;  /* 0x0000000e001c7202 */ /* 0x000fe40000000f00 */
[----:B0-----:R-:W3:Y:S01]  /*429c0*/  LDL.LU R12, [R1+0x6b0] ;  /* 0x0006b000010c7983 */ /* 0x001ee20000300800 */
[----:B------:R-:W3:Y:S02]  /*429d0*/  LDL.LU R13, [R1+0x6b4] ;  /* 0x0006b400010d7983 */ /* 0x000ee40000300800 */
[----:B------:R-:W3:Y:S02]  /*429e0*/  LDL.LU R14, [R1+0x6b8] ;  /* 0x0006b800010e7983 */ /* 0x000ee40000300800 */
[----:B------:R-:W3:Y:S01]  /*429f0*/  LDL.LU R15, [R1+0x6bc] ;  /* 0x0006bc00010f7983 */ /* 0x000ee20000300800 */
[----:B------:R-:W-:Y:S01]  /*42a00*/  STL [R1+0x1678], R29 ;  /* 0x0016781d01007387 */ /* 0x000fe20000100800 */
[----:B------:R-:W-:Y:S02]  /*42a10*/  STL [R1+0x1674], R28 ;  /* 0x0016741c01007387 */ /* 0x000fe40000100800 */
[----:B------:R-:W4:Y:S02]  /*42a20*/  LDL.LU R20, [R1+0x340] ;  /* 0x0003400001147983 */ /* 0x000f240000300800 */
[----:B------:R-:W-:Y:S01]  /*42a30*/  STL.64 [R1+0x60], R4 ;  /* 0x0000600401007387 */ /* 0x000fe20000100a00 */
[----:B------:R-:W-:Y:S02]  /*42a40*/  STL.64 [R1+0x68], R6 ;  /* 0x0000680601007387 */ /* 0x000fe40000100a00 */
[----:B------:R-:W0:Y:S04]  /*42a50*/  LDSM.16.M88.4 R4, [R0+0x55000] ;  /* 0x055000000004783b */ /* 0x000e280000000200 */
[----:B------:R-:W4:Y:S02]  /*42a60*/  LDL.LU R21, [R1+0x344] ;  /* 0x0003440001157983 */ /* 0x000f240000300800 */
[----:B------:R-:W4:Y:S01]  /*42a70*/  LDL.LU R22, [R1+0x348] ;  /* 0x0003480001167983 */ /* 0x000f220000300800 */
[----:B------:R-:W4:Y:S01]  /*42a80*/  LDL.LU R23, [R1+0x34c] ;  /* 0x00034c0001177983 */ /* 0x000f220000300800 */
[----:B0-----:R-:W-:Y:S01]  /*42a90*/  IMAD.MOV.U32 R2, RZ, RZ, R4 ;  /* 0x000000ffff027224 */ /* 0x001fe200078e0004 */
[----:B------:R-:W-:Y:S01]  /*42aa0*/  MOV R3, R5 ;  /* 0x0000000500037202 */ /* 0x000fe20000000f00 */
[----:B------:R-:W-:-:S02]  /*42ab0*/  IMAD.MOV.U32 R18, RZ, RZ, R6 ;  /* 0x000000ffff127224 */ /* 0x000fc400078e0006 */
[----:B------:R-:W-:Y:S02]  /*42ac0*/  IMAD.MOV.U32 R19, RZ, RZ, R7 ;  /* 0x000000ffff137224 */ /* 0x000fe400078e0007 */
[----:B------:R-:W0:Y:S04]  /*42ad0*/  LDSM.16.M88.4 R4, [R0+0x55800] ;  /* 0x055800000004783b */ /* 0x000e280000000200 */
[----:B------:R-:W-:Y:S01]  /*42ae0*/  STL.64 [R1+0x16a8], R18 ;  /* 0x0016a81201007387 */ /* 0x000fe20000100a00 */
[----:B------:R1:W-:Y:S03]  /*42af0*/  STL.64 [R1+0x16a0], R16 ;  /* 0x0016a01001007387 */ /* 0x0003e60000100a00 */
[----:B-1----:R-:W5:Y:S01]  /*42b00*/  LDL.LU R16, [R1+0x6a0] ;  /* 0x0006a00001107983 */ /* 0x002f620000300800 */
[----:B------:R-:W5:Y:S02]  /*42b10*/  LDL.LU R17, [R1+0x6a4] ;  /* 0x0006a40001117983 */ /* 0x000f640000300800 */
[----:B------:R-:W5:Y:S02]  /*42b20*/  LDL.LU R18, [R1+0x6a8] ;  /* 0x0006a80001127983 */ /* 0x000f640000300800 */
[----:B------:R-:W5:Y:S01]  /*42b30*/  LDL.LU R19, [R1+0x6ac] ;  /* 0x0006ac0001137983 */ /* 0x000f620000300800 */
[----:B0-----:R-:W-:Y:S01]  /*42b40*/  MOV R29, R6 ;  /* 0x00000006001d7202 */ /* 0x001fe20000000f00 */
[----:B------:R0:W-:Y:S01]  /*42b50*/  STL.64 [R1], R4 ;  /* 0x0000000401007387 */ /* 0x0001e20000100a00 */
[----:B------:R-:W-:-:S02]  /*42b60*/  IMAD.MOV.U32 R28, RZ, RZ, R7 ;  /* 0x000000ffff1c7224 */ /* 0x000fc400078e0007 */
[----:B------:R-:W2:Y:S01]  /*42b70*/  LDL.LU.64 R6, [R1+0x16c8] ;  /* 0x0016c80001067983 */ /* 0x000ea20000300a00 */
[----:B0-----:R-:W4:Y:S01]  /*42b80*/  LDL.LU.64 R4, [R1+0x16c0] ;  /* 0x0016c00001047983 */ /* 0x001f220000300a00 */
[C---:B---3--:R-:W-:Y:S08]  /*42b90*/  HMMA.16816.F32.BF16 R12, R24.reuse, R8, R12 ;  /* 0x00000008180c723c */ /* 0x048ff0000004180c */
[C---:B----4-:R-:W-:Y:S01]  /*42ba0*/  HMMA.16816.F32.BF16 R20, R24.reuse, R4, R20 ;  /* 0x000000041814723c */ /* 0x050fe20000041814 */
[----:B--2---:R-:W-:Y:S01]  /*42bb0*/  STL.64 [R1+0x1698], R6 ;  /* 0x0016980601007387 */ /* 0x004fe20000100a00 */
[----:B------:R0:W-:Y:S11]  /*42bc0*/  STL.64 [R1+0x1690], R4 ;  /* 0x0016900401007387 */ /* 0x0001f60000100a00 */
[----:B------:R-:W-:Y:S10]  /*42bd0*/  @!UPT UIADD3 URZ, URZ, URZ, URZ ;  /* 0x0000003f3f3ff290 */ /* 0x000ff4000fffe03f */
[----:B------:R-:W-:Y:S01]  /*42be0*/  STL.64 [R1+0x170], R20 ;  /* 0x0001701401007387 */ /* 0x000fe20000100a00 */
[----:B------:R-:W-:Y:S02]  /*42bf0*/  STL.64 [R1+0x178], R22 ;  /* 0x0001781601007387 */ /* 0x000fe40000100a00 */
[----:B------:R-:W1:Y:S04]  /*42c00*/  LDSM.16.M88.4 R20, [R0+0x56000] ;  /* 0x056000000014783b */ /* 0x000e680000000200 */
[----:B0-----:R-:W2:Y:S01]  /*42c10*/  LDL.LU R4, [R1+0x330] ;  /* 0x0003300001047983 */ /* 0x001ea20000300800 */
[----:B------:R-:W2:Y:S01]  /*42c20*/  LDL.LU R5, [R1+0x334] ;  /* 0x0003340001057983 */ /* 0x000ea20000300800 */
        /* <DEDUP_REMOVED lines=10> */
[----:B0-----:R-:W4:Y:S01]  /*42cd0*/  LDL.LU.64 R14, [R1+0x16b8] ;  /* 0x0016b800010e7983 */ /* 0x001f220000300a00 */
[----:B------:R-:W5:Y:S02]  /*42ce0*/  LDL.LU.64 R12, [R1+0x16b0] ;  /* 0x0016b000010c7983 */ /* 0x000f640000300a00 */
[C---:B-----5:R-:W-:Y:S11]  /*42cf0*/  HMMA.16816.F32.BF16 R16, R24.reuse, R12, R16 ;  /* 0x0000000c1810723c */ /* 0x060ff60000041810 */
[----:B------:R-:W-:Y:S11]  /*42d00*/  @!UPT UIADD3 URZ, URZ, URZ, URZ ;  /* 0x0000003f3f3ff290 */ /* 0x000ff6000fffe03f */
[----:B------:R-:W-:Y:S01]  /*42d10*/  @!UPT UIADD3 URZ, URZ, URZ, URZ ;  /* 0x0000003f3f3ff290 */ /* 0x000fe2000fffe03f */
[----:B------:R-:W-:Y:S01]  /*42d20*/  STL.64 [R1+0x2b0], R16 ;  /* 0x0002b01001007387 */ /* 0x000fe20000100a00 */
[----:B------:R0:W-:Y:S03]  /*42d30*/  STL.64 [R1+0x2b8], R18 ;  /* 0x0002b81201007387 */ /* 0x0001e60000100a00 */
[----:B0-----:R-:W5:Y:S01]  /*42d40*/  LDL.LU.64 R18, [R1+0x16a8] ;  /* 0x0016a80001127983 */ /* 0x001f620000300a00 */
        /* <DEDUP_REMOVED lines=8> */
[----:B------:R-:W2:Y:S01]  /*42dd0*/  LDL.LU.64 R6, [R1+0x1698] ;  /* 0x0016980001067983 */ /* 0x000ea20000300a00 */
[----:B------:R-:W4:Y:S11]  /*42de0*/  LDL.LU.64 R4, [R1+0x1690] ;  /* 0x0016900001047983 */ /* 0x000f360000300a00 */
[----:B------:R-:W-:Y:S10]  /*42df0*/  @!UPT UIADD3 URZ, URZ, URZ, URZ ;  /* 0x0000003f3f3ff290 */ /* 0x000ff4000fffe03f */
[----:B------:R-:W-:Y:S01]  /*42e00*/  STL.64 [R1+0x300], R24 ;  /* 0x0003001801007387 */ /* 0x000fe20000100a00 */
[----:B------:R0:W-:Y:S03]  /*42e10*/  STL.64 [R1+0x308], R26 ;  /* 0x0003081a01007387 */ /* 0x0001e60000100a00 */
[----:B0-----:R-:W4:Y:S01]  /*42e20*/  LDL.LU.64 R26, [R1+0x1688] ;  /* 0x00168800011a7983 */ /* 0x001f220000300a00 */
[----:B------:R-:W4:Y:S02]  /*42e30*/  LDL.LU.64 R24, [R1+0x1680] ;  /* 0x0016800001187983 */ /* 0x000f240000300a00 */
[----:B----4-:R-:W-:Y:S11]  /*42e40*/  HMMA.16816.F32.BF16 R12, R24, R4, R12 ;  /* 0x00000004180c723c */ /* 0x010ff6000004180c */
[----:B------:R-:W-:Y:S11]  /*42e50*/  @!UPT UIADD3 URZ, URZ, URZ, URZ ;  /* 0x0000003f3f3ff290 */ /* 0x000ff6000fffe03f */
[----:B------:R-:W-:Y:S01]  /*42e60*/  @!UPT UIADD3 URZ, URZ, URZ, URZ ;  /* 0x0000003f3f3ff290 */ /* 0x000fe2000fffe03f */
[----:B------:R0:W-:Y:S01]  /*42e70*/  STL.64 [R1+0x340], R12 ;  /* 0x0003400c01007387 */ /* 0x0001e20000100a00 */
[----:B------:R1:W-:Y:S02]  /*42e80*/  STL.64 [R1+0x348], R14 ;  /* 0x0003480e01007387 */ /* 0x0003e40000100a00 */
[----:B0-----:R-:W-:Y:S02]  /*42e90*/  IMAD.MOV.U32 R13, RZ, RZ, R26 ;  /* 0x000000ffff0d7224 */ /* 0x001fe400078e001a */
[----:B-1----:R-:W-:Y:S01]  /*42ea0*/  IMAD.MOV.U32 R15, RZ, RZ, R24 ;  /* 0x000000ffff0f7224 */ /* 0x002fe200078e0018 */
[----:B------:R-:W-:Y:S01]  /*42eb0*/  MOV R14, R25 ;  /* 0x00000019000e7202 */ /* 0x000fe20000000f00 */
[----:B------:R-:W-:Y:S02]  /*42ec0*/  IMAD.MOV.U32 R12, RZ, RZ, R27 ;  /* 0x000000ffff0c7224 */ /* 0x000fe400078e001b */
[----:B------:R-:W0:Y:S04]  /*42ed0*/  LDSM.16.M88.4 R24, [R0+0x56800] ;  /* 0x056800000018783b */ /* 0x000e280000000200 */
[----:B--2---:R1:W-:Y:S01]  /*42ee0*/  STL.64 [R1+0x1628], R6 ;  /* 0x0016280601007387 */ /* 0x0043e20000100a00 */
[----:B------:R2:W-:Y:S02]  /*42ef0*/  STL.64 [R1+0x1620], R4 ;  /* 0x0016200401007387 */ /* 0x0005e40000100a00 */
[----:B-1----:R-:W-:Y:S01]  /*42f00*/  IMAD.MOV.U32 R6, RZ, RZ, R13 ;  /* 0x000000ffff067224 */ /* 0x002fe200078e000d */
[----:B--2---:R-:W-:Y:S01]  /*42f10*/  MOV R4, R15 ;  /* 0x0000000f00047202 */ /* 0x004fe20000000f00 */
[----:B------:R-:W-:Y:S01]  /*42f20*/  IMAD.MOV.U32 R5, RZ, RZ, R14 ;  /* 0x000000ffff057224 */ /* 0x000fe200078e000e */
[----:B------:R-:W-:-:S07]  /*42f30*/  MOV R7, R12 ;  /* 0x0000000c00077202 */ /* 0x000fce0000000f00 */
[----:B---3--:R-:W-:Y:S01]  /*42f40*/  HMMA.16816.F32.BF16 R12, R4, R8, R20 ;  /* 0x00000008040c723c */ /* 0x008fe20000041814 */
[----:B0-----:R-:W-:Y:S01]  /*42f50*/  STL.64 [R1+0x14a8], R26 ;  /* 0x0014a81a01007387 */ /* 0x001fe20000100a00 */
[----:B------:R0:W-:Y:S02]  /*42f60*/  STL.64 [R1+0x14a0], R24 ;  /* 0x0014a01801007387 */ /* 0x0001e40000100a00 */
[----:B------:R-:W-:Y:S02]  /*42f70*/  STL.64 [R1+0x1618], R10 ;  /* 0x0016180a01007387 */ /* 0x000fe40000100a00 */
[----:B------:R-:W-:Y:S11]  /*42f80*/  STL.64 [R1+0x1610], R8 ;  /* 0x0016100801007387 */ /* 0x000ff60000100a00 */
[----:B------:R-:W-:Y:S06]  /*42f90*/  @!UPT UIADD3 URZ, URZ, URZ, URZ ;  /* 0x0000003f3f3ff290 */ /* 0x000fec000fffe03f */
[----:B------:R-:W-:Y:S01]  /*42fa0*/  STL.64 [R1+0x330], R12 ;  /* 0x0003300c01007387 */ /* 0x000fe20000100a00 */
[----:B------:R-:W-:Y:S02]  /*42fb0*/  STL.64 [R1+0x338], R14 ;  /* 0x0003380e01007387 */ /* 0x000fe40000100a00 */
[----:B------:R-:W-:Y:S02]  /*42fc0*/  IMAD.MOV.U32 R22, RZ, RZ, R29 ;  /* 0x000000ffff167224 */ /* 0x000fe400078e001d */
[----:B------:R-:W-:Y:S01]  /*42fd0*/  IMAD.MOV.U32 R23, RZ, RZ, R28 ;  /* 0x000000ffff177224 */ /* 0x000fe200078e001c */
[----:B------:R-:W1:Y:S04]  /*42fe0*/  LDSM.16.M88.4 R12, [R0+0x57000] ;  /* 0x05700000000c783b */ /* 0x000e680000000200 */
        /* <DEDUP_REMOVED lines=10> */
[----:B------:R-:W4:Y:S01]  /*43090*/  LDL.LU R20, [R1] ;  /* 0x0000000001147983 */ /* 0x000f220000300800 */
[----:B------:R-:W4:Y:S02]  /*430a0*/  LDL.LU R21, [R1+0x4] ;  /* 0x0000040001157983 */ /* 0x000f240000300800 */
[----:B------:R-:W2:Y:S02]  /*430b0*/  LDL.LU R29, [R1+0x1678] ;  /* 0x00167800011d7983 */ /* 0x000ea40000300800 */
[----:B------:R-:W2:Y:S01]  /*430c0*/  LDL.LU R28, [R1+0x1674] ;  /* 0x00167400011c7983 */ /* 0x000ea20000300800 */
[----:B------:R-:W-:Y:S04]  /*430d0*/  STL.64 [R1+0x1538], R22 ;  /* 0x0015381601007387 */ /* 0x000fe80000100a00 */
[----:B----4-:R-:W-:Y:S01]  /*430e0*/  STL.64 [R1+0x1530], R20 ;  /* 0x0015301401007387 */ /* 0x010fe20000100a00 */
[----:B---3--:R-:W-:Y:S02]  /*430f0*/  STL.64 [R1+0x14c8], R26 ;  /* 0x0014c81a01007387 */ /* 0x008fe40000100a00 */
[----:B--2---:R0:W-:Y:S02]  /*43100*/  STL.64 [R1+0x14c0], R24 ;  /* 0x0014c01801007387 */ /* 0x0041e40000100a00 */
        /* <DEDUP_REMOVED lines=10> */
[----:B------:R-:W-:Y:S01]  /*431b0*/  MOV R20, R2 ;  /* 0x0000000200147202 */ /* 0x000fe20000000f00 */
[----:B-----5:R-:W-:Y:S01]  /*431c0*/  IMAD.MOV.U32 R22, RZ, RZ, R18 ;  /* 0x000000ffff167224 */ /* 0x020fe200078e0012 */
[----:B---3--:R-:W-:Y:S01]  /*431d0*/  STL.64 [R1+0x14f8], R26 ;  /* 0x0014f81a01007387 */ /* 0x008fe20000100a00 */
[----:B--2---:R0:W-:Y:S03]  /*431e0*/  STL.64 [R1+0x14f0], R24 ;  /* 0x0014f01801007387 */ /* 0x0041e60000100a00 */
[----:B0-----:R-:W2:Y:S01]  /*431f0*/  LDL.LU R24, [R1+0x530] ;  /* 0x0005300001187983 */ /* 0x001ea20000300800 */
[----:B------:R-:W2:Y:S02]  /*43200*/  LDL.LU R25, [R1+0x534] ;  /* 0x0005340001197983 */ /* 0x000ea40000300800 */
[----:B------:R-:W3:Y:S02]  /*43210*/  LDL.LU R26, [R1+0x538] ;  /* 0x00053800011a7983 */ /* 0x000ee40000300800 */
[----:B------:R-:W3:Y:S01]  /*43220*/  LDL.LU R27, [R1+0x53c] ;  /* 0x00053c00011b7983 */ /* 0x000ee20000300800 */
[----:B------:R-:W-:Y:S01]  /*43230*/  MOV R23, R19 ;  /* 0x0000001300177202 */ /* 0x000fe20000000f00 */
[----:B------:R-:W4:Y:S01]  /*43240*/  LDL.LU R2, [R1+0x1670] ;  /* 0x0016700001027983 */ /* 0x000f220000300800 */
[----:B------:R-:W-:-:S02]  /*43250*/  IMAD.MOV.U32 R21, RZ, RZ, R3 ;  /* 0x000000ffff157224 */ /* 0x000fc400078e0003 */
[----:B------:R-:W5:Y:S02]  /*43260*/  LDL.LU R3, [R1+0x166c] ;  /* 0x00166c0001037983 */ /* 0x000f640000300800 */
[----:B------:R-:W4:Y:S01]  /*43270*/  LDL.LU R18, [R1+0x1668] ;  /* 0x0016680001127983 */ /* 0x000f220000300800 */
[----:B------:R-:W4:Y:S01]  /*43280*/  LDL.LU R19, [R1+0x1664] ;  /* 0x0016640001137983 */ /* 0x000f220000300800 */
[----:B------:R-:W-:Y:S02]  /*43290*/  STL.64 [R1+0x1588], R22 ;  /* 0x0015881601007387 */ /* 0x000fe40000100a00 */
[----:B------:R-:W-:Y:S01]  /*432a0*/  STL.64 [R1+0x1580], R20 ;  /* 0x0015801401007387 */ /* 0x000fe20000100a00 */
        /* <DEDUP_REMOVED lines=18> */
[----:B------:R-:W2:Y:S01]  /*433d0*/  LDL.LU R20, [R1+0x20] ;  /* 0x0000200001147983 */ /* 0x000ea20000300800 */
[----:B------:R-:W2:Y:S02]  /*433e0*/  LDL.LU R21, [R1+0x24] ;  /* 0x0000240001157983 */ /* 0x000ea40000300800 */
[----:B------:R-:W-:-:S02]  /*433f0*/  IMAD.MOV.U32 R22, RZ, RZ, R28 ;  /* 0x000000ffff167224 */ /* 0x000fc400078e001c */
[----:B------:R-:W-:Y:S01]  /*43400*/  IMAD.MOV.U32 R23, RZ, RZ, R29 ;  /* 0x000000ffff177224 */ /* 0x000fe200078e001d */
[----:B------:R-:W4:Y:S04]  /*43410*/  LDL.LU R28, [R1+0x1660] ;  /* 0x00166000011c7983 */ /* 0x000f280000300800 */
[----:B------:R-:W-:Y:S04]  /*43420*/  STL.64 [R1+0x15d8], R22 ;  /* 0x0015d81601007387 */ /* 0x000fe80000100a00 */
[----:B--2---:R-:W-:Y:S01]  /*43430*/  STL.64 [R1+0x15d0], R20 ;  /* 0x0015d01401007387 */ /* 0x004fe20000100a00 */
[----:B---3--:R-:W-:Y:S02]  /*43440*/  STL.64 [R1+0x1548], R26 ;  /* 0x0015481a01007387 */ /* 0x008fe40000100a00 */
        /* <DEDUP_REMOVED lines=17> */
[----:B-----5:R-:W-:Y:S01]  /*43560*/  IMAD.MOV.U32 R22, RZ, RZ, R3 ;  /* 0x000000ffff167224 */ /* 0x020fe200078e0003 */
[----:B----4-:R-:W-:Y:S01]  /*43570*/  MOV R23, R2 ;  /* 0x0000000200177202 */ /* 0x010fe20000000f00 */
        /* <DEDUP_REMOVED lines=8> */
[----:B------:R-:W-:Y:S04]  /*43600*/  STL.64 [R1+0x1638], R22 ;  /* 0x0016381601007387 */ /* 0x000fe80000100a00 */
[----:B------:R-:W-:Y:S04]  /*43610*/  STL.64 [R1+0x1630], R20 ;  /* 0x0016301401007387 */ /* 0x000fe80000100a00 */
        /* <DEDUP_REMOVED lines=28> */
[----:B------:R-:W5:Y:S01]  /*437e0*/  LDL.LU R20, [R1+0x680] ;  /* 0x0006800001147983 */ /* 0x000f620000300800 */
[----:B------:R-:W5:Y:S02]  /*437f0*/  LDL.LU R21, [R1+0x684] ;  /* 0x0006840001157983 */ /* 0x000f640000300800 */
[----:B------:R-:W5:Y:S02]  /*43800*/  LDL.LU R22, [R1+0x688] ;  /* 0x0006880001167983 */ /* 0x000f640000300800 */
[----:B------:R-:W5:Y:S01]  /*43810*/  LDL.LU R23, [R1+0x68c] ;  /* 0x00068c0001177983 */ /* 0x000f620000300800 */
        /* <DEDUP_REMOVED lines=18> */
[----:B-1----:R-:W-:Y:S01]  /*43940*/  MOV R18, R14 ;  /* 0x0000000e00127202 */ /* 0x002fe20000000f00 */
[----:B------:R-:W-:-:S02]  /*43950*/  IMAD.MOV.U32 R29, RZ, RZ, R15 ;  /* 0x000000ffff1d7224 */ /* 0x000fc400078e000f */
[----:B------:R-:W-:Y:S02]  /*43960*/  IMAD.MOV.U32 R3, RZ, RZ, R12 ;  /* 0x000000ffff037224 */ /* 0x000fe400078e000c */
[----:B------:R-:W-:Y:S01]  /*43970*/  IMAD.MOV.U32 R19, RZ, RZ, R13 ;  /* 0x000000ffff137224 */ /* 0x000fe200078e000d */
[----:B---3--:R-:W-:Y:S01]  /*43980*/  STL.64 [R1+0x1608], R26 ;  /* 0x0016081a01007387 */ /* 0x008fe20000100a00 */
[----:B--2---:R0:W-:Y:S03]  /*43990*/  STL.64 [R1+0x1600], R24 ;  /* 0x0016001801007387 */ /* 0x0041e60000100a00 */
[----:B0-----:R-:W2:Y:S01]  /*439a0*/  LDL.LU R24, [R1+0x660] ;  /* 0x0006600001187983 */ /* 0x001ea20000300800 */
[----:B------:R-:W2:Y:S02]  /*439b0*/  LDL.LU R25, [R1+0x664] ;  /* 0x0006640001197983 */ /* 0x000ea40000300800 */
[----:B------:R-:W2:Y:S02]  /*439c0*/  LDL.LU R26, [R1+0x668] ;  /* 0x00066800011a7983 */ /* 0x000ea40000300800 */
[----:B------:R-:W2:Y:S01]  /*439d0*/  LDL.LU R27, [R1+0x66c] ;  /* 0x00066c00011b7983 */ /* 0x000ea20000300800 */
[----:B------:R-:W3:Y:S01]  /*439e0*/  LDL.LU.64 R14, [R1+0x1658] ;  /* 0x00165800010e7983 */ /* 0x000ee20000300a00 */
[----:B------:R-:W4:Y:S02]  /*439f0*/  LDL.LU.64 R12, [R1+0x1650] ;  /* 0x00165000010c7983 */ /* 0x000f240000300a00 */
[C---:B----4-:R-:W-:Y:S08]  /*43a00*/  HMMA.16816.F32.BF16 R8, R4.reuse, R12, R8 ;  /* 0x0000000c0408723c */ /* 0x050ff00000041808 */
[----:B-----5:R-:W-:Y:S11]  /*43a10*/  HMMA.16816.F32.BF16 R4, R4, R16, R20 ;  /* 0x000000100404723c */ /* 0x020ff60000041814 */
[----:B------:R-:W-:Y:S04]  /*43a20*/  @!UPT UIADD3 URZ, URZ, URZ, URZ ;  /* 0x0000003f3f3ff290 */ /* 0x000fe8000fffe03f */
[----:B------:R-:W-:Y:S01]  /*43a30*/  STL.64 [R1+0x320], R8 ;  /* 0x0003200801007387 */ /* 0x000fe20000100a00 */
[----:B------:R0:W-:Y:S03]  /*43a40*/  STL.64 [R1+0x328], R10 ;  /* 0x0003280a01007387 */ /* 0x0001e60000100a00 */
[----:B0-----:R-:W4:Y:S01]  /*43a50*/  LDL.LU.64 R10, [R1+0x1648] ;  /* 0x00164800010a7983 */ /* 0x001f220000300a00 */
[----:B------:R-:W4:Y:S02]  /*43a60*/  LDL.LU.64 R8, [R1+0x1640] ;  /* 0x0016400001087983 */ /* 0x000f240000300a00 */
[----:B------:R-:W4:Y:S02]  /*43a70*/  LDL.LU.64 R22, [R1+0x1638] ;  /* 0x0016380001167983 */ /* 0x000f240000300a00 */
[----:B------:R-:W4:Y:S01]  /*43a80*/  LDL.LU.64 R20, [R1+0x1630] ;  /* 0x0016300001147983 */ /* 0x000f220000300a00 */
[----:B------:R-:W-:Y:S01]  /*43a90*/  STL.64 [R1+0x2f0], R4 ;  /* 0x0002f00401007387 */ /* 0x000fe20000100a00 */
[----:B------:R0:W-:Y:S03]  /*43aa0*/  STL.64 [R1+0x2f8], R6 ;  /* 0x0002f80601007387 */ /* 0x0001e60000100a00 */
[----:B0-----:R-:W5:Y:S01]  /*43ab0*/  LDL.LU.64 R6, [R1+0x1628] ;  /* 0x0016280001067983 */ /* 0x001f620000300a00 */
[----:B------:R-:W4:Y:S02]  /*43ac0*/  LDL.LU.64 R4, [R1+0x1620] ;  /* 0x0016200001047983 */ /* 0x000f240000300a00 */
        /* <DEDUP_REMOVED lines=144> */
[----:B------:R-:W2:Y:S11]  /*443d0*/  LDL.LU R20, [R1+0x4e0] ;  /* 0x0004e00001147983 */ /* 0x000eb60000300800 */
[----:B------:R-:W-:Y:S11]  /*443e0*/  @!UPT UIADD3 URZ, URZ, URZ, URZ ;  /* 0x0000003f3f3ff290 */ /* 0x000ff6000fffe03f */
[----:B------:R-:W-:Y:S01]  /*443f0*/  STL.64 [R1+0x160], R24 ;  /* 0x0001601801007387 */ /* 0x000fe20000100a00 */
[----:B------:R-:W-:Y:S02]  /*44400*/  STL.64 [R1+0x168], R26 ;  /* 0x0001681a01007387 */ /* 0x000fe40000100a00 */
[----:B------:R-:W0:Y:S04]  /*44410*/  LDSM.16.M88.4 R24, [R0+0x57800] ;  /* 0x057800000018783b */ /* 0x000e280000000200 */
[----:B------:R-:W2:Y:S01]  /*44420*/  LDL.LU R21, [R1+0x4e4] ;  /* 0x0004e40001157983 */ /* 0x000ea20000300800 */
[----:B------:R-:W2:Y:S01]  /*44430*/  LDL.LU R22, [R1+0x4e8] ;  /* 0x0004e80001167983 */ /* 0x000ea20000300800 */
[----:B------:R-:W2:Y:S02]  /*44440*/  LDL.LU R23, [R1+0x4ec] ;  /* 0x0004ec0001177983 */ /* 0x000ea40000300800 */
[----:B------:R-:W-:Y:S02]  /*44450*/  STL.64 [R1+0x1480], R18 ;  /* 0x0014801201007387 */ /* 0x000fe40000100a00 */
[----:B------:R1:W-:Y:S02]  /*44460*/  STL.64 [R1+0x1478], R16 ;  /* 0x0014781001007387 */ /* 0x0003e40000100a00 */
[----:B-1----:R-:W2:Y:S01]  /*44470*/  LDL.LU R16, [R1+0x4d0] ;  /* 0x0004d00001107983 */ /* 0x002ea20000300800 */
[----:B------:R-:W2:Y:S02]  /*44480*/  LDL.LU R17, [R1+0x4d4] ;  /* 0x0004d40001117983 */ /* 0x000ea40000300800 */
[----:B------:R-:W2:Y:S02]  /*44490*/  LDL.LU R18, [R1+0x4d8] ;  /* 0x0004d80001127983 */ /* 0x000ea40000300800 */
[----:B------:R-:W2:Y:S01]  /*444a0*/  LDL.LU R19, [R1+0x4dc] ;  /* 0x0004dc0001137983 */ /* 0x000ea20000300800 */
[----:B0-----:R-:W-:Y:S01]  /*444b0*/  STL.64 [R1+0x40], R24 ;  /* 0x0000401801007387 */ /* 0x001fe20000100a00 */
        /* <DEDUP_REMOVED lines=10> */
[----:B-----5:R-:W-:Y:S02]  /*44560*/  STL.64 [R1+0x1470], R6 ;  /* 0x0014700601007387 */ /* 0x020fe40000100a00 */
[----:B------:R0:W-:Y:S02]  /*44570*/  STL.64 [R1+0x1468], R4 ;  /* 0x0014680401007387 */ /* 0x0001e40000100a00 */
[----:B0-----:R-:W5:Y:S01]  /*44580*/  LDL.LU R4, [R1+0x480] ;  /* 0x0004800001047983 */ /* 0x001f620000300800 */
[----:B------:R-:W5:Y:S02]  /*44590*/  LDL.LU R5, [R1+0x484] ;  /* 0x0004840001057983 */ /* 0x000f640000300800 */
[----:B------:R-:W5:Y:S02]  /*445a0*/  LDL.LU R6, [R1+0x488] ;  /* 0x0004880001067983 */ /* 0x000f640000300800 */
[----:B------:R-:W5:Y:S01]  /*445b0*/  LDL.LU R7, [R1+0x48c] ;  /* 0x00048c0001077983 */ /* 0x000f620000300800 */
[----:B--2---:R-:W-:Y:S01]  /*445c0*/  HMMA.16816.F32.BF16 R20, R24, R8, R20 ;  /* 0x000000081814723c */ /* 0x004fe20000041814 */
[----:B----4-:R-:W-:Y:S01]  /*445d0*/  STL.64 [R1+0x1450], R10 ;  /* 0x0014500a01007387 */ /* 0x010fe20000100a00 */
[----:B------:R0:W-:Y:S11]  /*445e0*/  STL.64 [R1+0x1448], R8 ;  /* 0x0014480801007387 */ /* 0x0001f60000100a00 */
[----:B------:R-:W-:Y:S10]  /*445f0*/  @!UPT UIADD3 URZ, URZ, URZ, URZ ;  /* 0x0000003f3f3ff290 */ /* 0x000ff4000fffe03f */
[----:B------:R1:W-:Y:S01]  /*44600*/  STL.64 [R1+0x140], R20 ;  /* 0x0001401401007387 */ /* 0x0003e20000100a00 */
[----:B------:R2:W-:Y:S02]  /*44610*/  STL.64 [R1+0x148], R22 ;  /* 0x0001481601007387 */ /* 0x0005e40000100a00 */
[----:B0-----:R-:W4:Y:S02]  /*44620*/  LDL.LU R8, [R1+0x470] ;  /* 0x0004700001087983 */ /* 0x001f240000300800 */
[----:B------:R-:W4:Y:S01]  /*44630*/  LDL.LU R9, [R1+0x474] ;  /* 0x0004740001097983 */ /* 0x000f220000300800 */
[----:B------:R-:W4:Y:S01]  /*44640*/  LDL.LU R10, [R1+0x478] ;  /* 0x00047800010a7983 */ /* 0x000f220000300800 */
[----:B------:R-:W4:Y:S03]  /*44650*/  LDL.LU R11, [R1+0x47c] ;  /* 0x00047c00010b7983 */ /* 0x000f260000300800 */
[----:B-1----:R-:W3:Y:S01]  /*44660*/  LDL.LU R20, [R1+0x5a0] ;  /* 0x0005a00001147983 */ /* 0x002ee20000300800 */
[----:B------:R-:W3:Y:S02]  /*44670*/  LDL.LU R21, [R1+0x5a4] ;  /* 0x0005a40001157983 */ /* 0x000ee40000300800 */
[----:B--2---:R-:W2:Y:S02]  /*44680*/  LDL.LU R23, [R1+0x5ac] ;  /* 0x0005ac0001177983 */ /* 0x004ea40000300800 */
[----:B------:R-:W-:-:S02]  /*44690*/  IMAD.MOV.U32 R22, RZ, RZ, R28 ;  /* 0x000000ffff167224 */ /* 0x000fc400078e001c */
[----:B------:R-:W0:Y:S04]  /*446a0*/  S2R R28, SR_TID.X ;  /* 0x00000000001c7919 */ /* 0x000e280000002100 */
[----:B------:R-:W1:Y:S04]  /*446b0*/  S2R R0, SR_TID.X ;  /* 0x0000000000007919 */ /* 0x000e680000002100 */
[----:B------:R-:W5:Y:S01]  /*446c0*/  S2R R2, SR_TID.X ;  /* 0x0000000000027919 */ /* 0x000f620000002100 */
[----:B------:R-:W-:Y:S01]  /*446d0*/  HMMA.16816.F32.BF16 R16, R24, R12, R16 ;  /* 0x0000000c1810723c */ /* 0x000fe20000041810 */
[----:B0-----:R-:W-:Y:S01]  /*446e0*/  LOP3.LUT R28, R28, 0x7, RZ, 0xc0, !PT ;  /* 0x000000071c1c7812 */ /* 0x001fe200078ec0ff */
[----:B-1----:R-:W-:-:S03]  /*446f0*/  IMAD.SHL.U32 R0, R0, 0x80, RZ ;  /* 0x0000008000007824 */ /* 0x002fc600078e00ff */
[----:B------:R-:W-:-:S04]  /*44700*/  SHF.L.U32 R28, R28, 0x4, RZ ;  /* 0x000000041c1c7819 */ /* 0x000fc800000006ff */
[----:B------:R-:W-:-:S04]  /*44710*/  LOP3.LUT R28, R28, 0x780, R0, 0xf8, !PT ;  /* 0x000007801c1c7812 */ /* 0x000fc800078ef800 */
[----:B-----5:R-:W-:Y:S01]  /*44720*/  LOP3.LUT R28, R28, 0x10, R2, 0x78, !PT ;  /* 0x000000101c1c7812 */ /* 0x020fe200078e7802 */
[----:B--2---:R-:W-:Y:S01]  /*44730*/  STL.64 [R1+0x1438], R22 ;  /* 0x0014381601007387 */ /* 0x004fe20000100a00 */
[----:B---3--:R0:W-:Y:S03]  /*44740*/  STL.64 [R1+0x1430], R20 ;  /* 0x0014301401007387 */ /* 0x0081e60000100a00 */
[----:B0-----:R-:W2:Y:S01]  /*44750*/  LDL.LU R20, [R1+0x4c0] ;  /* 0x0004c00001147983 */ /* 0x001ea20000300800 */
[----:B------:R-:W2:Y:S02]  /*44760*/  LDL.LU R21, [R1+0x4c4] ;  /* 0x0004c40001157983 */ /* 0x000ea40000300800 */
[----:B------:R-:W2:Y:S02]  /*44770*/  LDL.LU R22, [R1+0x4c8] ;  /* 0x0004c80001167983 */ /* 0x000ea40000300800 */
[----:B------:R-:W2:Y:S01]  /*44780*/  LDL.LU R23, [R1+0x4cc] ;  /* 0x0004cc0001177983 */ /* 0x000ea20000300800 */
[----:B------:R-:W3:Y:S01]  /*44790*/  LDL.LU R0, [R1+0x148c] ;  /* 0x00148c0001007983 */ /* 0x000ee20000300800 */
[----:B------:R-:W5:Y:S02]  /*447a0*/  LDL.LU R2, [R1+0x1488] ;  /* 0x0014880001027983 */ /* 0x000f640000300800 */
[----:B------:R-:W-:Y:S02]  /*447b0*/  STL.64 [R1+0x130], R16 ;  /* 0x0001301001007387 */ /* 0x000fe40000100a00 */
[----:B------:R0:W-:Y:S02]  /*447c0*/  STL.64 [R1+0x138], R18 ;  /* 0x0001381201007387 */ /* 0x0001e40000100a00 */
[----:B0-----:R-:W2:Y:S01]  /*447d0*/  LDL.LU.64 R18, [R1+0x1480] ;  /* 0x0014800001127983 */ /* 0x001ea20000300a00 */
[----:B------:R-:W2:Y:S02]  /*447e0*/  LDL.LU.64 R16, [R1+0x1478] ;  /* 0x0014780001107983 */ /* 0x000ea40000300a00 */
[----:B--2---:R-:W-:Y:S01]  /*447f0*/  HMMA.16816.F32.BF16 R24, R24, R16, R4 ;  /* 0x000000101818723c */ /* 0x004fe20000041804 */
[----:B------:R-:W2:Y:S01]  /*44800*/  LDL.LU.64 R6, [R1+0x1470] ;  /* 0x0014700001067983 */ /* 0x000ea20000300a00 */
[----:B------:R-:W4:Y:S11]  /*44810*/  LDL.LU.64 R4, [R1+0x1468] ;  /* 0x0014680001047983 */ /* 0x000f360000300a00 */
[----:B------:R-:W-:Y:S10]  /*44820*/  @!UPT UIADD3 URZ, URZ, URZ, URZ ;  /* 0x0000003f3f3ff290 */ /* 0x000ff4000fffe03f */
[----:B------:R0:W-:Y:S01]  /*44830*/  STL.64 [R1+0x100], R24 ;  /* 0x0001001801007387 */ /* 0x0001e20000100a00 */
[----:B------:R1:W-:Y:S02]  /*44840*/  STL.64 [R1+0x108], R26 ;  /* 0x0001081a01007387 */ /* 0x0003e40000100a00 */
[----:B0-----:R-:W-:Y:S01]  /*44850*/  IMAD.MOV.U32 R24, RZ, RZ, R3 ;  /* 0x000000ffff187224 */ /* 0x001fe200078e0003 */
[----:B------:R-:W-:Y:S01]  /*44860*/  MOV R25, R19 ;  /* 0x0000001300197202 */ /* 0x000fe20000000f00 */
[----:B-1----:R-:W-:Y:S02]  /*44870*/  IMAD.MOV.U32 R26, RZ, RZ, R18 ;  /* 0x000000ffff1a7224 */ /* 0x002fe400078e0012 */
[----:B------:R-:W-:Y:S01]  /*44880*/  IMAD.MOV.U32 R27, RZ, RZ, R29 ;  /* 0x000000ffff1b7224 */ /* 0x000fe200078e001d */
[----:B------:R-:W3:Y:S01]  /*44890*/  LDL.LU R3, [R1+0x1460] ;  /* 0x0014600001037983 */ /* 0x000ee20000300800 */
[----:B------:R-:W3:Y:S01]  /*448a0*/  LDL.LU R19, [R1+0x145c] ;  /* 0x00145c0001137983 */ /* 0x000ee20000300800 */
[----:B------:R-:W-:Y:S01]  /*448b0*/  LOP3.LUT R28, R28, 0x60, RZ, 0x3c, !PT ;  /* 0x000000601c1c7812 */ /* 0x000fe200078e3cff */
[----:B------:R-:W3:Y:S03]  /*448c0*/  LDL.LU R18, [R1+0x1458] ;  /* 0x0014580001127983 */ /* 0x000ee60000300800 */
[----:B----4-:R-:W-:Y:S01]  /*448d0*/  HMMA.16816.F32.BF16 R8, R24, R4, R8 ;  /* 0x000000041808723c */ /* 0x010fe20000041808 */
        /* <DEDUP_REMOVED lines=11> */
[----:B------:R0:W-:Y:S01]  /*44990*/  STL [R1+0x38], R10 ;  /* 0x0000380a01007387 */ /* 0x0001e20000100800 */
[----:B------:R-:W-:-:S02]  /*449a0*/  MOV R29, R11 ;  /* 0x0000000b001d7202 */ /* 0x000fc40000000f00 */
[----:B0-----:R-:W4:Y:S01]  /*449b0*/  LDL.LU.64 R10, [R1+0x1450] ;  /* 0x00145000010a7983 */ /* 0x001f220000300a00 */
[----:B------:R-:W2:Y:S02]  /*449c0*/  LDL.LU.64 R8, [R1+0x1448] ;  /* 0x0014480001087983 */ /* 0x000ea40000300a00 */
[----:B------:R-:W-:Y:S01]  /*449d0*/  STL [R1+0x13f4], R29 ;  /* 0x0013f41d01007387 */ /* 0x000fe20000100800 */
[----:B--2---:R-:W-:Y:S01]  /*449e0*/  HMMA.16816.F32.BF16 R20, R24, R8, R20 ;  /* 0x000000081814723c */ /* 0x004fe20000041814 */
[----:B----4-:R-:W-:Y:S01]  /*449f0*/  STL.64 [R1+0x1408], R10 ;  /* 0x0014080a01007387 */ /* 0x010fe20000100a00 */
[----:B------:R0:W-:Y:S11]  /*44a00*/  STL.64 [R1+0x1400], R8 ;  /* 0x0014000801007387 */ /* 0x0001f60000100a00 */
[----:B------:R-:W-:Y:S10]  /*44a10*/  @!UPT UIADD3 URZ, URZ, URZ, URZ ;  /* 0x0000003f3f3ff290 */ /* 0x000ff4000fffe03f */
[----:B------:R-:W-:Y:S01]  /*44a20*/  STL.64 [R1+0xe0], R20 ;  /* 0x0000e01401007387 */ /* 0x000fe20000100a00 */
[----:B------:R-:W-:Y:S02]  /*44a30*/  STL.64 [R1+0xe8], R22 ;  /* 0x0000e81601007387 */ /* 0x000fe40000100a00 */
[----:B------:R-:W1:Y:S04]  /*44a40*/  LDSM.16.M88.4 R20, [R28+0x50800] ;  /* 0x050800001c14783b */ /* 0x000e680000000200 */
[----:B0-----:R-:W2:Y:S01]  /*44a50*/  LDL.LU R8, [R1+0x5f0] ;  /* 0x0005f00001087983 */ /* 0x001ea20000300800 */
[----:B------:R-:W2:Y:S01]  /*44a60*/  LDL.LU R9, [R1+0x5f4] ;  /* 0x0005f40001097983 */ /* 0x000ea20000300800 */
[----:B---3--:R-:W-:Y:S02]  /*44a70*/  IMAD.MOV.U32 R10, RZ, RZ, R18 ;  /* 0x000000ffff0a7224 */ /* 0x008fe400078e0012 */
[----:B------:R-:W3:Y:S02]  /*44a80*/  LDL.LU R18, [R1+0x1444] ;  /* 0x0014440001127983 */ /* 0x000ee40000300800 */
[----:B------:R-:W-:-:S02]  /*44a90*/  IMAD.MOV.U32 R11, RZ, RZ, R19 ;  /* 0x000000ffff0b7224 */ /* 0x000fc400078e0013 */
[----:B------:R-:W3:Y:S04]  /*44aa0*/  LDL.LU R19, [R1+0x1440] ;  /* 0x0014400001137983 */ /* 0x000ee80000300800 */
[----:B-1----:R-:W-:Y:S01]  /*44ab0*/  STL.64 [R1+0x20], R20 ;  /* 0x0000201401007387 */ /* 0x002fe20000100a00 */
[----:B------:R-:W-:Y:S01]  /*44ac0*/  STL [R1+0x28], R22 ;  /* 0x0000281601007387 */ /* 0x000fe20000100800 */
[----:B------:R-:W-:Y:S02]  /*44ad0*/  MOV R29, R23 ;  /* 0x00000017001d7202 */ /* 0x000fe40000000f00 */
[----:B------:R-:W0:Y:S04]  /*44ae0*/  LDSM.16.M88.4 R20, [R28+0x51000] ;  /* 0x051000001c14783b */ /* 0x000e280000000200 */
[----:B------:R-:W-:Y:S04]  /*44af0*/  STL [R1+0x13f8], R29 ;  /* 0x0013f81d01007387 */ /* 0x000fe80000100800 */
        /* <DEDUP_REMOVED lines=8> */
[----:B------:R-:W-:Y:S02]  /*44b80*/  STL.64 [R1+0xd8], R22 ;  /* 0x0000d81601007387 */ /* 0x000fe40000100a00 */
[----:B------:R-:W0:Y:S02]  /*44b90*/  LDSM.16.M88.4 R20, [R28+0x51800] ;  /* 0x051800001c14783b */ /* 0x000e240000000200 */
[----:B0-----:R-:W-:Y:S02]  /*44ba0*/  STL.64 [R1], R20 ;  /* 0x0000001401007387 */ /* 0x001fe40000100a00 */
[----:B------:R-:W-:Y:S02]  /*44bb0*/  STL [R1+0x8], R22 ;  /* 0x0000081601007387 */ /* 0x000fe40000100800 */
[----:B------:R-:W-:Y:S02]  /*44bc0*/  IMAD.MOV.U32 R29, RZ, RZ, R23 ;  /* 0x000000ffff1d7224 */ /* 0x000fe400078e0017 */
[----:B------:R-:W0:Y:S01]  /*44bd0*/  LDSM.16.M88.4 R20, [R28+0x52000] ;  /* 0x052000001c14783b */ /* 0x000e220000000200 */
[----:B------:R-:W-:Y:S03]  /*44be0*/  HMMA.16816.F32.BF16 R24, R24, R16, R4 ;  /* 0x000000101818723c */ /* 0x000fe60000041804 */
[----:B0-----:R-:W-:Y:S01]  /*44bf0*/  STL.64 [R1+0x1288], R22 ;  /* 0x0012881601007387 */ /* 0x001fe20000100a00 */
[----:B------:R0:W-:Y:S03]  /*44c00*/  STL.64 [R1+0x1280], R20 ;  /* 0x0012801401007387 */ /* 0x0001e60000100a00 */
[----:B0-----:R-:W2:Y:S01]  /*44c10*/  LDL.LU.64 R20, [R1+0x40] ;  /* 0x0000400001147983 */ /* 0x001ea20000300a00 */
[----:B------:R-:W2:Y:S02]  /*44c20*/  LDL.LU.64 R22, [R1+0x48] ;  /* 0x0000480001167983 */ /* 0x000ea40000300a00 */
[----:B------:R-:W4:Y:S02]  /*44c30*/  LDL.LU.64 R6, [R1+0x1428] ;  /* 0x0014280001067983 */ /* 0x000f240000300a00 */
[----:B------:R-:W2:Y:S01]  /*44c40*/  LDL.LU.64 R4, [R1+0x1420] ;  /* 0x0014200001047983 */ /* 0x000ea20000300a00 */
[----:B---3--:R0:W-:Y:S01]  /*44c50*/  STL.64 [R1+0x13e0], R18 ;  /* 0x0013e01201007387 */ /* 0x0081e20000100a00 */
[----:B------:R1:W-:Y:S09]  /*44c60*/  STL.64 [R1+0x13d8], R16 ;  /* 0x0013d81001007387 */ /* 0x0003f20000100a00 */
[----:B------:R-:W-:Y:S02]  /*44c70*/  STL.64 [R1+0xc0], R24 ;  /* 0x0000c01801007387 */ /* 0x000fe40000100a00 */
[----:B------:R-:W-:Y:S02]  /*44c80*/  STL.64 [R1+0xc8], R26 ;  /* 0x0000c81a01007387 */ /* 0x000fe40000100a00 */
[----:B------:R-:W3:Y:S01]  /*44c90*/  LDSM.16.M88.4 R24, [R28+0x52800] ;  /* 0x052800001c18783b */ /* 0x000ee20000000200 */
[----:B0-----:R-:W-:-:S03]  /*44ca0*/  MOV R18, R15 ;  /* 0x0000000f00127202 */ /* 0x001fc60000000f00 */
[----:B-1----:R-:W5:Y:S01]  /*44cb0*/  LDL.LU R16, [R1+0x540] ;  /* 0x0005400001107983 */ /* 0x002f620000300800 */
[----:B------:R-:W-:Y:S02]  /*44cc0*/  IMAD.MOV.U32 R17, RZ, RZ, R14 ;  /* 0x000000ffff117224 */ /* 0x000fe400078e000e */
[----:B------:R-:W5:Y:S02]  /*44cd0*/  LDL.LU R14, [R1+0x141c] ;  /* 0x00141c00010e7983 */ /* 0x000f640000300800 */
[----:B------:R-:W5:Y:S01]  /*44ce0*/  LDL.LU R15, [R1+0x1418] ;  /* 0x00141800010f7983 */ /* 0x000f620000300800 */
[----:B--2---:R-:W-:Y:S01]  /*44cf0*/  HMMA.16816.F32.BF16 R8, R20, R4, R8 ;  /* 0x000000041408723c */ /* 0x004fe20000041808 */
[----:B----4-:R-:W-:Y:S02]  /*44d00*/  IMAD.MOV.U32 R19, RZ, RZ, R6 ;  /* 0x000000ffff137224 */ /* 0x010fe400078e0006 */
[----:B------:R-:W2:Y:S01]  /*44d10*/  LDL.LU R6, [R1+0x1414] ;  /* 0x0014140001067983 */ /* 0x000ea20000300800 */
[----:B---3--:R0:W-:Y:S02]  /*44d20*/  STL.64 [R1+0x1248], R26 ;  /* 0x0012481a01007387 */ /* 0x0081e40000100a00 */
[----:B------:R1:W-:Y:S02]  /*44d30*/  STL.64 [R1+0x1240], R24 ;  /* 0x0012401801007387 */ /* 0x0003e40000100a00 */
[----:B0-----:R-:W-:-:S02]  /*44d40*/  IMAD.MOV.U32 R27, RZ, RZ, R0 ;  /* 0x000000ffff1b7224 */ /* 0x001fc400078e0000 */
[----:B-1----:R-:W-:Y:S01]  /*44d50*/  IMAD.MOV.U32 R24, RZ, RZ, R7 ;  /* 0x000000ffff187224 */ /* 0x002fe200078e0007 */
[----:B------:R-:W-:Y:S01]  /*44d60*/  MOV R25, R3 ;  /* 0x0000000300197202 */ /* 0x000fe20000000f00 */
[----:B------:R-:W2:Y:S01]  /*44d70*/  LDL.LU R7, [R1+0x1410] ;  /* 0x0014100001077983 */ /* 0x000ea20000300800 */
[----:B-----5:R-:W-:-:S10]  /*44d80*/  IMAD.MOV.U32 R26, RZ, RZ, R2 ;  /* 0x000000ffff1a7224 */ /* 0x020fd400078e0002 */
[----:B------:R0:W-:Y:S01]  /*44d90*/  STL [R1+0xb0], R8 ;  /* 0x0000b00801007387 */ /* 0x0001e20000100800 */
[----:B------:R-:W-:Y:S02]  /*44da0*/  IMAD.MOV.U32 R0, RZ, RZ, R10 ;  /* 0x000000ffff007224 */ /* 0x000fe400078e000a */
[----:B------:R-:W-:Y:S01]  /*44db0*/  IMAD.MOV.U32 R3, RZ, RZ, R11 ;  /* 0x000000ffff037224 */ /* 0x000fe200078e000b */
[----:B------:R-:W-:Y:S01]  /*44dc0*/  MOV R2, R9 ;  /* 0x0000000900027202 */ /* 0x000fe20000000f00 */
[----:B------:R-:W3:Y:S04]  /*44dd0*/  LDL.LU.64 R10, [R1+0x1408] ;  /* 0x00140800010a7983 */ /* 0x000ee80000300a00 */
[----:B0-----:R-:W4:Y:S01]  /*44de0*/  LDL.LU.64 R8, [R1+0x1400] ;  /* 0x0014000001087983 */ /* 0x001f220000300a00 */
[C---:B------:R-:W-:Y:S11]  /*44df0*/  HMMA.16816.F32.BF16 R16, R20.reuse, R12, R16 ;  /* 0x0000000c1410723c */ /* 0x040ff60000041810 */
[----:B------:R-:W-:Y:S11]  /*44e00*/  @!UPT UIADD3 URZ, URZ, URZ, URZ ;  /* 0x0000003f3f3ff290 */ /* 0x000ff6000fffe03f */
[----:B------:R-:W-:Y:S02]  /*44e10*/  @!UPT UIADD3 URZ, URZ, URZ, URZ ;  /* 0x0000003f3f3ff290 */ /* 0x000fe4000fffe03f */
[----:B------:R-:W-:Y:S01]  /*44e20*/  IMAD.MOV.U32 R12, RZ, RZ, R19 ;  /* 0x000000ffff0c7224 */ /* 0x000fe200078e0013 */
[----:B----4-:R-:W-:Y:S01]  /*44e30*/  HMMA.16816.F32.BF16 R24, R20, R8, R24 ;  /* 0x000000081418723c */ /* 0x010fe20000041818 */
[----:B--2---:R-:W-:Y:S01]  /*44e40*/  STL.64 [R1+0x13d0], R6 ;  /* 0x0013d00601007387 */ /* 0x004fe20000100a00 */
[----:B------:R-:W-:Y:S02]  /*44e50*/  STL [R1+0xf1c], R3 ;  /* 0x000f1c0301007387 */ /* 0x000fe40000100800 */
[----:B------:R-:W-:Y:S02]  /*44e60*/  STL [R1+0xf18], R0 ;  /* 0x000f180001007387 */ /* 0x000fe40000100800 */
[----:B------:R-:W-:Y:S11]  /*44e70*/  STL [R1+0xf14], R2 ;  /* 0x000f140201007387 */ /* 0x000ff60000100800 */
[----:B------:R-:W-:Y:S07]  /*44e80*/  @!UPT UIADD3 URZ, URZ, URZ, URZ ;  /* 0x0000003f3f3ff290 */ /* 0x000fee000fffe03f */
[----:B------:R-:W-:Y:S01]  /*44e90*/  MOV R8, R27 ;  /* 0x0000001b00087202 */ /* 0x000fe20000000f00 */
[----:B------:R0:W-:Y:S01]  /*44ea0*/  STL.64 [R1+0xa0], R24 ;  /* 0x0000a01801007387 */ /* 0x0001e20000100a00 */
[----:B------:R1:W-:Y:S02]  /*44eb0*/  STL [R1+0xa8], R26 ;  /* 0x0000a81a01007387 */ /* 0x0003e40000100800 */
[----:B---3--:R-:W-:Y:S01]  /*44ec0*/  STL.64 [R1+0x13b8], R10 ;  /* 0x0013b80a01007387 */ /* 0x008fe20000100a00 */
[----:B------:R-:W-:Y:S01]  /*44ed0*/  STL [R1+0x13b0], R8 ;  /* 0x0013b00801007387 */ /* 0x000fe20000100800 */
[----:B------:R-:W-:Y:S02]  /*44ee0*/  STL.64 [R1+0x13a8], R14 ;  /* 0x0013a80e01007387 */ /* 0x000fe40000100a00 */
[----:B------:R-:W-:Y:S01]  /*44ef0*/  STL [R1+0x13a0], R12 ;  /* 0x0013a00c01007387 */ /* 0x000fe20000100800 */
[----:B0-----:R-:W2:Y:S01]  /*44f00*/  LDL.LU R24, [R1+0x220] ;  /* 0x0002200001187983 */ /* 0x001ea20000300800 */
[----:B------:R-:W2:Y:S02]  /*44f10*/  LDL.LU R25, [R1+0x224] ;  /* 0x0002240001197983 */ /* 0x000ea40000300800 */
[----:B-1----:R-:W3:Y:S02]  /*44f20*/  LDL.LU R26, [R1+0x228] ;  /* 0x00022800011a7983 */ /* 0x002ee40000300800 */
[----:B------:R-:W3:Y:S02]  /*44f30*/  LDL.LU R27, [R1+0x22c] ;  /* 0x00022c00011b7983 */ /* 0x000ee40000300800 */
[----:B---3--:R-:W-:Y:S01]  /*44f40*/  STL.64 [R1+0x1258], R26 ;  /* 0x0012581a01007387 */ /* 0x008fe20000100a00 */
[----:B--2---:R0:W-:Y:S03]  /*44f50*/  STL.64 [R1+0x1250], R24 ;  /* 0x0012501801007387 */ /* 0x0041e60000100a00 */
[----:B0-----:R-:W2:Y:S01]  /*44f60*/  LDL.LU R24, [R1+0x310] ;  /* 0x0003100001187983 */ /* 0x001ea20000300800 */
[----:B------:R-:W2:Y:S02]  /*44f70*/  LDL.LU R25, [R1+0x314] ;  /* 0x0003140001197983 */ /* 0x000ea40000300800 */
[----:B------:R-:W3:Y:S02]  /*44f80*/  LDL.LU R26, [R1+0x318] ;  /* 0x00031800011a7983 */ /* 0x000ee40000300800 */
[----:B------:R-:W3:Y:S02]  /*44f90*/  LDL.LU R27, [R1+0x31c] ;  /* 0x00031c00011b7983 */ /* 0x000ee40000300800 */
[----:B------:R-:W-:-:S02]  /*44fa0*/  IMAD.MOV.U32 R7, RZ, RZ, R20 ;  /* 0x000000ffff077224 */ /* 0x000fc400078e0014 */
[----:B------:R-:W-:Y:S01]  /*44fb0*/  IMAD.MOV.U32 R6, RZ, RZ, R21 ;  /* 0x000000ffff067224 */ /* 0x000fe200078e0015 */
[----:B------:R-:W-:Y:S01]  /*44fc0*/  MOV R5, R22 ;  /* 0x0000001600057202 */ /* 0x000fe20000000f00 */
        /* <DEDUP_REMOVED lines=8> */
[----:B------:R-:W5:Y:S02]  /*45050*/  LDL.LU R22, [R1+0x8] ;  /* 0x0000080001167983 */ /* 0x000f640000300800 */
[----:B------:R-:W-:Y:S01]  /*45060*/  IMAD.MOV.U32 R4, RZ, RZ, R23 ;  /* 0x000000ffff047224 */ /* 0x000fe200078e0017 */
[----:B------:R-:W-:-:S02]  /*45070*/  MOV R23, R29 ;  /* 0x0000001d00177202 */ /* 0x000fc40000000f00 */
[----:B------:R-:W2:Y:S04]  /*45080*/  LDL.LU R29, [R1+0x13f8] ;  /* 0x0013f800011d7983 */ /* 0x000ea80000300800 */
[----:B-----5:R-:W-:Y:S01]  /*45090*/  STL.64 [R1+0x12d8], R22 ;  /* 0x0012d81601007387 */ /* 0x020fe20000100a00 */
[----:B----4-:R-:W-:Y:S02]  /*450a0*/  STL.64 [R1+0x12d0], R20 ;  /* 0x0012d01401007387 */ /* 0x010fe40000100a00 */
        /* <DEDUP_REMOVED lines=45> */
[----:B------:R-:W-:-:S02]  /*45380*/  IMAD.MOV.U32 R23, RZ, RZ, R29 ;  /* 0x000000ffff177224 */ /* 0x000fc400078e001d */
        /* <DEDUP_REMOVED lines=38> */
[----:B------:R-:W3:Y:S01]  /*455f0*/  LDL.LU R26, [R1+0x418] ;  /* 0x00041800011a7983 */ /* 0x000ee20000300800 */
[----:B------:R-:W-:-:S02]  /*45600*/  MOV R27, R29 ;  /* 0x0000001d001b7202 */ /* 0x000fc40000000f00 */
[----:B------:R-:W4:Y:S01]  /*45610*/  LDL.LU R29, [R1+0x13ec] ;  /* 0x0013ec00011d7983 */ /* 0x000f220000300800 */
[----:B------:R-:W-:Y:S01]  /*45620*/  IMAD.MOV.U32 R23, RZ, RZ, R4 ;  /* 0x000000ffff177224 */ /* 0x000fe200078e0004 */
[----:B------:R-:W-:Y:S01]  /*45630*/  MOV R22, R5 ;  /* 0x0000000500167202 */ /* 0x000fe20000000f00 */
[----:B------:R-:W-:Y:S01]  /*45640*/  IMAD.MOV.U32 R21, RZ, RZ, R6 ;  /* 0x000000ffff157224 */ /* 0x000fe200078e0006 */
[----:B---3--:R-:W-:Y:S01]  /*45650*/  STL.64 [R1+0x1358], R26 ;  /* 0x0013581a01007387 */ /* 0x008fe20000100a00 */
[----:B--2---:R0:W-:Y:S03]  /*45660*/  STL.64 [R1+0x1350], R24 ;  /* 0x0013501801007387 */ /* 0x0041e60000100a00 */
[----:B0-----:R-:W2:Y:S01]  /*45670*/  LDL.LU R24, [R1+0x420] ;  /* 0x0004200001187983 */ /* 0x001ea20000300800 */
[----:B------:R-:W2:Y:S02]  /*45680*/  LDL.LU R25, [R1+0x424] ;  /* 0x0004240001197983 */ /* 0x000ea40000300800 */
[----:B------:R-:W3:Y:S02]  /*45690*/  LDL.LU R26, [R1+0x428] ;  /* 0x00042800011a7983 */ /* 0x000ee40000300800 */
[----:B------:R-:W3:Y:S01]  /*456a0*/  LDL.LU R27, [R1+0x42c] ;  /* 0x00042c00011b7983 */ /* 0x000ee20000300800 */
[----:B------:R-:W5:Y:S01]  /*456b0*/  LDL.LU R4, [R1+0x4b0] ;  /* 0x0004b00001047983 */ /* 0x000f620000300800 */
[----:B------:R-:W5:Y:S02]  /*456c0*/  LDL.LU R5, [R1+0x4b4] ;  /* 0x0004b40001057983 */ /* 0x000f640000300800 */
[----:B------:R-:W-:-:S02]  /*456d0*/  IMAD.MOV.U32 R20, RZ, RZ, R7 ;  /* 0x000000ffff147224 */ /* 0x000fc400078e0007 */
[----:B------:R-:W5:Y:S01]  /*456e0*/  LDL.LU R6, [R1+0x4b8] ;  /* 0x0004b80001067983 */ /* 0x000f620000300800 */
[----:B------:R-:W5:Y:S01]  /*456f0*/  LDL.LU R7, [R1+0x4bc] ;  /* 0x0004bc0001077983 */ /* 0x000f620000300800 */
        /* <DEDUP_REMOVED lines=8> */
[----:B---3--:R-:W-:Y:S01]  /*45780*/  STL.64 [R1+0x1368], R26 ;  /* 0x0013681a01007387 */ /* 0x008fe20000100a00 */
[----:B--2---:R0:W-:Y:S03]  /*45790*/  STL.64 [R1+0x1360], R24 ;  /* 0x0013601801007387 */ /* 0x0041e60000100a00 */
[----:B0-----:R-:W2:Y:S01]  /*457a0*/  LDL.LU R24, [R1+0x430] ;  /* 0x0004300001187983 */ /* 0x001ea20000300800 */
[----:B------:R-:W2:Y:S02]  /*457b0*/  LDL.LU R25, [R1+0x434] ;  /* 0x0004340001197983 */ /* 0x000ea40000300800 */
[----:B------:R-:W3:Y:S02]  /*457c0*/  LDL.LU R26, [R1+0x438] ;  /* 0x00043800011a7983 */ /* 0x000ee40000300800 */
[----:B----4-:R-:W-:-:S02]  /*457d0*/  IMAD.MOV.U32 R27, RZ, RZ, R29 ;  /* 0x000000ffff1b7224 */ /* 0x010fc400078e001d */
[----:B------:R-:W4:Y:S01]  /*457e0*/  LDL.LU R29, [R1+0x13e8] ;  /* 0x0013e800011d7983 */ /* 0x000f220000300800 */
[----:B------:R-:W-:Y:S01]  /*457f0*/  IMAD.MOV.U32 R3, RZ, RZ, R16 ;  /* 0x000000ffff037224 */ /* 0x000fe200078e0010 */
[----:B------:R-:W-:Y:S01]  /*45800*/  MOV R0, R17 ;  /* 0x0000001100007202 */ /* 0x000fe20000000f00 */
[----:B------:R-:W-:Y:S02]  /*45810*/  IMAD.MOV.U32 R2, RZ, RZ, R18 ;  /* 0x000000ffff027224 */ /* 0x000fe400078e0012 */
        /* <DEDUP_REMOVED lines=12> */
[----:B------:R-:W-:Y:S01]  /*458e0*/  STL [R1+0x1140], R2 ;  /* 0x0011400201007387 */ /* 0x000fe20000100800 */
[----:B------:R-:W-:Y:S01]  /*458f0*/  STL [R1+0x113c], R0 ;  /* 0x00113c0001007387 */ /* 0x000fe20000100800 */
[----:B------:R-:W-:Y:S02]  /*45900*/  STL [R1+0x1138], R3 ;  /* 0x0011380301007387 */ /* 0x000fe40000100800 */
[----:B0-----:R-:W-:Y:S02]  /*45910*/  STL.64 [R1+0x70], R16 ;  /* 0x0000701001007387 */ /* 0x001fe40000100a00 */
[----:B------:R0:W-:Y:S02]  /*45920*/  STL.64 [R1+0x78], R18 ;  /* 0x0000781201007387 */ /* 0x0001e40000100a00 */
[----:B0-----:R-:W3:Y:S01]  /*45930*/  LDL.LU.64 R18, [R1+0x13e0] ;  /* 0x0013e00001127983 */ /* 0x001ee20000300a00 */
[----:B------:R-:W5:Y:S01]  /*45940*/  LDL.LU.64 R16, [R1+0x13d8] ;  /* 0x0013d80001107983 */ /* 0x000f620000300a00 */
[----:B----4-:R-:W-:Y:S01]  /*45950*/  MOV R27, R29 ;  /* 0x0000001d001b7202 */ /* 0x010fe20000000f00 */
[----:B-----5:R-:W-:Y:S01]  /*45960*/  HMMA.16816.F32.BF16 R20, R20, R16, R4 ;  /* 0x000000101414723c */ /* 0x020fe20000041804 */
[----:B------:R-:W4:Y:S11]  /*45970*/  LDL.LU.64 R6, [R1+0x13d0] ;  /* 0x0013d00001067983 */ /* 0x000f360000300a00 */
[----:B------:R-:W-:Y:S11]  /*45980*/  @!UPT UIADD3 URZ, URZ, URZ, URZ ;  /* 0x0000003f3f3ff290 */ /* 0x000ff6000fffe03f */
[----:B------:R-:W-:Y:S01]  /*45990*/  @!UPT UIADD3 URZ, URZ, URZ, URZ ;  /* 0x0000003f3f3ff290 */ /* 0x000fe2000fffe03f */
[----:B------:R-:W-:Y:S01]  /*459a0*/  MOV R5, R22 ;  /* 0x0000001600057202 */ /* 0x000fe20000000f00 */
[----:B------:R-:W-:Y:S02]  /*459b0*/  IMAD.MOV.U32 R4, RZ, RZ, R23 ;  /* 0x000000ffff047224 */ /* 0x000fe400078e0017 */
[----:B------:R-:W-:Y:S02]  /*459c0*/  IMAD.MOV.U32 R29, RZ, RZ, R20 ;  /* 0x000000ffff1d7224 */ /* 0x000fe400078e0014 */
[----:B------:R-:W-:Y:S01]  /*459d0*/  IMAD.MOV.U32 R28, RZ, RZ, R21 ;  /* 0x000000ffff1c7224 */ /* 0x000fe200078e0015 */
[----:B------:R-:W4:Y:S01]  /*459e0*/  LDL.LU.64 R22, [R1+0x13c8] ;  /* 0x0013c80001167983 */ /* 0x000f220000300a00 */
[----:B------:R-:W4:Y:S02]  /*459f0*/  LDL.LU.64 R20, [R1+0x13c0] ;  /* 0x0013c00001147983 */ /* 0x000f240000300a00 */
[----:B------:R-:W-:Y:S02]  /*45a00*/  STL [R1+0x1150], R4 ;  /* 0x0011500401007387 */ /* 0x000fe40000100800 */
[----:B------:R-:W-:Y:S01]  /*45a10*/  STL [R1+0x114c], R5 ;  /* 0x00114c0501007387 */ /* 0x000fe20000100800 */
[----:B------:R-:W-:Y:S01]  /*45a20*/  STL [R1+0x1148], R28 ;  /* 0x0011481c01007387 */ /* 0x000fe20000100800 */
[----:B------:R-:W-:Y:S01]  /*45a30*/  STL [R1+0x1144], R29 ;  /* 0x0011441d01007387 */ /* 0x000fe20000100800 */
[C---:B----4-:R-:W-:Y:S11]  /*45a40*/  HMMA.16816.F32.BF16 R8, R20.reuse, R6, R8 ;  /* 0x000000061408723c */ /* 0x050ff60000041808 */
[----:B------:R-:W-:Y:S11]  /*45a50*/  @!UPT UIADD3 URZ, URZ, URZ, URZ ;  /* 0x0000003f3f3ff290 */ /* 0x000ff6000fffe03f */
[----:B------:R-:W-:Y:S01]  /*45a60*/  @!UPT UIADD3 URZ, URZ, URZ, URZ ;  /* 0x0000003f3f3ff290 */ /* 0x000fe2000fffe03f */
[----:B------:R-:W-:Y:S01]  /*45a70*/  STL.64 [R1+0x700], R8 ;  /* 0x0007000801007387 */ /* 0x000fe20000100a00 */
[----:B------:R0:W-:Y:S03]  /*45a80*/  STL.64 [R1+0x708], R10 ;  /* 0x0007080a01007387 */ /* 0x0001e60000100a00 */
[----:B0-----:R-:W4:Y:S01]  /*45a90*/  LDL.LU.64 R10, [R1+0x13b8] ;  /* 0x0013b800010a7983 */ /* 0x001f220000300a00 */
[----:B------:R-:W5:Y:S01]  /*45aa0*/  LDL.LU R8, [R1+0x13b0] ;  /* 0x0013b00001087983 */ /* 0x000f620000300800 */
[C---:B----4-:R-:W-:Y:S11]  /*45ab0*/  HMMA.16816.F32.BF16 R12, R20.reuse, R10, R12 ;  /* 0x0000000a140c723c */ /* 0x050ff6000004180c */
[----:B------:R-:W-:Y:S11]  /*45ac0*/  @!UPT UIADD3 URZ, URZ, URZ, URZ ;  /* 0x0000003f3f3ff290 */ /* 0x000ff6000fffe03f */
[----:B------:R-:W-:Y:S01]  /*45ad0*/  @!UPT UIADD3 URZ, URZ, URZ, URZ ;  /* 0x0000003f3f3ff290 */ /* 0x000fe2000fffe03f */
[----:B------:R-:W-:Y:S01]  /*45ae0*/  STL.64 [R1+0x730], R12 ;  /* 0x0007300c01007387 */ /* 0x000fe20000100a00 */
[----:B------:R0:W-:Y:S03]  /*45af0*/  STL.64 [R1+0x738], R14 ;  /* 0x0007380e01007387 */ /* 0x0001e60000100a00 */
[----:B0-----:R-:W2:Y:S01]  /*45b00*/  LDL.LU.64 R14, [R1+0x13a8] ;  /* 0x0013a800010e7983 */ /* 0x001ea20000300a00 */
[----:B------:R-:W4:Y:S01]  /*45b10*/  LDL.LU R12, [R1+0x13a0] ;  /* 0x0013a000010c7983 */ /* 0x000f220000300800 */
[C---:B--2---:R-:W-:Y:S11]  /*45b20*/  HMMA.16816.F32.BF16 R24, R20.reuse, R14, R24 ;  /* 0x0000000e1418723c */ /* 0x044ff60000041818 */
[----:B------:R-:W-:Y:S11]  /*45b30*/  @!UPT UIADD3 URZ, URZ, URZ, URZ ;  /* 0x0000003f3f3ff290 */ /* 0x000ff6000fffe03f */
[----:B------:R-:W-:Y:S01]  /*45b40*/  @!UPT UIADD3 URZ, URZ, URZ, URZ ;  /* 0x0000003f3f3ff290 */ /* 0x000fe2000fffe03f */
[----:B------:R-:W-:Y:S01]  /*45b50*/  STL.64 [R1+0x7d0], R24 ;  /* 0x0007d01801007387 */ /* 0x000fe20000100a00 */
[----:B------:R0:W-:Y:S03]  /*45b60*/  STL.64 [R1+0x7d8], R26 ;  /* 0x0007d81a01007387 */ /* 0x0001e60000100a00 */
[----:B0-----:R-:W3:Y:S01]  /*45b70*/  LDL.LU.64 R26, [R1+0x1398] ;  /* 0x00139800011a7983 */ /* 0x001ee20000300a00 */
[----:B------:R-:W3:Y:S02]  /*45b80*/  LDL.LU.64 R24, [R1+0x1390] ;  /* 0x0013900001187983 */ /* 0x000ee40000300a00 */
[----:B---3--:R-:W-:Y:S01]  /*45b90*/  HMMA.16816.F32.BF16 R20, R20, R18, R24 ;  /* 0x000000121414723c */ /* 0x008fe20000041818 */
        /* <DEDUP_REMOVED lines=117> */
[----:B------:R-:W2:Y:S02]  /*462f0*/  LDL.LU.64 R24, [R1+0x1240] ;  /* 0x0012400001187983 */ /* 0x000ea40000300a00 */
[----:B------:R0:W-:Y:S02]  /*46300*/  STL.64 [R1+0x1218], R18 ;  /* 0x0012181201007387 */ /* 0x0001e40000100a00 */
[----:B------:R-:W3:Y:S11]  /*46310*/  LDL.LU R16, [R1+0x110] ;  /* 0x0001100001107983 */ /* 0x000ef60000300800 */
[----:B------:R-:W-:Y:S06]  /*46320*/  @!UPT UIADD3 URZ, URZ, URZ, URZ ;  /* 0x0000003f3f3ff290 */ /* 0x000fec000fffe03f */
[----:B------:R-:W-:Y:S01]  /*46330*/  STL.64 [R1+0x5e0], R20 ;  /* 0x0005e01401007387 */ /* 0x000fe20000100a00 */
[----:B------:R-:W-:Y:S02]  /*46340*/  STL.64 [R1+0x5e8], R22 ;  /* 0x0005e81601007387 */ /* 0x000fe40000100a00 */
[----:B------:R-:W3:Y:S02]  /*46350*/  LDL.LU R17, [R1+0x114] ;  /* 0x0001140001117983 */ /* 0x000ee40000300800 */
[----:B0-----:R-:W2:Y:S01]  /*46360*/  LDL.LU R18, [R1+0x118] ;  /* 0x0001180001127983 */ /* 0x001ea20000300800 */
[----:B------:R-:W2:Y:S04]  /*46370*/  LDL.LU R19, [R1+0x11c] ;  /* 0x00011c0001137983 */ /* 0x000ea80000300800 */
[----:B--2---:R-:W-:Y:S01]  /*46380*/  STL.64 [R1+0x1228], R18 ;  /* 0x0012281201007387 */ /* 0x004fe20000100a00 */
[----:B---3--:R0:W-:Y:S03]  /*46390*/  STL.64 [R1+0x1220], R16 ;  /* 0x0012201001007387 */ /* 0x0081e60000100a00 */
        /* <DEDUP_REMOVED lines=10> */
[----:B------:R-:W3:Y:S04]  /*46440*/  LDL.64 R22, [R1+0x78] ;  /* 0x0000780001167983 */ /* 0x000ee80000100a00 */
[----:B------:R-:W4:Y:S01]  /*46450*/  LDL.64 R20, [R1+0x70] ;  /* 0x0000700001147983 */ /* 0x000f220000100a00 */
[C---:B--2---:R-:W-:Y:S03]  /*46460*/  HMMA.16816.F32.BF16 R16, R24.reuse, R6, R16 ;  /* 0x000000061810723c */ /* 0x044fe60000041810 */
[----:B---3--:R-:W-:Y:S01]  /*46470*/  STL.64 [R1+0x1210], R22 ;  /* 0x0012101601007387 */ /* 0x008fe20000100a00 */
[----:B----4-:R0:W-:Y:S03]  /*46480*/  STL.64 [R1+0x1208], R20 ;  /* 0x0012081401007387 */ /* 0x0101e60000100a00 */
[----:B0-----:R-:W2:Y:S01]  /*46490*/  LDL.LU R20, [R1+0x60] ;  /* 0x0000600001147983 */ /* 0x001ea20000300800 */
[----:B------:R-:W2:Y:S02]  /*464a0*/  LDL.LU R21, [R1+0x64] ;  /* 0x0000640001157983 */ /* 0x000ea40000300800 */
[----:B------:R-:W2:Y:S02]  /*464b0*/  LDL.LU R22, [R1+0x68] ;  /* 0x0000680001167983 */ /* 0x000ea40000300800 */
[----:B------:R-:W2:Y:S11]  /*464c0*/  LDL.LU R23, [R1+0x6c] ;  /* 0x00006c0001177983 */ /* 0x000eb60000300800 */
        /* <DEDUP_REMOVED lines=11> */
[----:B---3--:R-:W-:Y:S11]  /*46580*/  HMMA.16816.F32.BF16 R16, R24, R14, R16 ;  /* 0x0000000e1810723c */ /* 0x008ff60000041810 */
[----:B------:R-:W-:Y:S11]  /*46590*/  @!UPT UIADD3 URZ, URZ, URZ, URZ ;  /* 0x0000003f3f3ff290 */ /* 0x000ff6000fffe03f */
[----:B------:R-:W-:Y:S01]  /*465a0*/  @!UPT UIADD3 URZ, URZ, URZ, URZ ;  /* 0x0000003f3f3ff290 */ /* 0x000fe2000fffe03f */
[----:B------:R-:W-:Y:S01]  /*465b0*/  STL.64 [R1+0x5a0], R16 ;  /* 0x0005a01001007387 */ /* 0x000fe20000100a00 */
[----:B------:R0:W-:Y:S03]  /*465c0*/  STL.64 [R1+0x5a8], R18 ;  /* 0x0005a81201007387 */ /* 0x0001e60000100a00 */
[----:B0-----:R-:W2:Y:S04]  /*465d0*/  LDL.LU.64 R18, [R1+0x1218] ;  /* 0x0012180001127983 */ /* 0x001ea80000300a00 */
[----:B------:R-:W0:Y:S02]  /*465e0*/  S2R R9, SR_TID.X ;  /* 0x0000000000097919 */ /* 0x000e240000002100 */
[----:B0-----:R-:W-:-:S02]  /*465f0*/  LOP3.LUT R13, R9, 0x7, RZ, 0xc0, !PT ;  /* 0x00000007090d7812 */ /* 0x001fc400078ec0ff */
[----:B------:R-:W-:-:S03]  /*46600*/  SHF.L.U32 R2, R9, 0x7, RZ ;  /* 0x0000000709027819 */ /* 0x000fc600000006ff */
[----:B------:R-:W-:Y:S01]  /*46610*/  IMAD.SHL.U32 R13, R13, 0x10, RZ ;  /* 0x000000100d0d7824 */ /* 0x000fe200078e00ff */
[----:B--2---:R-:W-:Y:S07]  /*46620*/  HMMA.16816.F32.BF16 R20, R24, R18, R20 ;  /* 0x000000121814723c */ /* 0x004fee0000041814 */
[----:B------:R-:W-:-:S04]  /*46630*/  LOP3.LUT R27, R13, 0x780, R2, 0xf8, !PT ;  /* 0x000007800d1b7812 */ /* 0x000fc800078ef802 */
[----:B------:R-:W-:-:S04]  /*46640*/  LOP3.LUT R27, R27, 0x10, R9, 0x78, !PT ;  /* 0x000000101b1b7812 */ /* 0x000fc800078e7809 */
[----:B------:R-:W-:-:S08]  /*46650*/  LOP3.LUT R27, R27, 0x60, RZ, 0x3c, !PT ;  /* 0x000000601b1b7812 */ /* 0x000fd000078e3cff */
[----:B------:R-:W-:Y:S01]  /*46660*/  STL.64 [R1+0x5b0], R20 ;  /* 0x0005b01401007387 */ /* 0x000fe20000100a00 */
[----:B------:R-:W-:Y:S02]  /*46670*/  STL.64 [R1+0x5b8], R22 ;  /* 0x0005b81601007387 */ /* 0x000fe40000100a00 */
[----:B------:R-:W0:Y:S04]  /*46680*/  LDSM.16.M88.4 R20, [R27+0x53800] ;  /* 0x053800001b14783b */ /* 0x000e280000000200 */
[----:B0-----:R-:W-:Y:S02]  /*46690*/  IMAD.MOV.U32 R26, RZ, RZ, R21 ;  /* 0x000000ffff1a7224 */ /* 0x001fe400078e0015 */
[----:B------:R-:W-:Y:S01]  /*466a0*/  IMAD.MOV.U32 R25, RZ, RZ, R22 ;  /* 0x000000ffff197224 */ /* 0x000fe200078e0016 */
[----:B------:R-:W-:Y:S01]  /*466b0*/  STL [R1+0x60], R20 ;  /* 0x0000601401007387 */ /* 0x000fe20000100800 */
[----:B------:R-:W-:-:S02]  /*466c0*/  MOV R24, R23 ;  /* 0x0000001700187202 */ /* 0x000fc40000000f00 */
[----:B------:R-:W0:Y:S04]  /*466d0*/  LDSM.16.M88.4 R20, [R27+0x54000] ;  /* 0x054000001b14783b */ /* 0x000e280000000200 */
[----:B0-----:R-:W-:Y:S01]  /*466e0*/  IMAD.MOV.U32 R9, RZ, RZ, R23 ;  /* 0x000000ffff097224 */ /* 0x001fe200078e0017 */
[----:B------:R-:W-:Y:S01]  /*466f0*/  MOV R13, R22 ;  /* 0x00000016000d7202 */ /* 0x000fe20000000f00 */
[----:B------:R-:W-:Y:S02]  /*46700*/  IMAD.MOV.U32 R17, RZ, RZ, R20 ;  /* 0x000000ffff117224 */ /* 0x000fe400078e0014 */
[----:B------:R-:W-:Y:S01]  /*46710*/  IMAD.MOV.U32 R16, RZ, RZ, R21 ;  /* 0x000000ffff107224 */ /* 0x000fe200078e0015 */
[----:B------:R-:W2:Y:S01]  /*46720*/  LDL.LU.64 R22, [R1+0x1210] ;  /* 0x0012100001167983 */ /* 0x000ea20000300a00 */
[----:B------:R-:W2:Y:S02]  /*46730*/  LDL.LU.64 R20, [R1+0x1208] ;  /* 0x0012080001147983 */ /* 0x000ea40000300a00 */
[----:B------:R-:W-:Y:S02]  /*46740*/  STL [R1+0x1160], R9 ;  /* 0x0011600901007387 */ /* 0x000fe40000100800 */
[----:B------:R-:W-:Y:S01]  /*46750*/  STL.64 [R1+0x1200], R10 ;  /* 0x0012000a01007387 */ /* 0x000fe20000100a00 */
[----:B-----5:R0:W-:Y:S04]  /*46760*/  STL [R1+0x11f8], R8 ;  /* 0x0011f80801007387 */ /* 0x0201e80000100800 */
[----:B0-----:R-:W2:Y:S01]  /*46770*/  LDL.LU R8, [R1+0x170] ;  /* 0x0001700001087983 */ /* 0x001ea20000300800 */
[----:B------:R-:W2:Y:S02]  /*46780*/  LDL.LU R9, [R1+0x174] ;  /* 0x0001740001097983 */ /* 0x000ea40000300800 */
[----:B------:R-:W2:Y:S02]  /*46790*/  LDL.LU R10, [R1+0x178] ;  /* 0x00017800010a7983 */ /* 0x000ea40000300800 */
[----:B------:R-:W2:Y:S01]  /*467a0*/  LDL.LU R11, [R1+0x17c] ;  /* 0x00017c00010b7983 */ /* 0x000ea20000300800 */
[----:B------:R-:W-:Y:S01]  /*467b0*/  STL [R1+0x115c], R13 ;  /* 0x00115c0d01007387 */ /* 0x000fe20000100800 */
[----:B------:R-:W-:Y:S02]  /*467c0*/  STL.64 [R1+0x11f0], R14 ;  /* 0x0011f00e01007387 */ /* 0x000fe40000100a00 */
[----:B------:R0:W-:Y:S02]  /*467d0*/  STL [R1+0x11e8], R12 ;  /* 0x0011e80c01007387 */ /* 0x0001e40000100800 */
[----:B0-----:R-:W3:Y:S01]  /*467e0*/  LDL.LU R12, [R1+0x210] ;  /* 0x00021000010c7983 */ /* 0x001ee20000300800 */
[----:B------:R-:W3:Y:S02]  /*467f0*/  LDL.LU R13, [R1+0x214] ;  /* 0x00021400010d7983 */ /* 0x000ee40000300800 */
[----:B------:R-:W3:Y:S02]  /*46800*/  LDL.LU R14, [R1+0x218] ;  /* 0x00021800010e7983 */ /* 0x000ee40000300800 */
[----:B------:R-:W3:Y:S01]  /*46810*/  LDL.LU R15, [R1+0x21c] ;  /* 0x00021c00010f7983 */ /* 0x000ee20000300800 */
[----:B------:R-:W-:Y:S01]  /*46820*/  STL [R1+0x1158], R16 ;  /* 0x0011581001007387 */ /* 0x000fe20000100800 */
[----:B------:R-:W-:Y:S01]  /*46830*/  STL [R1+0x1154], R17 ;  /* 0x0011541101007387 */ /* 0x000fe20000100800 */
[----:B--2---:R-:W-:Y:S01]  /*46840*/  HMMA.16816.F32.BF16 R8, R20, R6, R8 ;  /* 0x000000061408723c */ /* 0x004fe20000041808 */
[----:B------:R-:W-:Y:S01]  /*46850*/  IMAD.MOV.U32 R4, RZ, RZ, R20 ;  /* 0x000000ffff047224 */ /* 0x000fe200078e0014 */
[----:B------:R-:W-:Y:S01]  /*46860*/  MOV R3, R21 ;  /* 0x0000001500037202 */ /* 0x000fe20000000f00 */
[----:B------:R-:W-:-:S02]  /*46870*/  IMAD.MOV.U32 R2, RZ, RZ, R22 ;  /* 0x000000ffff027224 */ /* 0x000fc400078e0016 */
[----:B------:R-:W-:Y:S11]  /*46880*/  IMAD.MOV.U32 R0, RZ, RZ, R23 ;  /* 0x000000ffff007224 */ /* 0x000ff600078e0017 */
[----:B------:R-:W-:Y:S07]  /*46890*/  @!UPT UIADD3 URZ, URZ, URZ, URZ ;  /* 0x0000003f3f3ff290 */ /* 0x000fee000fffe03f */
[----:B------:R-:W-:Y:S01]  /*468a0*/  STL.64 [R1+0x560], R8 ;  /* 0x0005600801007387 */ /* 0x000fe20000100a00 */
[----:B------:R-:W-:Y:S02]  /*468b0*/  STL.64 [R1+0x568], R10 ;  /* 0x0005680a01007387 */ /* 0x000fe40000100a00 */
[----:B------:R-:W2:Y:S02]  /*468c0*/  LDL.LU R20, [R1+0x2b0] ;  /* 0x0002b00001147983 */ /* 0x000ea40000300800 */
[----:B------:R-:W2:Y:S01]  /*468d0*/  LDL.LU R21, [R1+0x2b4] ;  /* 0x0002b40001157983 */ /* 0x000ea20000300800 */
[----:B------:R-:W4:Y:S01]  /*468e0*/  LDL.LU R22, [R1+0x2b8] ;  /* 0x0002b80001167983 */ /* 0x000f220000300800 */
[----:B------:R-:W4:Y:S03]  /*468f0*/  LDL.LU R23, [R1+0x2bc] ;  /* 0x0002bc0001177983 */ /* 0x000f260000300800 */
[----:B------:R-:W0:Y:S02]  /*46900*/  LDSM.16.M88.4 R8, [R27+0x54800] ;  /* 0x054800001b08783b */ /* 0x000e240000000200 */
[----:B0-----:R-:W-:-:S02]  /*46910*/  IMAD.MOV.U32 R29, RZ, RZ, R8 ;  /* 0x000000ffff1d7224 */ /* 0x001fc400078e0008 */
[----:B----4-:R0:W-:Y:S01]  /*46920*/  STL.64 [R1+0x11e0], R22 ;  /* 0x0011e01601007387 */ /* 0x0101e20000100a00 */
[----:B--2---:R1:W-:Y:S02]  /*46930*/  STL.64 [R1+0x11d8], R20 ;  /* 0x0011d81401007387 */ /* 0x0043e40000100a00 */
[----:B0-----:R-:W-:Y:S02]  /*46940*/  IMAD.MOV.U32 R22, RZ, RZ, R2 ;  /* 0x000000ffff167224 */ /* 0x001fe400078e0002 */
[----:B-1----:R-:W-:Y:S01]  /*46950*/  IMAD.MOV.U32 R21, RZ, RZ, R3 ;  /* 0x000000ffff157224 */ /* 0x002fe200078e0003 */
[----:B------:R-:W-:Y:S01]  /*46960*/  MOV R23, R0 ;  /* 0x0000000000177202 */ /* 0x000fe20000000f00 */
[----:B------:R-:W-:Y:S01]  /*46970*/  IMAD.MOV.U32 R2, RZ, RZ, R9 ;  /* 0x000000ffff027224 */ /* 0x000fe200078e0009 */
[----:B------:R-:W-:Y:S01]  /*46980*/  MOV R0, R10 ;  /* 0x0000000a00007202 */ /* 0x000fe20000000f00 */
[----:B------:R-:W-:Y:S02]  /*46990*/  IMAD.MOV.U32 R3, RZ, RZ, R11 ;  /* 0x000000ffff037224 */ /* 0x000fe400078e000b */
[----:B------:R-:W0:Y:S04]  /*469a0*/  LDSM.16.M88.4 R8, [R27+0x55000] ;  /* 0x055000001b08783b */ /* 0x000e280000000200 */
[----:B------:R-:W-:Y:S01]  /*469b0*/  STL [R1+0x1170], R3 ;  /* 0x0011700301007387 */ /* 0x000fe20000100800 */
[----:B------:R-:W-:Y:S02]  /*469c0*/  STL [R1+0x116c], R0 ;  /* 0x00116c0001007387 */ /* 0x000fe40000100800 */
[----:B------:R-:W-:Y:S02]  /*469d0*/  STL [R1+0x1168], R2 ;  /* 0x0011680201007387 */ /* 0x000fe40000100800 */
[----:B------:R-:W-:Y:S02]  /*469e0*/  STL [R1+0x1164], R29 ;  /* 0x0011641d01007387 */ /* 0x000fe40000100800 */
[----:B0-----:R-:W-:-:S02]  /*469f0*/  IMAD.MOV.U32 R5, RZ, RZ, R10 ;  /* 0x000000ffff057224 */ /* 0x001fc400078e000a */
[----:B------:R-:W-:Y:S02]  /*46a00*/  IMAD.MOV.U32 R28, RZ, RZ, R11 ;  /* 0x000000ffff1c7224 */ /* 0x000fe400078e000b */
[----:B------:R-:W3:Y:S01]  /*46a10*/  LDL.LU.64 R10, [R1+0x1200] ;  /* 0x00120000010a7983 */ /* 0x000ee20000300a00 */
[----:B------:R-:W-:Y:S02]  /*46a20*/  IMAD.MOV.U32 R17, RZ, RZ, R8 ;  /* 0x000000ffff117224 */ /* 0x000fe400078e0008 */
[----:B------:R-:W2:Y:S01]  /*46a30*/  LDL.LU R8, [R1+0x11f8] ;  /* 0x0011f80001087983 */ /* 0x000ea20000300800 */
[----:B------:R-:W-:Y:S01]  /*46a40*/  MOV R20, R4 ;  /* 0x0000000400147202 */ /* 0x000fe20000000f00 */
[----:B------:R-:W-:Y:S01]  /*46a50*/  MOV R4, R9 ;  /* 0x0000000900047202 */ /* 0x000fe20000000f00 */
[----:B------:R-:W-:Y:S01]  /*46a60*/  STL [R1+0x1180], R28 ;  /* 0x0011801c01007387 */ /* 0x000fe20000100800 */
[----:B------:R-:W-:Y:S03]  /*46a70*/  STL [R1+0x117c], R5 ;  /* 0x00117c0501007387 */ /* 0x000fe60000100800 */
[----:B------:R-:W-:Y:S01]  /*46a80*/  STL [R1+0x1178], R4 ;  /* 0x0011780401007387 */ /* 0x000fe20000100800 */
[----:B------:R-:W-:Y:S01]  /*46a90*/  STL [R1+0x1174], R17 ;  /* 0x0011741101007387 */ /* 0x000fe20000100800 */
[----:B---3--:R-:W-:Y:S02]  /*46aa0*/  HMMA.16816.F32.BF16 R20, R20, R10, R12 ;  /* 0x0000000a1414723c */ /* 0x008fe4000004180c */
[----:B------:R-:W3:Y:S01]  /*46ab0*/  LDL.LU.64 R14, [R1+0x11f0] ;  /* 0x0011f000010e7983 */ /* 0x000ee20000300a00 */
[----:B------:R-:W4:Y:S11]  /*46ac0*/  LDL.LU R12, [R1+0x11e8] ;  /* 0x0011e800010c7983 */ /* 0x000f360000300800 */
[----:B------:R-:W-:Y:S09]  /*46ad0*/  @!UPT UIADD3 URZ, URZ, URZ, URZ ;  /* 0x0000003f3f3ff290 */ /* 0x000ff2000fffe03f */
[----:B------:R-:W-:Y:S01]  /*46ae0*/  STL.64 [R1+0x4a0], R20 ;  /* 0x0004a01401007387 */ /* 0x000fe20000100a00 */
[----:B------:R-:W-:Y:S02]  /*46af0*/  STL.64 [R1+0x4a8], R22 ;  /* 0x0004a81601007387 */ /* 0x000fe40000100a00 */
[----:B------:R-:W0:Y:S04]  /*46b00*/  LDSM.16.M88.4 R20, [R27+0x55800] ;  /* 0x055800001b14783b */ /* 0x000e280000000200 */
[----:B------:R-:W-:Y:S01]  /*46b10*/  STL.64 [R1+0x11b0], R10 ;  /* 0x0011b00a01007387 */ /* 0x000fe20000100a00 */
[----:B0-----:R-:W-:Y:S01]  /*46b20*/  MOV R29, R20 ;  /* 0x00000014001d7202 */ /* 0x001fe20000000f00 */
[----:B------:R-:W-:Y:S02]  /*46b30*/  IMAD.MOV.U32 R9, RZ, RZ, R21 ;  /* 0x000000ffff097224 */ /* 0x000fe400078e0015 */
[----:B------:R-:W-:Y:S01]  /*46b40*/  IMAD.MOV.U32 R13, RZ, RZ, R22 ;  /* 0x000000ffff0d7224 */ /* 0x000fe200078e0016 */
[----:B------:R-:W-:-:S02]  /*46b50*/  MOV R16, R23 ;  /* 0x0000001700107202 */ /* 0x000fc40000000f00 */
[----:B------:R-:W0:Y:S04]  /*46b60*/  LDSM.16.M88.4 R20, [R27+0x56000] ;  /* 0x056000001b14783b */ /* 0x000e280000000200 */
[----:B--2---:R1:W-:Y:S04]  /*46b70*/  STL.64 [R1+0x11a8], R8 ;  /* 0x0011a80801007387 */ /* 0x0043e80000100a00 */
[----:B-1----:R-:W3:Y:S01]  /*46b80*/  LDL.LU.64 R8, [R1+0x70] ;  /* 0x0000700001087983 */ /* 0x002ee20000300a00 */
[----:B------:R-:W2:Y:S02]  /*46b90*/  LDL.LU.64 R10, [R1+0x78] ;  /* 0x00007800010a7983 */ /* 0x000ea40000300a00 */
[----:B------:R-:W-:Y:S01]  /*46ba0*/  STL [R1+0x1184], R29 ;  /* 0x0011841d01007387 */ /* 0x000fe20000100800 */
[----:B0-----:R-:W-:Y:S01]  /*46bb0*/  MOV R0, R22 ;  /* 0x0000001600007202 */ /* 0x001fe20000000f00 */
[----:B------:R-:W-:-:S02]  /*46bc0*/  IMAD.MOV.U32 R2, RZ, RZ, R23 ;  /* 0x000000ffff027224 */ /* 0x000fc400078e0017 */
[----:B------:R-:W-:Y:S02]  /*46bd0*/  IMAD.MOV.U32 R17, RZ, RZ, R20 ;  /* 0x000000ffff117224 */ /* 0x000fe400078e0014 */
[----:B------:R-:W-:Y:S01]  /*46be0*/  IMAD.MOV.U32 R3, RZ, RZ, R21 ;  /* 0x000000ffff037224 */ /* 0x000fe200078e0015 */
[----:B------:R-:W3:Y:S01]  /*46bf0*/  LDL.LU.64 R22, [R1+0x11e0] ;  /* 0x0011e00001167983 */ /* 0x000ee20000300a00 */
[----:B------:R-:W3:Y:S02]  /*46c00*/  LDL.LU.64 R20, [R1+0x11d8] ;  /* 0x0011d80001147983 */ /* 0x000ee40000300a00 */
[----:B--2---:R-:W-:Y:S02]  /*46c10*/  IMAD.MOV.U32 R5, RZ, RZ, R10 ;  /* 0x000000ffff057224 */ /* 0x004fe400078e000a */
[----:B------:R-:W-:Y:S01]  /*46c20*/  IMAD.MOV.U32 R4, RZ, RZ, R11 ;  /* 0x000000ffff047224 */ /* 0x000fe200078e000b */
[----:B---3--:R-:W-:Y:S11]  /*46c30*/  HMMA.16816.F32.BF16 R20, R8, R14, R20 ;  /* 0x0000000e0814723c */ /* 0x008ff60000041814 */
[----:B------:R-:W-:Y:S11]  /*46c40*/  @!UPT UIADD3 URZ, URZ, URZ, URZ ;  /* 0x0000003f3f3ff290 */ /* 0x000ff6000fffe03f */
[----:B------:R-:W-:Y:S01]  /*46c50*/  @!UPT UIADD3 URZ, URZ, URZ, URZ ;  /* 0x0000003f3f3ff290 */ /* 0x000fe2000fffe03f */
[----:B------:R0:W-:Y:S01]  /*46c60*/  STL.64 [R1+0x490], R20 ;  /* 0x0004901401007387 */ /* 0x0001e20000100a00 */
[----:B------:R-:W-:Y:S02]  /*46c70*/  STL.64 [R1+0x498], R22 ;  /* 0x0004981601007387 */ /* 0x000fe40000100a00 */
[----:B0-----:R-:W-:Y:S01]  /*46c80*/  IMAD.MOV.U32 R21, RZ, RZ, R8 ;  /* 0x000000ffff157224 */ /* 0x001fe200078e0008 */
[----:B------:R-:W-:Y:S01]  /*46c90*/  MOV R20, R9 ;  /* 0x0000000900147202 */ /* 0x000fe20000000f00 */
[----:B------:R-:W2:Y:S01]  /*46ca0*/  LDL.LU R8, [R1+0x340] ;  /* 0x0003400001087983 */ /* 0x000ea20000300800 */
[----:B------:R-:W2:Y:S02]  /*46cb0*/  LDL.LU R9, [R1+0x344] ;  /* 0x0003440001097983 */ /* 0x000ea40000300800 */
[----:B------:R-:W3:Y:S02]  /*46cc0*/  LDL.LU R10, [R1+0x348] ;  /* 0x00034800010a7983 */ /* 0x000ee40000300800 */
[----:B------:R-:W3:Y:S02]  /*46cd0*/  LDL.LU R11, [R1+0x34c] ;  /* 0x00034c00010b7983 */ /* 0x000ee40000300800 */
[----:B---3--:R-:W-:Y:S01]  /*46ce0*/  STL.64 [R1+0x11c0], R10 ;  /* 0x0011c00a01007387 */ /* 0x008fe20000100a00 */
[----:B--2---:R-:W-:Y:S02]  /*46cf0*/  STL.64 [R1+0x11b8], R8 ;  /* 0x0011b80801007387 */ /* 0x004fe40000100a00 */
[----:B------:R-:W-:Y:S02]  /*46d00*/  STL.64 [R1+0x11a0], R14 ;  /* 0x0011a00e01007387 */ /* 0x000fe40000100a00 */
[----:B----4-:R0:W-:Y:S02]  /*46d10*/  STL.64 [R1+0x1198], R12 ;  /* 0x0011980c01007387 */ /* 0x0101e40000100a00 */
[----:B0-----:R-:W2:Y:S01]  /*46d20*/  LDL.LU R12, [R1+0x330] ;  /* 0x00033000010c7983 */ /* 0x001ea20000300800 */
[----:B------:R-:W2:Y:S02]  /*46d30*/  LDL.LU R13, [R1+0x334] ;  /* 0x00033400010d7983 */ /* 0x000ea40000300800 */
[----:B------:R-:W3:Y:S02]  /*46d40*/  LDL.LU R14, [R1+0x338] ;  /* 0x00033800010e7983 */ /* 0x000ee40000300800 */
[----:B------:R-:W3:Y:S01]  /*46d50*/  LDL.LU R15, [R1+0x33c] ;  /* 0x00033c00010f7983 */ /* 0x000ee20000300800 */
[----:B------:R-:W-:Y:S01]  /*46d60*/  MOV R8, R21 ;  /* 0x0000001500087202 */ /* 0x000fe20000000f00 */
[----:B------:R-:W-:-:S02]  /*46d70*/  IMAD.MOV.U32 R9, RZ, RZ, R20 ;  /* 0x000000ffff097224 */ /* 0x000fc400078e0014 */
[----:B------:R-:W0:Y:S01]  /*46d80*/  LDSM.16.M88.4 R20, [R27+0x56800] ;  /* 0x056800001b14783b */ /* 0x000e220000000200 */
[----:B------:R-:W-:Y:S01]  /*46d90*/  IMAD.MOV.U32 R10, RZ, RZ, R5 ;  /* 0x000000ffff0a7224 */ /* 0x000fe200078e0005 */
[----:B------:R-:W-:Y:S02]  /*46da0*/  MOV R11, R4 ;  /* 0x00000004000b7202 */ /* 0x000fe40000000f00 */
[----:B---3--:R-:W-:Y:S01]  /*46db0*/  STL.64 [R1+0x11d0], R14 ;  /* 0x0011d00e01007387 */ /* 0x008fe20000100a00 */
[----:B--2---:R1:W-:Y:S03]  /*46dc0*/  STL.64 [R1+0x11c8], R12 ;  /* 0x0011c80c01007387 */ /* 0x0043e60000100a00 */
[----:B-1----:R-:W2:Y:S01]  /*46dd0*/  LDL.LU R12, [R1+0x300] ;  /* 0x00030000010c7983 */ /* 0x002ea20000300800 */
[----:B------:R-:W2:Y:S02]  /*46de0*/  LDL.LU R13, [R1+0x304] ;  /* 0x00030400010d7983 */ /* 0x000ea40000300800 */
[----:B------:R-:W2:Y:S02]  /*46df0*/  LDL.LU R14, [R1+0x308] ;  /* 0x00030800010e7983 */ /* 0x000ea40000300800 */
[----:B------:R-:W2:Y:S02]  /*46e00*/  LDL.LU R15, [R1+0x30c] ;  /* 0x00030c00010f7983 */ /* 0x000ea40000300800 */
[----:B0-----:R-:W-:-:S02]  /*46e10*/  IMAD.MOV.U32 R29, RZ, RZ, R20 ;  /* 0x000000ffff1d7224 */ /* 0x001fc400078e0014 */
[----:B------:R-:W-:Y:S01]  /*46e20*/  IMAD.MOV.U32 R28, RZ, RZ, R21 ;  /* 0x000000ffff1c7224 */ /* 0x000fe200078e0015 */
[----:B------:R-:W-:Y:S01]  /*46e30*/  MOV R5, R22 ;  /* 0x0000001600057202 */ /* 0x000fe20000000f00 */
[----:B------:R-:W-:Y:S02]  /*46e40*/  IMAD.MOV.U32 R4, RZ, RZ, R23 ;  /* 0x000000ffff047224 */ /* 0x000fe400078e0017 */
[----:B------:R-:W0:Y:S04]  /*46e50*/  LDSM.16.M88.4 R20, [R27+0x57000] ;  /* 0x057000001b14783b */ /* 0x000e280000000200 */
[----:B0-----:R-:W-:Y:S01]  /*46e60*/  STL.64 [R1+0xf68], R22 ;  /* 0x000f681601007387 */ /* 0x001fe20000100a00 */
[----:B------:R0:W-:Y:S03]  /*46e70*/  STL.64 [R1+0xf60], R20 ;  /* 0x000f601401007387 */ /* 0x0001e60000100a00 */
[----:B0-----:R-:W3:Y:S01]  /*46e80*/  LDL.LU R20, [R1+0x60] ;  /* 0x0000600001147983 */ /* 0x001ee20000300800 */
[----:B--2---:R-:W-:Y:S03]  /*46e90*/  HMMA.16816.F32.BF16 R8, R8, R18, R12 ;  /* 0x000000120808723c */ /* 0x004fe6000004180c */
[----:B------:R-:W2:Y:S01]  /*46ea0*/  LDL.LU.64 R14, [R1+0x11d0] ;  /* 0x0011d000010e7983 */ /* 0x000ea20000300a00 */
[----:B------:R-:W2:Y:S11]  /*46eb0*/  LDL.LU.64 R12, [R1+0x11c8] ;  /* 0x0011c800010c7983 */ /* 0x000eb60000300a00 */
[----:B------:R-:W-:Y:S08]  /*46ec0*/  @!UPT UIADD3 URZ, URZ, URZ, URZ ;  /* 0x0000003f3f3ff290 */ /* 0x000ff0000fffe03f */
[----:B------:R-:W-:Y:S01]  /*46ed0*/  STL.64 [R1+0x480], R8 ;  /* 0x0004800801007387 */ /* 0x000fe20000100a00 */
[----:B------:R0:W-:Y:S03]  /*46ee0*/  STL.64 [R1+0x488], R10 ;  /* 0x0004880a01007387 */ /* 0x0001e60000100a00 */
[----:B0-----:R-:W3:Y:S01]  /*46ef0*/  LDL.LU.64 R10, [R1+0x11c0] ;  /* 0x0011c000010a7983 */ /* 0x001ee20000300a00 */
[----:B------:R-:W3:Y:S02]  /*46f00*/  LDL.LU.64 R8, [R1+0x11b8] ;  /* 0x0011b80001087983 */ /* 0x000ee40000300a00 */
[----:B------:R-:W-:Y:S01]  /*46f10*/  IMAD.MOV.U32 R21, RZ, RZ, R26 ;  /* 0x000000ffff157224 */ /* 0x000fe200078e001a */
[----:B------:R-:W-:Y:S01]  /*46f20*/  MOV R22, R25 ;  /* 0x0000001900167202 */ /* 0x000fe20000000f00 */
[----:B------:R-:W-:Y:S02]  /*46f30*/  IMAD.MOV.U32 R23, RZ, RZ, R24 ;  /* 0x000000ffff177224 */ /* 0x000fe400078e0018 */
[----:B------:R-:W0:Y:S04]  /*46f40*/  LDSM.16.M88.4 R24, [R27+0x57800] ;  /* 0x057800001b18783b */ /* 0x000e280000000200 */
        /* <DEDUP_REMOVED lines=12> */
[C---:B---3--:R-:W-:Y:S11]  /*47010*/  HMMA.16816.F32.BF16 R8, R20.reuse, R6, R8 ;  /* 0x000000061408723c */ /* 0x048ff60000041808 */
[----:B------:R-:W-:Y:S11]  /*47020*/  @!UPT UIADD3 URZ, URZ, URZ, URZ ;  /* 0x0000003f3f3ff290 */ /* 0x000ff6000fffe03f */
[----:B------:R-:W-:Y:S01]  /*47030*/  @!UPT UIADD3 URZ, URZ, URZ, URZ ;  /* 0x0000003f3f3ff290 */ /* 0x000fe2000fffe03f */
[----:B------:R-:W-:Y:S01]  /*47040*/  STL.64 [R1+0x450], R8 ;  /* 0x0004500801007387 */ /* 0x000fe20000100a00 */
[----:B------:R0:W-:Y:S03]  /*47050*/  STL.64 [R1+0x458], R10 ;  /* 0x0004580a01007387 */ /* 0x0001e60000100a00 */
[----:B0-----:R-:W2:Y:S01]  /*47060*/  LDL.LU.64 R10, [R1+0x11b0] ;  /* 0x0011b000010a7983 */ /* 0x001ea20000300a00 */
[----:B------:R-:W3:Y:S01]  /*47070*/  LDL.LU.64 R8, [R1+0x11a8] ;  /* 0x0011a80001087983 */ /* 0x000ee20000300a00 */
[C---:B--2---:R-:W-:Y:S11]  /*47080*/  HMMA.16816.F32.BF16 R12, R20.reuse, R10, R12 ;  /* 0x0000000a140c723c */ /* 0x044ff6000004180c */
[----:B------:R-:W-:Y:S11]  /*47090*/  @!UPT UIADD3 URZ, URZ, URZ, URZ ;  /* 0x0000003f3f3ff290 */ /* 0x000ff6000fffe03f */
[----:B------:R-:W-:Y:S01]  /*470a0*/  @!UPT UIADD3 URZ, URZ, URZ, URZ ;  /* 0x0000003f3f3ff290 */ /* 0x000fe2000fffe03f */
[----:B------:R-:W-:Y:S01]  /*470b0*/  STL.64 [R1+0x410], R12 ;  /* 0x0004100c01007387 */ /* 0x000fe20000100a00 */
[----:B------:R0:W-:Y:S03]  /*470c0*/  STL.64 [R1+0x418], R14 ;  /* 0x0004180e01007387 */ /* 0x0001e60000100a00 */
[----:B0-----:R-:W4:Y:S01]  /*470d0*/  LDL.LU.64 R14, [R1+0x11a0] ;  /* 0x0011a000010e7983 */ /* 0x001f220000300a00 */
[----:B------:R-:W2:Y:S02]  /*470e0*/  LDL.LU.64 R12, [R1+0x1198] ;  /* 0x00119800010c7983 */ /* 0x000ea40000300a00 */
[----:B------:R-:W-:Y:S02]  /*470f0*/  STL.64 [R1+0x1130], R10 ;  /* 0x0011300a01007387 */ /* 0x000fe40000100a00 */
[----:B---3--:R-:W-:Y:S01]  /*47100*/  STL [R1+0x1128], R8 ;  /* 0x0011280801007387 */ /* 0x008fe20000100800 */
[C---:B----4-:R-:W-:Y:S11]  /*47110*/  HMMA.16816.F32.BF16 R16, R20.reuse, R14, R16 ;  /* 0x0000000e1410723c */ /* 0x050ff60000041810 */
[----:B------:R-:W-:Y:S11]  /*47120*/  @!UPT UIADD3 URZ, URZ, URZ, URZ ;  /* 0x0000003f3f3ff290 */ /* 0x000ff6000fffe03f */
[----:B------:R-:W-:Y:S01]  /*47130*/  @!UPT UIADD3 URZ, URZ, URZ, URZ ;  /* 0x0000003f3f3ff290 */ /* 0x000fe2000fffe03f */
[----:B------:R-:W-:Y:S01]  /*47140*/  STL.64 [R1+0x400], R16 ;  /* 0x0004001001007387 */ /* 0x000fe20000100a00 */
[----:B------:R0:W-:Y:S03]  /*47150*/  STL.64 [R1+0x408], R18 ;  /* 0x0004081201007387 */ /* 0x0001e60000100a00 */
[----:B0-----:R-:W5:Y:S01]  /*47160*/  LDL.LU.64 R18, [R1+0x1190] ;  /* 0x0011900001127983 */ /* 0x001f620000300a00 */
[----:B------:R-:W3:Y:S02]  /*47170*/  LDL.LU.64 R16, [R1+0x1188] ;  /* 0x0011880001107983 */ /* 0x000ee40000300a00 */
[----:B------:R-:W-:Y:S02]  /*47180*/  STL.64 [R1+0x1120], R14 ;  /* 0x0011200e01007387 */ /* 0x000fe40000100a00 */
[----:B--2---:R-:W-:Y:S01]  /*47190*/  STL [R1+0x1118], R12 ;  /* 0x0011180c01007387 */ /* 0x004fe20000100800 */
[----:B-----5:R-:W-:Y:S01]  /*471a0*/  HMMA.16816.F32.BF16 R20, R20, R18, R24 ;  /* 0x000000121414723c */ /* 0x020fe20000041818 */
[----:B------:R-:W-:Y:S01]  /*471b0*/  STL.64 [R1+0x1110], R18 ;  /* 0x0011101201007387 */ /* 0x000fe20000100a00 */
[----:B------:R-:W2:Y:S11]  /*471c0*/  LDL.LU R24, [R1+0xc0] ;  /* 0x0000c00001187983 */ /* 0x000eb60000300800 */
[----:B------:R-:W-:Y:S10]  /*471d0*/  @!UPT UIADD3 URZ, URZ, URZ, URZ ;  /* 0x0000003f3f3ff290 */ /* 0x000ff4000fffe03f */
[----:B------:R-:W-:Y:S01]  /*471e0*/  STL.64 [R1+0x3f0], R20 ;  /* 0x0003f01401007387 */ /* 0x000fe20000100a00 */
[----:B------:R-:W-:Y:S02]  /*471f0*/  STL.64 [R1+0x3f8], R22 ;  /* 0x0003f81601007387 */ /* 0x000fe40000100a00 */
[----:B------:R-:W2:Y:S02]  /*47200*/  LDL.LU R25, [R1+0xc4] ;  /* 0x0000c40001197983 */ /* 0x000ea40000300800 */
[----:B------:R-:W4:Y:S01]  /*47210*/  LDL.LU R26, [R1+0xc8] ;  /* 0x0000c800011a7983 */ /* 0x000f220000300800 */
[----:B------:R-:W4:Y:S04]  /*47220*/  LDL.LU R27, [R1+0xcc] ;  /* 0x0000cc00011b7983 */ /* 0x000f280000300800 */
[----:B----4-:R-:W-:Y:S01]  /*47230*/  STL.64 [R1+0xf38], R26 ;  /* 0x000f381a01007387 */ /* 0x010fe20000100a00 */
[----:B--2---:R0:W-:Y:S03]  /*47240*/  STL.64 [R1+0xf30], R24 ;  /* 0x000f301801007387 */ /* 0x0041e60000100a00 */
[----:B0-----:R-:W2:Y:S01]  /*47250*/  LDL.LU R24, [R1+0xd0] ;  /* 0x0000d00001187983 */ /* 0x001ea20000300800 */
[----:B------:R-:W2:Y:S02]  /*47260*/  LDL.LU R25, [R1+0xd4] ;  /* 0x0000d40001197983 */ /* 0x000ea40000300800 */
[----:B------:R-:W4:Y:S02]  /*47270*/  LDL.LU R26, [R1+0xd8] ;  /* 0x0000d800011a7983 */ /* 0x000f240000300800 */
[----:B------:R-:W4:Y:S02]  /*47280*/  LDL.LU R27, [R1+0xdc] ;  /* 0x0000dc00011b7983 */ /* 0x000f240000300800 */
[----:B------:R-:W-:-:S02]  /*47290*/  IMAD.MOV.U32 R20, RZ, RZ, R29 ;  /* 0x000000ffff147224 */ /* 0x000fc400078e001d */
[----:B------:R-:W-:Y:S02]  /*472a0*/  IMAD.MOV.U32 R22, RZ, RZ, R5 ;  /* 0x000000ffff167224 */ /* 0x000fe400078e0005 */
[----:B------:R-:W-:Y:S01]  /*472b0*/  IMAD.MOV.U32 R23, RZ, RZ, R4 ;  /* 0x000000ffff177224 */ /* 0x000fe200078e0004 */
[----:B------:R-:W5:Y:S01]  /*472c0*/  LDL.LU R29, [R1+0x1184] ;  /* 0x00118400011d7983 */ /* 0x000f620000300800 */
[----:B------:R-:W-:Y:S02]  /*472d0*/  MOV R21, R28 ;  /* 0x0000001c00157202 */ /* 0x000fe40000000f00 */
[----:B------:R-:W3:Y:S02]  /*472e0*/  LDL.LU R28, [R1+0x1180] ;  /* 0x00118000011c7983 */ /* 0x000ee40000300800 */
[----:B------:R-:W3:Y:S01]  /*472f0*/  LDL.LU R5, [R1+0x117c] ;  /* 0x00117c0001057983 */ /* 0x000ee20000300800 */
[----:B------:R-:W3:Y:S01]  /*47300*/  LDL.LU R4, [R1+0x1178] ;  /* 0x0011780001047983 */ /* 0x000ee20000300800 */
[----:B------:R-:W-:Y:S02]  /*47310*/  STL.64 [R1+0xfb8], R22 ;  /* 0x000fb81601007387 */ /* 0x000fe40000100a00 */
[----:B------:R-:W-:Y:S01]  /*47320*/  STL.64 [R1+0xfb0], R20 ;  /* 0x000fb01401007387 */ /* 0x000fe20000100a00 */
[----:B----4-:R-:W-:Y:S01]  /*47330*/  STL.64 [R1+0xf48], R26 ;  /* 0x000f481a01007387 */ /* 0x010fe20000100a00 */
[----:B--2---:R0:W-:Y:S03]  /*47340*/  STL.64 [R1+0xf40], R24 ;  /* 0x000f401801007387 */ /* 0x0041e60000100a00 */
[----:B0-----:R-:W2:Y:S01]  /*47350*/  LDL.LU R24, [R1+0xe0] ;  /* 0x0000e00001187983 */ /* 0x001ea20000300800 */
[----:B------:R-:W2:Y:S02]  /*47360*/  LDL.LU R25, [R1+0xe4] ;  /* 0x0000e40001197983 */ /* 0x000ea40000300800 */
[----:B------:R-:W4:Y:S02]  /*47370*/  LDL.LU R26, [R1+0xe8] ;  /* 0x0000e800011a7983 */ /* 0x000f240000300800 */
[----:B------:R-:W4:Y:S02]  /*47380*/  LDL.LU R27, [R1+0xec] ;  /* 0x0000ec00011b7983 */ /* 0x000f240000300800 */
        /* <DEDUP_REMOVED lines=11> */
[----:B------:R-:W4:Y:S01]  /*47440*/  LDL.LU R27, [R1+0x10c] ;  /* 0x00010c00011b7983 */ /* 0x000f220000300800 */
[----:B---3--:R-:W-:Y:S01]  /*47450*/  MOV R20, R17 ;  /* 0x0000001100147202 */ /* 0x008fe20000000f00 */
[----:B------:R-:W-:Y:S01]  /*47460*/  IMAD.MOV.U32 R22, RZ, RZ, R0 ;  /* 0x000000ffff167224 */ /* 0x000fe200078e0000 */
[----:B----4-:R-:W-:Y:S01]  /*47470*/  STL.64 [R1+0xf88], R26 ;  /* 0x000f881a01007387 */ /* 0x010fe20000100a00 */
        /* <DEDUP_REMOVED lines=8> */
[----:B------:R-:W4:Y:S02]  /*47500*/  LDL.LU R3, [R1+0x1170] ;  /* 0x0011700001037983 */ /* 0x000f240000300800 */
        /* <DEDUP_REMOVED lines=17> */
[----:B------:R-:W-:Y:S01]  /*47620*/  MOV R22, R13 ;  /* 0x0000000d00167202 */ /* 0x000fe20000000f00 */
[----:B---3--:R-:W-:Y:S01]  /*47630*/  STL.64 [R1+0xfc8], R26 ;  /* 0x000fc81a01007387 */ /* 0x008fe20000100a00 */
[----:B--2---:R0:W-:Y:S03]  /*47640*/  STL.64 [R1+0xfc0], R24 ;  /* 0x000fc01801007387 */ /* 0x0041e60000100a00 */
[----:B0-----:R-:W2:Y:S01]  /*47650*/  LDL.LU R24, [R1+0x160] ;  /* 0x0001600001187983 */ /* 0x001ea20000300800 */
[----:B------:R-:W2:Y:S02]  /*47660*/  LDL.LU R25, [R1+0x164] ;  /* 0x0001640001197983 */ /* 0x000ea40000300800 */
[----:B------:R-:W3:Y:S02]  /*47670*/  LDL.LU R26, [R1+0x168] ;  /* 0x00016800011a7983 */ /* 0x000ee40000300800 */
[----:B------:R-:W3:Y:S02]  /*47680*/  LDL.LU R27, [R1+0x16c] ;  /* 0x00016c00011b7983 */ /* 0x000ee40000300800 */
[----:B------:R-:W-:Y:S01]  /*47690*/  IMAD.MOV.U32 R23, RZ, RZ, R16 ;  /* 0x000000ffff177224 */ /* 0x000fe200078e0010 */
[----:B------:R-:W5:Y:S01]  /*476a0*/  LDL.LU R29, [R1+0x1164] ;  /* 0x00116400011d7983 */ /* 0x000f620000300800 */
        /* <DEDUP_REMOVED lines=18> */
[----:B----4-:R-:W-:-:S02]  /*477d0*/  IMAD.MOV.U32 R20, RZ, RZ, R17 ;  /* 0x000000ffff147224 */ /* 0x010fc400078e0011 */
[----:B------:R-:W-:Y:S01]  /*477e0*/  IMAD.MOV.U32 R22, RZ, RZ, R5 ;  /* 0x000000ffff167224 */ /* 0x000fe200078e0005 */
[----:B---3--:R-:W-:Y:S01]  /*477f0*/  STL.64 [R1+0xff8], R26 ;  /* 0x000ff81a01007387 */ /* 0x008fe20000100a00 */
[----:B--2---:R0:W-:Y:S03]  /*47800*/  STL.64 [R1+0xff0], R24 ;  /* 0x000ff01801007387 */ /* 0x0041e60000100a00 */
[----:B0-----:R-:W2:Y:S01]  /*47810*/  LDL.LU R24, [R1+0x1b0] ;  /* 0x0001b00001187983 */ /* 0x001ea20000300800 */
[----:B------:R-:W2:Y:S02]  /*47820*/  LDL.LU R25, [R1+0x1b4] ;  /* 0x0001b40001197983 */ /* 0x000ea40000300800 */
[----:B------:R-:W3:Y:S02]  /*47830*/  LDL.LU R26, [R1+0x1b8] ;  /* 0x0001b800011a7983 */ /* 0x000ee40000300800 */
[----:B------:R-:W3:Y:S02]  /*47840*/  LDL.LU R27, [R1+0x1bc] ;  /* 0x0001bc00011b7983 */ /* 0x000ee40000300800 */
[----:B------:R-:W-:Y:S01]  /*47850*/  IMAD.MOV.U32 R23, RZ, RZ, R28 ;  /* 0x000000ffff177224 */ /* 0x000fe200078e001c */
[----:B------:R-:W4:Y:S01]  /*47860*/  LDL.LU R17, [R1+0x1154] ;  /* 0x0011540001117983 */ /* 0x000f220000300800 */
[----:B------:R-:W-:-:S02]  /*47870*/  MOV R21, R4 ;  /* 0x0000000400157202 */ /* 0x000fc40000000f00 */
        /* <DEDUP_REMOVED lines=17> */
[----:B-----5:R-:W-:Y:S01]  /*47990*/  MOV R20, R29 ;  /* 0x0000001d00147202 */ /* 0x020fe20000000f00 */
[----:B------:R-:W-:Y:S01]  /*479a0*/  IMAD.MOV.U32 R22, RZ, RZ, R0 ;  /* 0x000000ffff167224 */ /* 0x000fe200078e0000 */
[----:B---3--:R-:W-:Y:S01]  /*479b0*/  STL.64 [R1+0x1038], R26 ;  /* 0x0010381a01007387 */ /* 0x008fe20000100a00 */
[----:B--2---:R0:W-:Y:S03]  /*479c0*/  STL.64 [R1+0x1030], R24 ;  /* 0x0010301801007387 */ /* 0x0041e60000100a00 */
[----:B0-----:R-:W2:Y:S01]  /*479d0*/  LDL.LU R24, [R1+0x1e0] ;  /* 0x0001e00001187983 */ /* 0x001ea20000300800 */
[----:B------:R-:W2:Y:S02]  /*479e0*/  LDL.LU R25, [R1+0x1e4] ;  /* 0x0001e40001197983 */ /* 0x000ea40000300800 */
[----:B------:R-:W3:Y:S02]  /*479f0*/  LDL.LU R26, [R1+0x1e8] ;  /* 0x0001e800011a7983 */ /* 0x000ee40000300800 */
[----:B------:R-:W3:Y:S01]  /*47a00*/  LDL.LU R27, [R1+0x1ec] ;  /* 0x0001ec00011b7983 */ /* 0x000ee20000300800 */
[----:B------:R-:W-:Y:S01]  /*47a10*/  MOV R23, R3 ;  /* 0x0000000300177202 */ /* 0x000fe20000000f00 */
        /* <DEDUP_REMOVED lines=32> */
[----:B----4-:R-:W-:Y:S01]  /*47c20*/  IMAD.MOV.U32 R20, RZ, RZ, R17 ;  /* 0x000000ffff147224 */ /* 0x010fe200078e0011 */
[----:B------:R-:W-:Y:S01]  /*47c30*/  MOV R22, R13 ;  /* 0x0000000d00167202 */ /* 0x000fe20000000f00 */
        /* <DEDUP_REMOVED lines=10> */
[----:B------:R-:W4:Y:S01]  /*47ce0*/  LDL.LU R12, [R1+0x2d0] ;  /* 0x0002d000010c7983 */ /* 0x000f220000300800 */
[----:B------:R-:W4:Y:S02]  /*47cf0*/  LDL.LU R13, [R1+0x2d4] ;  /* 0x0002d400010d7983 */ /* 0x000f240000300800 */
[----:B------:R-:W4:Y:S02]  /*47d00*/  LDL.LU R14, [R1+0x2d8] ;  /* 0x0002d800010e7983 */ /* 0x000f240000300800 */
[----:B------:R-:W4:Y:S02]  /*47d10*/  LDL.LU R15, [R1+0x2dc] ;  /* 0x0002dc00010f7983 */ /* 0x000f240000300800 */
[----:B------:R-:W-:Y:S01]  /*47d20*/  IMAD.MOV.U32 R23, RZ, RZ, R9 ;  /* 0x000000ffff177224 */ /* 0x000fe200078e0009 */
        /* <DEDUP_REMOVED lines=37> */
[----:B0-----:R-:W3:Y:S01]  /*47f80*/  LDL.LU.64 R10, [R1+0x1130] ;  /* 0x00113000010a7983 */ /* 0x001ee20000300a00 */
[----:B------:R-:W4:Y:S01]  /*47f90*/  LDL.LU R8, [R1+0x1128] ;  /* 0x0011280001087983 */ /* 0x000f220000300800 */
[C---:B---3--:R-:W-:Y:S11]  /*47fa0*/  HMMA.16816.F32.BF16 R12, R20.reuse, R10, R12 ;  /* 0x0000000a140c723c */ /* 0x048ff6000004180c */
[----:B------:R-:W-:Y:S11]  /*47fb0*/  @!UPT UIADD3 URZ, URZ, URZ, URZ ;  /* 0x0000003f3f3ff290 */ /* 0x000ff6000fffe03f */
[----:B------:R-:W-:Y:S01]  /*47fc0*/  @!UPT UIADD3 URZ, URZ, URZ, URZ ;  /* 0x0000003f3f3ff290 */ /* 0x000fe2000fffe03f */
[----:B------:R-:W-:Y:S01]  /*47fd0*/  STL.64 [R1+0x300], R12 ;  /* 0x0003000c01007387 */ /* 0x000fe20000100a00 */
[----:B------:R0:W-:Y:S03]  /*47fe0*/  STL.64 [R1+0x308], R14 ;  /* 0x0003080e01007387 */ /* 0x0001e60000100a00 */
[----:B0-----:R-:W3:Y:S01]  /*47ff0*/  LDL.LU.64 R14, [R1+0x1120] ;  /* 0x00112000010e7983 */ /* 0x001ee20000300a00 */
[----:B------:R-:W2:Y:S01]  /*48000*/  LDL.LU R12, [R1+0x1118] ;  /* 0x00111800010c7983 */ /* 0x000ea20000300800 */
[C---:B---3--:R-:W-:Y:S11]  /*48010*/  HMMA.16816.F32.BF16 R16, R20.reuse, R14, R16 ;  /* 0x0000000e1410723c */ /* 0x048ff60000041810 */
[----:B------:R-:W-:Y:S11]  /*48020*/  @!UPT UIADD3 URZ, URZ, URZ, URZ ;  /* 0x0000003f3f3ff290 */ /* 0x000ff6000fffe03f */
[----:B------:R-:W-:Y:S01]  /*48030*/  @!UPT UIADD3 URZ, URZ, URZ, URZ ;  /* 0x0000003f3f3ff290 */ /* 0x000fe2000fffe03f */
[----:B------:R-:W-:Y:S01]  /*48040*/  STL.64 [R1+0x220], R16 ;  /* 0x0002201001007387 */ /* 0x000fe20000100a00 */
[----:B------:R0:W-:Y:S03]  /*48050*/  STL.64 [R1+0x228], R18 ;  /* 0x0002281201007387 */ /* 0x0001e60000100a00 */
[----:B0-----:R-:W2:Y:S02]  /*48060*/  LDL.LU.64 R18, [R1+0x1110] ;  /* 0x0011100001127983 */ /* 0x001ea40000300a00 */
[----:B--2---:R-:W-:Y:S02]  /*48070*/  HMMA.16816.F32.BF16 R20, R20, R18, R24 ;  /* 0x000000121414723c */ /* 0x004fe40000041818 */
[----:B------:R-:W2:Y:S01]  /*48080*/  LDL.LU.64 R26, [R1+0x1108] ;  /* 0x00110800011a7983 */ /* 0x000ea20000300a00 */
[----:B------:R-:W2:Y:S11]  /*48090*/  LDL.LU.64 R24, [R1+0x1100] ;  /* 0x0011000001187983 */ /* 0x000eb60000300a00 */
[----:B------:R-:W-:Y:S09]  /*480a0*/  @!UPT UIADD3 URZ, URZ, URZ, URZ ;  /* 0x0000003f3f3ff290 */ /* 0x000ff2000fffe03f */
        /* <DEDUP_REMOVED lines=91> */
[----:B------:R-:W3:Y:S02]  /*48660*/  LDL.LU R17, [R1+0x870] ;  /* 0x0008700001117983 */ /* 0x000ee40000300800 */
[----:B------:R-:W3:Y:S01]  /*48670*/  LDL.LU R13, [R1+0x86c] ;  /* 0x00086c00010d7983 */ /* 0x000ee20000300800 */
        /* <DEDUP_REMOVED lines=83> */
[----:B------:R-:W3:Y:S02]  /*48bb0*/  LDL.LU R16, [R1+0x898] ;  /* 0x0008980001107983 */ /* 0x000ee40000300800 */
[----:B------:R0:W-:Y:S02]  /*48bc0*/  STL.64 [R1+0xed8], R18 ;  /* 0x000ed81201007387 */ /* 0x0001e40000100a00 */
[----:B0-----:R-:W-:-:S02]  /*48bd0*/  IMAD.MOV.U32 R18, RZ, RZ, R2 ;  /* 0x000000ffff127224 */ /* 0x001fc400078e0002 */
[----:B------:R-:W-:Y:S11]  /*48be0*/  IMAD.MOV.U32 R19, RZ, RZ, R12 ;  /* 0x000000ffff137224 */ /* 0x000ff600078e000c */
[----:B------:R-:W-:Y:S02]  /*48bf0*/  @!UPT UIADD3 URZ, URZ, URZ, URZ ;  /* 0x0000003f3f3ff290 */ /* 0x000fe4000fffe03f */
[----:B------:R-:W-:Y:S01]  /*48c00*/  STL.64 [R1+0x770], R20 ;  /* 0x0007701401007387 */ /* 0x000fe20000100a00 */
[----:B------:R-:W-:Y:S03]  /*48c10*/  STL.64 [R1+0x778], R22 ;  /* 0x0007781601007387 */ /* 0x000fe60000100a00 */
[----:B---3--:R0:W-:Y:S02]  /*48c20*/  STL.64 [R1+0xed0], R16 ;  /* 0x000ed01001007387 */ /* 0x0081e40000100a00 */
[----:B0-----:R-:W-:Y:S01]  /*48c30*/  IMAD.MOV.U32 R16, RZ, RZ, R3 ;  /* 0x000000ffff107224 */ /* 0x001fe200078e0003 */
[----:B------:R-:W-:Y:S01]  /*48c40*/  MOV R17, R0 ;  /* 0x0000000000117202 */ /* 0x000fe20000000f00 */
[----:B------:R-:W3:Y:S01]  /*48c50*/  LDL.LU R3, [R1+0xf1c] ;  /* 0x000f1c0001037983 */ /* 0x000ee20000300800 */
[----:B------:R-:W2:Y:S02]  /*48c60*/  LDL.LU R0, [R1+0xf18] ;  /* 0x000f180001007983 */ /* 0x000ea40000300800 */
[----:B------:R-:W2:Y:S02]  /*48c70*/  LDL.LU R2, [R1+0xf14] ;  /* 0x000f140001027983 */ /* 0x000ea40000300800 */
[----:B------:R-:W-:Y:S01]  /*48c80*/  STL.64 [R1+0xee8], R18 ;  /* 0x000ee81201007387 */ /* 0x000fe20000100a00 */
[----:B------:R0:W-:Y:S04]  /*48c90*/  STL.64 [R1+0xee0], R16 ;  /* 0x000ee01001007387 */ /* 0x0001e80000100a00 */
[----:B0-----:R-:W2:Y:S01]  /*48ca0*/  LDL.LU R16, [R1+0xa0] ;  /* 0x0000a00001107983 */ /* 0x001ea20000300800 */
[----:B------:R-:W2:Y:S02]  /*48cb0*/  LDL.LU R17, [R1+0xa4] ;  /* 0x0000a40001117983 */ /* 0x000ea40000300800 */
[----:B------:R-:W2:Y:S01]  /*48cc0*/  LDL.LU R18, [R1+0xa8] ;  /* 0x0000a80001127983 */ /* 0x000ea20000300800 */
[----:B----4-:R-:W-:-:S05]  /*48cd0*/  MOV R19, R8 ;  /* 0x0000000800137202 */ /* 0x010fca0000000f00 */
[----:B--2---:R-:W-:Y:S01]  /*48ce0*/  STL.64 [R1+0xef8], R18 ;  /* 0x000ef81201007387 */ /* 0x004fe20000100a00 */
[----:B------:R0:W-:Y:S03]  /*48cf0*/  STL.64 [R1+0xef0], R16 ;  /* 0x000ef01001007387 */ /* 0x0001e60000100a00 */
[----:B0-----:R-:W2:Y:S01]  /*48d00*/  LDL.LU R16, [R1+0xb0] ;  /* 0x0000b00001107983 */ /* 0x001ea20000300800 */
[----:B------:R-:W-:Y:S02]  /*48d10*/  IMAD.MOV.U32 R17, RZ, RZ, R2 ;  /* 0x000000ffff117224 */ /* 0x000fe400078e0002 */
[----:B------:R-:W-:Y:S01]  /*48d20*/  IMAD.MOV.U32 R18, RZ, RZ, R0 ;  /* 0x000000ffff127224 */ /* 0x000fe200078e0000 */
[----:B---3--:R-:W-:Y:S01]  /*48d30*/  MOV R19, R3 ;  /* 0x0000000300137202 */ /* 0x008fe20000000f00 */
[----:B------:R-:W3:Y:S01]  /*48d40*/  LDL.LU R2, [R1+0xf10] ;  /* 0x000f100001027983 */ /* 0x000ee20000300800 */
[----:B------:R-:W4:Y:S02]  /*48d50*/  LDL.LU R0, [R1+0xf0c] ;  /* 0x000f0c0001007983 */ /* 0x000f240000300800 */
[----:B------:R-:W3:Y:S02]  /*48d60*/  LDL.LU R3, [R1+0xf08] ;  /* 0x000f080001037983 */ /* 0x000ee40000300800 */
[----:B------:R-:W4:Y:S01]  /*48d70*/  LDL.LU R12, [R1+0x894] ;  /* 0x00089400010c7983 */ /* 0x000f220000300800 */
[----:B------:R-:W3:Y:S01]  /*48d80*/  LDL.LU R8, [R1+0x89c] ;  /* 0x00089c0001087983 */ /* 0x000ee20000300800 */
[----:B-----5:R-:W-:-:S02]  /*48d90*/  IMAD.MOV.U32 R20, RZ, RZ, R29 ;  /* 0x000000ffff147224 */ /* 0x020fc400078e001d */
[----:B------:R-:W5:Y:S02]  /*48da0*/  LDL.LU R29, [R1+0xf04] ;  /* 0x000f0400011d7983 */ /* 0x000f640000300800 */
[----:B------:R-:W-:Y:S02]  /*48db0*/  IMAD.MOV.U32 R21, RZ, RZ, R28 ;  /* 0x000000ffff157224 */ /* 0x000fe400078e001c */
        /* <DEDUP_REMOVED lines=16> */
[----:B------:R-:W2:Y:S01]  /*48ec0*/  LDL.LU.64 R16, [R1+0xee0] ;  /* 0x000ee00001107983 */ /* 0x000ea20000300a00 */
[----:B------:R-:W-:Y:S02]  /*48ed0*/  MOV R22, R5 ;  /* 0x0000000500167202 */ /* 0x000fe40000000f00 */
[----:B------:R-:W0:Y:S01]  /*48ee0*/  S2R R5, SR_CTAID.X ;  /* 0x0000000000057919 */ /* 0x000e220000002500 */
[----:B--2---:R-:W-:Y:S11]  /*48ef0*/  HMMA.16816.F32.BF16 R16, R24, R14, R16 ;  /* 0x0000000e1810723c */ /* 0x004ff60000041810 */
[----:B------:R-:W-:Y:S11]  /*48f00*/  @!UPT UIADD3 URZ, URZ, URZ, URZ ;  /* 0x0000003f3f3ff290 */ /* 0x000ff6000fffe03f */
[----:B------:R-:W-:Y:S01]  /*48f10*/  @!UPT UIADD3 URZ, URZ, URZ, URZ ;  /* 0x0000003f3f3ff290 */ /* 0x000fe2000fffe03f */
[----:B------:R-:W-:Y:S01]  /*48f20*/  STL.64 [R1+0x7b0], R16 ;  /* 0x0007b01001007387 */ /* 0x000fe20000100a00 */
[----:B------:R1:W-:Y:S03]  /*48f30*/  STL.64 [R1+0x7b8], R18 ;  /* 0x0007b81201007387 */ /* 0x0003e60000100a00 */
[----:B-1----:R-:W2:Y:S01]  /*48f40*/  LDL.LU.64 R18, [R1+0xed8] ;  /* 0x000ed80001127983 */ /* 0x002ea20000300a00 */
[----:B------:R-:W5:Y:S02]  /*48f50*/  LDL.LU.64 R16, [R1+0xed0] ;  /* 0x000ed00001107983 */ /* 0x000f640000300a00 */
[----:B0-----:R-:W-:Y:S01]  /*48f60*/  IMAD.SHL.U32 R5, R5, 0x100, RZ ;  /* 0x0000010005057824 */ /* 0x001fe200078e00ff */
[----:B------:R-:W-:Y:S01]  /*48f70*/  UIADD3 UR4, UP0, UR4, 0x40, URZ ;  /* 0x0000004004047890 */ /* 0x000fe2000ff1e03f */
[----:B------:R-:W-:-:S03]  /*48f80*/  IMAD.MOV.U32 R23, RZ, RZ, R4 ;  /* 0x000000ffff177224 */ /* 0x000fc600078e0004 */
[----:B------:R-:W-:Y:S01]  /*48f90*/  IADD3 R4, R5, 0x100, RZ ;  /* 0x0000010005047810 */ /* 0x000fe20007ffe0ff */
[----:B------:R-:W-:Y:S01]  /*48fa0*/  UIADD3.X UR5, URZ, UR5, URZ, UP0, !UPT ;  /* 0x000000053f057290 */ /* 0x000fe200087fe43f */
[----:B------:R-:W-:Y:S02]  /*48fb0*/  MOV R5, 0x40 ;  /* 0x0000004000057802 */ /* 0x000fe40000000f00 */
[----:B------:R-:W-:-:S03]  /*48fc0*/  ISETP.LE.U32.AND P2, PT, R4, UR4, PT ;  /* 0x0000000404007c0c */ /* 0x000fc6000bf43070 */
[C---:B---3--:R-:W-:Y:S02]  /*48fd0*/  IMAD R6, R5.reuse, c[0x0][0x1b4], R6 ;  /* 0x00006d0005067a24 */ /* 0x048fe400078e0206 */
[----:B------:R-:W-:Y:S02]  /*48fe0*/  IMAD.U32 R4, RZ, RZ, UR5 ;  /* 0x00000005ff047e24 */ /* 0x000fe4000f8e00ff */
[----:B------:R-:W-:Y:S01]  /*48ff0*/  IMAD R7, R5, c[0x0][0x1a4], R7 ;  /* 0x0000690005077a24 */ /* 0x000fe200078e0207 */
[----:B------:R-:W-:Y:S02]  /*49000*/  STL [R1+0x364], R6 ;  /* 0x0003640601007387 */ /* 0x000fe40000100800 */
[----:B------:R-:W-:Y:S02]  /*49010*/  ISETP.GE.U32.AND.EX P2, PT, R4, RZ, PT, P2 ;  /* 0x000000ff0400720c */ /* 0x000fe40003f46120 */
[----:B------:R2:W-:Y:S02]  /*49020*/  STL [R1+0x368], R7 ;  /* 0x0003680701007387 */ /* 0x0005e40000100800 */
[----:B----4-:R-:W-:-:S02]  /*49030*/  FFMA R12, R0, R12, R13 ;  /* 0x0000000c000c7223 */ /* 0x010fc4000000000d */
[----:B------:R-:W-:Y:S01]  /*49040*/  FFMA R8, R2, R8, R9 ;  /* 0x0000000802087223 */ /* 0x000fe20000000009 */
[----:B--2---:R-:W-:Y:S01]  /*49050*/  HMMA.16816.F32.BF16 R4, R24, R18, R20 ;  /* 0x000000121804723c */ /* 0x004fe20000041814 */
[----:B-----5:R-:W-:-:S05]  /*49060*/  FFMA R16, R3, R16, R17 ;  /* 0x0000001003107223 */ /* 0x020fca0000000011 */
[----:B------:R-:W-:Y:S01]  /*49070*/  STL [R1+0x898], R16 ;  /* 0x0008981001007387 */ /* 0x000fe20000100800 */
[----:B------:R-:W2:Y:S02]  /*49080*/  LDL R0, [R1+0x860] ;  /* 0x0008600001007983 */ /* 0x000ea40000100800 */
[----:B------:R-:W-:Y:S02]  /*49090*/  STL [R1+0x894], R12 ;  /* 0x0008940c01007387 */ /* 0x000fe40000100800 */
[----:B------:R-:W-:Y:S11]  /*490a0*/  STL [R1+0x89c], R8 ;  /* 0x00089c0801007387 */ /* 0x000ff60000100800 */
[----:B------:R-:W-:Y:S01]  /*490b0*/  @!UPT UIADD3 URZ, URZ, URZ, URZ ;  /* 0x0000003f3f3ff290 */ /* 0x000fe2000fffe03f */
[----:B------:R-:W-:Y:S01]  /*490c0*/  STL.64 [R1+0x7a0], R4 ;  /* 0x0007a00401007387 */ /* 0x000fe20000100a00 */
[----:B------:R-:W-:Y:S02]  /*490d0*/  STL.64 [R1+0x7a8], R6 ;  /* 0x0007a80601007387 */ /* 0x000fe40000100a00 */
[----:B------:R-:W3:Y:S01]  /*490e0*/  LDL R2, [R1+0x85c] ;  /* 0x00085c0001027983 */ /* 0x000ee20000100800 */
[----:B--2---:R0:W-:Y:S04]  /*490f0*/  STL [R1+0x190], R0 ;  /* 0x0001900001007387 */ /* 0x0041e80000100800 */
[----:B0-----:R-:W2:Y:S04]  /*49100*/  LDL R0, [R1+0x858] ;  /* 0x0008580001007983 */ /* 0x001ea80000100800 */
[----:B---3--:R0:W-:Y:S04]  /*49110*/  STL [R1+0x194], R2 ;  /* 0x0001940201007387 */ /* 0x0081e80000100800 */
[----:B0-----:R-:W3:Y:S04]  /*49120*/  LDL R2, [R1+0x854] ;  /* 0x0008540001027983 */ /* 0x001ee80000100800 */
        /* <DEDUP_REMOVED lines=50> */
[----:B---3--:R0:W-:Y:S01]  /*49450*/  STL [R1+0x870], R2 ;  /* 0x0008700201007387 */ /* 0x0081e20000100800 */
[----:B------:R-:W3:Y:S02]  /*49460*/  LDL R3, [R1+0x6e0] ;  /* 0x0006e00001037983 */ /* 0x000ee40000100800 */
[----:B0-----:R-:W-:Y:S01]  /*49470*/  IMAD.MOV.U32 R2, RZ, RZ, R28 ;  /* 0x000000ffff027224 */ /* 0x001fe200078e001c */
[----:B--2---:R0:W-:Y:S02]  /*49480*/  STL [R1+0x884], R0 ;  /* 0x0008840001007387 */ /* 0x0041e40000100800 */
[----:B0-----:R-:W-:-:S02]  /*49490*/  MOV R0, R29 ;  /* 0x0000001d00007202 */ /* 0x001fc40000000f00 */
[----:B---3--:R0:W-:Y:S04]  /*494a0*/  STL [R1+0x888], R3 ;  /* 0x0008880301007387 */ /* 0x0081e80000100800 */
[----:B------:R0:W-:Y:S01]  /*494b0*/  STL [R1+0x890], R0 ;  /* 0x0008900001007387 */ /* 0x0001e20000100800 */
[----:B------:R0:W-:Y:S01]  /*494c0*/  STL [R1+0x88c], R2 ;  /* 0x00088c0201007387 */ /* 0x0001e20000100800 */
[----:B------:R-:W-:Y:S01]  /*494d0*/  @P2 CALL.REL.NOINC `(.L_x_0) ;  /* 0x0000001000002944 */ /* 0x000fe20003c00000 */
[----:B------:R-:W-:Y:S05]  /*494e0*/  BRA `(.L_x_1) ;  /* 0xfffc64b000007947 */ /* 0x000fea000383ffff */
.L_x_0:
[----:B01----:R-:W2:Y:S01]  /*494f0*/  LDL.LU R2, [R1+0x894] ;  /* 0x0008940001027983 */ /* 0x003ea20000300800 */
[----:B------:R-:W-:Y:S01]  /*49500*/  IMAD.MOV.U32 R18, RZ, RZ, 0x3dc6b27f ;  /* 0x3dc6b27fff127424 */ /* 0x000fe200078e00ff */
[----:B------:R-:W-:-:S04]  /*49510*/  LOP3.LUT R28, R28, 0xdfffffff, RZ, 0xc0, !PT ;  /* 0xdfffffff1c1c7812 */ /* 0x000fc800078ec0ff */
[----:B------:R-:W-:Y:S02]  /*49520*/  @P0 LOP3.LUT R28, R28, 0x20000000, RZ, 0xfc, !PT ;  /* 0x200000001c1c0812 */ /* 0x000fe400078efcff */
[----:B------:R-:W-:Y:S01]  /*49530*/  LOP3.LUT R29, R29, 0xfffffffe, RZ, 0xc0, !PT ;  /* 0xfffffffe1d1d7812 */ /* 0x000fe200078ec0ff */
[----:B------:R-:W-:Y:S01]  /*49540*/  BAR.SYNC.DEFER_BLOCKING 0x0 ;  /* 0x0000000000007b1d */ /* 0x000fe20000010000 */
[C---:B--2---:R-:W-:Y:S01]  /*49550*/  FMUL R5, R2.reuse, 8388608 ;  /* 0x4b00000002057820 */ /* 0x044fe20000400000 */
[----:B------:R-:W-:-:S04]  /*49560*/  FSETP.GEU.AND P2, PT, R2, 1.175494350822287508e-38, PT ;  /* 0x008000000200780b */ /* 0x000fc80003f4e000 */
[----:B------:R-:W-:-:S04]  /*49570*/  FSEL R5, R5, R2, !P2 ;  /* 0x0000000205057208 */ /* 0x000fc80005000000 */
[----:B------:R-:W-:-:S04]  /*49580*/  IADD3 R0, R5, -0x3f3504f3, RZ ;  /* 0xc0cafb0d05007810 */ /* 0x000fc80007ffe0ff */
[----:B------:R-:W-:-:S04]  /*49590*/  LOP3.LUT R0, R0, 0xff800000, RZ, 0xc0, !PT ;  /* 0xff80000000007812 */ /* 0x000fc800078ec0ff */
[----:B------:R0:W1:Y:S01]  /*495a0*/  I2F R6, R0 ;  /* 0x0000000000067306 */ /* 0x0000620000201400 */
[----:B------:R-:W-:Y:S02]  /*495b0*/  IMAD.IADD R3, R5, 0x1, -R0 ;  /* 0x0000000105037824 */ /* 0x000fe400078e0a00 */
[----:B0-----:R-:W2:Y:S02]  /*495c0*/  LDL.LU R0, [R1+0x898] ;  /* 0x0008980001007983 */ /* 0x001ea40000300800 */
[----:B------:R-:W-:-:S04]  /*495d0*/  FADD R3, R3, -1 ;  /* 0xbf80000003037421 */ /* 0x000fc80000000000 */
[----:B------:R-:W-:-:S04]  /*495e0*/  FFMA.FTZ R4, R3, R18, -0.16845393180847167969 ;  /* 0xbe2c7f3003047423 */ /* 0x000fc80000010012 */
[----:B------:R-:W-:-:S04]  /*495f0*/  FFMA.FTZ R4, R3, R4, 0.1716887056827545166 ;  /* 0x3e2fcf2a03047423 */ /* 0x000fc80000010004 */
[----:B------:R-:W-:-:S04]  /*49600*/  FFMA.FTZ R4, R3, R4, -0.17900948226451873779 ;  /* 0xbe374e4303047423 */ /* 0x000fc80000010004 */
[----:B------:R-:W-:-:S04]  /*49610*/  FFMA.FTZ R4, R3, R4, 0.20512372255325317383 ;  /* 0x3e520bf403047423 */ /* 0x000fc80000010004 */
[----:B------:R-:W-:-:S04]  /*49620*/  FFMA.FTZ R4, R3, R4, -0.24046532809734344482 ;  /* 0xbe763c8b03047423 */ /* 0x000fc80000010004 */
[----:B------:R-:W-:-:S04]  /*49630*/  FFMA.FTZ R4, R3, R4, 0.28857114911079406738 ;  /* 0x3e93bf9903047423 */ /* 0x000fc80000010004 */
[----:B------:R-:W-:-:S04]  /*49640*/  FFMA.FTZ R4, R3, R4, -0.36067417263984680176 ;  /* 0xbeb8aa4903047423 */ /* 0x000fc80000010004 */
[----:B------:R-:W-:-:S04]  /*49650*/  FFMA.FTZ R4, R3, R4, 0.48089820146560668945 ;  /* 0x3ef6384a03047423 */ /* 0x000fc80000010004 */
[----:B------:R-:W-:-:S04]  /*49660*/  FFMA.FTZ R4, R3, R4, -0.72134751081466674805 ;  /* 0xbf38aa3b03047423 */ /* 0x000fc80000010004 */
[----:B------:R-:W-:-:S04]  /*49670*/  FMUL R4, R3, R4 ;  /* 0x0000000403047220 */ /* 0x000fc80000400000 */
[----:B------:R-:W-:-:S04]  /*49680*/  FMUL R4, R3, R4 ;  /* 0x0000000403047220 */ /* 0x000fc80000400000 */
[----:B------:R-:W-:Y:S01]  /*49690*/  FFMA.FTZ R7, R3, 1.4426950216293334961, R4 ;  /* 0x3fb8aa3b03077823 */ /* 0x000fe20000010004 */
[----:B------:R-:W-:Y:S02]  /*496a0*/  FSEL R3, RZ, -23, P2 ;  /* 0xc1b80000ff037808 */ /* 0x000fe40001000000 */
[----:B------:R-:W-:-:S03]  /*496b0*/  ISETP.GE.U32.AND P2, PT, R5, 0x7f800000, PT ;  /* 0x7f8000000500780c */ /* 0x000fc60003f46070 */
[----:B-1----:R-:W-:-:S04]  /*496c0*/  FFMA.FTZ R6, R6, 1.1920928955078125e-07, R3 ;  /* 0x3400000006067823 */ /* 0x002fc80000010003 */
[----:B------:R-:W-:-:S06]  /*496d0*/  FADD R8, R6, R7 ;  /* 0x0000000706087221 */ /* 0x000fcc0000000000 */
[----:B------:R-:W-:-:S05]  /*496e0*/  @P2 MOV R6, 0x7f800000 ;  /* 0x7f80000000062802 */ /* 0x000fca0000000f00 */
[C---:B------:R-:W-:Y:S01]  /*496f0*/  @P2 FFMA.FTZ R8, R5.reuse, R6, +INF ;  /* 0x7f80000005082423 */ /* 0x040fe20000010006 */
[----:B------:R-:W-:-:S04]  /*49700*/  FSETP.NEU.AND P0, PT, R5, RZ, PT ;  /* 0x000000ff0500720b */ /* 0x000fc80003f0d000 */
[----:B------:R0:W-:Y:S01]  /*49710*/  STL [R1+0x864], R8 ;  /* 0x0008640801007387 */ /* 0x0001e20000100800 */
[----:B------:R-:W-:-:S08]  /*49720*/  LOP3.LUT R28, R28, 0xefffffff, RZ, 0xc0, !PT ;  /* 0xefffffff1c1c7812 */ /* 0x000fd000078ec0ff */
[----:B------:R-:W-:Y:S01]  /*49730*/  @P0 LOP3.LUT R28, R28, 0x10000000, RZ, 0xfc, !PT ;  /* 0x100000001c1c0812 */ /* 0x000fe200078efcff */
[C---:B--2---:R-:W-:Y:S01]  /*49740*/  FMUL R4, R0.reuse, 8388608 ;  /* 0x4b00000000047820 */ /* 0x044fe20000400000 */
[----:B------:R-:W-:-:S04]  /*49750*/  FSETP.GEU.AND P1, PT, R0, 1.175494350822287508e-38, PT ;  /* 0x008000000000780b */ /* 0x000fc80003f2e000 */
[----:B------:R-:W-:-:S04]  /*49760*/  FSEL R4, R4, R0, !P1 ;  /* 0x0000000004047208 */ /* 0x000fc80004800000 */
[----:B------:R-:W-:-:S04]  /*49770*/  IADD3 R3, R4, -0x3f3504f3, RZ ;  /* 0xc0cafb0d04037810 */ /* 0x000fc80007ffe0ff */
[----:B------:R-:W-:-:S04]  /*49780*/  LOP3.LUT R3, R3, 0xff800000, RZ, 0xc0, !PT ;  /* 0xff80000003037812 */ /* 0x000fc800078ec0ff */
[----:B------:R1:W2:Y:S01]  /*49790*/  I2F R7, R3 ;  /* 0x0000000300077306 */ /* 0x0002a20000201400 */
[----:B------:R-:W-:Y:S01]  /*497a0*/  FSEL R6, RZ, -23, P1 ;  /* 0xc1b80000ff067808 */ /* 0x000fe20000800000 */
[----:B-1----:R-:W-:-:S04]  /*497b0*/  IMAD.IADD R3, R4, 0x1, -R3 ;  /* 0x0000000104037824 */ /* 0x002fc800078e0a03 */
[----:B------:R-:W-:Y:S02]  /*497c0*/  FADD R3, R3, -1 ;  /* 0xbf80000003037421 */ /* 0x000fe40000000000 */
[----:B--2---:R-:W-:Y:S02]  /*497d0*/  FFMA.FTZ R7, R7, 1.1920928955078125e-07, R6 ;  /* 0x3400000007077823 */ /* 0x004fe40000010006 */
        /* <DEDUP_REMOVED lines=8> */
[----:B------:R-:W-:Y:S01]  /*49860*/  FFMA.FTZ R6, R3, R6, -0.72134751081466674805 ;  /* 0xbf38aa3b03067423 */ /* 0x000fe20000010006 */
[----:B------:R-:W-:-:S03]  /*49870*/  ISETP.GE.U32.AND P1, PT, R4, 0x7f800000, PT ;  /* 0x7f8000000400780c */ /* 0x000fc60003f26070 */
[----:B------:R-:W-:-:S04]  /*49880*/  FMUL R6, R3, R6 ;  /* 0x0000000603067220 */ /* 0x000fc80000400000 */
[----:B------:R-:W-:-:S04]  /*49890*/  FMUL R6, R3, R6 ;  /* 0x0000000603067220 */ /* 0x000fc80000400000 */
[----:B------:R-:W-:-:S04]  /*498a0*/  FFMA.FTZ R3, R3, 1.4426950216293334961, R6 ;  /* 0x3fb8aa3b03037823 */ /* 0x000fc80000010006 */
[----:B0-----:R-:W-:Y:S02]  /*498b0*/  FADD R8, R7, R3 ;  /* 0x0000000307087221 */ /* 0x001fe40000000000 */
[----:B------:R-:W-:-:S04]  /*498c0*/  @P1 IMAD.MOV.U32 R3, RZ, RZ, 0x7f800000 ;  /* 0x7f800000ff031424 */ /* 0x000fc800078e00ff */
[C---:B------:R-:W-:Y:S01]  /*498d0*/  @P1 FFMA.FTZ R8, R4.reuse, R3, +INF ;  /* 0x7f80000004081423 */ /* 0x040fe20000010003 */
[----:B------:R-:W-:-:S04]  /*498e0*/  FSETP.NEU.AND P0, PT, R4, RZ, PT ;  /* 0x000000ff0400720b */ /* 0x000fc80003f0d000 */
[----:B------:R0:W-:Y:S04]  /*498f0*/  STL [R1+0x7fc], R8 ;  /* 0x0007fc0801007387 */ /* 0x0001e80000100800 */
[----:B------:R-:W2:Y:S04]  /*49900*/  LDL.LU R4, [R1+0x89c] ;  /* 0x00089c0001047983 */ /* 0x000ea80000300800 */
[----:B------:R-:W3:Y:S04]  /*49910*/  LDL.LU R12, [R1+0x768] ;  /* 0x00076800010c7983 */ /* 0x000ee80000300800 */
[----:B------:R-:W4:Y:S04]  /*49920*/  LDL.LU R11, [R1+0x76c] ;  /* 0x00076c00010b7983 */ /* 0x000f280000300800 */
[----:B------:R-:W5:Y:S04]  /*49930*/  LDL.LU R10, [R1+0x798] ;  /* 0x00079800010a7983 */ /* 0x000f680000300800 */
[----:B------:R-:W3:Y:S04]  /*49940*/  LDL.LU R9, [R1+0x79c] ;  /* 0x00079c0001097983 */ /* 0x000ee80000300800 */
[----:B0-----:R-:W3:Y:S04]  /*49950*/  LDL.LU R8, [R1+0x7b8] ;  /* 0x0007b80001087983 */ /* 0x001ee80000300800 */
[----:B------:R-:W4:Y:S04]  /*49960*/  LDL.LU R7, [R1+0x7ac] ;  /* 0x0007ac0001077983 */ /* 0x000f280000300800 */
[----:B------:R-:W5:Y:S04]  /*49970*/  LDL.LU R6, [R1+0x7a8] ;  /* 0x0007a80001067983 */ /* 0x000f680000300800 */
[----:B------:R-:W5:Y:S04]  /*49980*/  LDL.LU R5, [R1+0x7bc] ;  /* 0x0007bc0001057983 */ /* 0x000f680000300800 */
[----:B------:R-:W5:Y:S01]  /*49990*/  LDL.LU R3, [R1+0x8a0] ;  /* 0x0008a00001037983 */ /* 0x000f620000300800 */
[----:B--2---:R-:W-:-:S02]  /*499a0*/  FSETP.GT.AND P1, PT, |R4|, 8.50705917302346158658e+37, PT ;  /* 0x7e8000000400780b */ /* 0x004fc40003f24200 */
[C---:B------:R-:W-:Y:S01]  /*499b0*/  FSETP.GEU.AND P2, PT, |R4|.reuse, 1.175494350822287508e-38, PT ;  /* 0x008000000400780b */ /* 0x040fe20003f4e200 */
[C---:B------:R-:W-:Y:S01]  /*499c0*/  FMUL R13, R4.reuse, 8388608 ;  /* 0x4b000000040d7820 */ /* 0x040fe20000400000 */
[----:B------:R-:W-:-:S04]  /*499d0*/  FSETP.GEU.AND P3, PT, R4, 1.175494350822287508e-38, PT ;  /* 0x008000000400780b */ /* 0x000fc80003f6e000 */
[----:B------:R-:W-:-:S05]  /*499e0*/  FSEL R13, R13, R4, !P3 ;  /* 0x000000040d0d7208 */ /* 0x000fca0005800000 */
[----:B------:R-:W-:-:S04]  /*499f0*/  @P1 FMUL R4, R4, 0.25 ;  /* 0x3e80000004041820 */ /* 0x000fc80000400000 */
[----:B------:R-:W-:-:S04]  /*49a00*/  @!P2 FMUL R4, R4, 16777216 ;  /* 0x4b8000000404a820 */ /* 0x000fc80000400000 */
[----:B------:R-:W0:Y:S01]  /*49a10*/  MUFU.RCP R14, R4 ;  /* 0x00000004000e7308 */ /* 0x000e220000001000 */
[----:B------:R1:W-:Y:S01]  /*49a20*/  STL [R1+0x4b8], R13 ;  /* 0x0004b80d01007387 */ /* 0x0003e20000100800 */
[----:B---3--:R-:W-:Y:S02]  /*49a30*/  @P1 FMUL R8, R8, 0.25 ;  /* 0x3e80000008081820 */ /* 0x008fe40000400000 */
[----:B----4-:R-:W-:Y:S02]  /*49a40*/  @P1 FMUL R7, R7, 0.25 ;  /* 0x3e80000007071820 */ /* 0x010fe40000400000 */
[----:B------:R-:W-:Y:S02]  /*49a50*/  @P1 FMUL R9, R9, 0.25 ;  /* 0x3e80000009091820 */ /* 0x000fe40000400000 */
[----:B-----5:R-:W-:Y:S02]  /*49a60*/  @P1 FMUL R6, R6, 0.25 ;  /* 0x3e80000006061820 */ /* 0x020fe40000400000 */
[----:B------:R-:W-:-:S02]  /*49a70*/  @P1 FMUL R10, R10, 0.25 ;  /* 0x3e8000000a0a1820 */ /* 0x000fc40000400000 */
[----:B------:R-:W-:Y:S02]  /*49a80*/  @P1 FMUL R5, R5, 0.25 ;  /* 0x3e80000005051820 */ /* 0x000fe40000400000 */
[----:B------:R-:W-:Y:S02]  /*49a90*/  @P1 FMUL R11, R11, 0.25 ;  /* 0x3e8000000b0b1820 */ /* 0x000fe40000400000 */
[----:B------:R-:W-:Y:S01]  /*49aa0*/  @P1 FMUL R12, R12, 0.25 ;  /* 0x3e8000000c0c1820 */ /* 0x000fe20000400000 */
[C---:B------:R-:W-:Y:S01]  /*49ab0*/  FSETP.GEU.AND P1, PT, R3.reuse, 1.175494350822287508e-38, PT ;  /* 0x008000000300780b */ /* 0x040fe20003f2e000 */
[----:B-1----:R-:W-:Y:S02]  /*49ac0*/  FMUL R13, R3, 8388608 ;  /* 0x4b000000030d7820 */ /* 0x002fe40000400000 */
[----:B------:R-:W-:-:S03]  /*49ad0*/  @!P2 FMUL R7, R7, 16777216 ;  /* 0x4b8000000707a820 */ /* 0x000fc60000400000 */
[----:B------:R-:W-:Y:S01]  /*49ae0*/  FSEL R13, R13, R3, !P1 ;  /* 0x000000030d0d7208 */ /* 0x000fe20004800000 */
[----:B0-----:R-:W-:Y:S01]  /*49af0*/  FMUL R15, R14, R7 ;  /* 0x000000070e0f7220 */ /* 0x001fe20000400000 */
[----:B------:R-:W-:Y:S01]  /*49b00*/  @P3 LOP3.LUT R29, R29, 0x1, RZ, 0xfc, !PT ;  /* 0x000000011d1d3812 */ /* 0x000fe200078efcff */
[----:B------:R-:W-:Y:S01]  /*49b10*/  @!P2 FMUL R6, R6, 16777216 ;  /* 0x4b8000000606a820 */ /* 0x000fe20000400000 */
[----:B------:R-:W-:Y:S01]  /*49b20*/  IADD3 R4, R13, -0x3f3504f3, RZ ;  /* 0xc0cafb0d0d047810 */ /* 0x000fe20007ffe0ff */
[----:B------:R-:W-:Y:S02]  /*49b30*/  @!P2 FMUL R5, R5, 16777216 ;  /* 0x4b8000000505a820 */ /* 0x000fe40000400000 */
[----:B------:R-:W-:Y:S01]  /*49b40*/  @!P2 FMUL R8, R8, 16777216 ;  /* 0x4b8000000808a820 */ /* 0x000fe20000400000 */
[----:B------:R-:W-:Y:S01]  /*49b50*/  STL [R1+0x1464], R29 ;  /* 0x0014641d01007387 */ /* 0x000fe20000100800 */
[----:B------:R-:W-:Y:S01]  /*49b60*/  LOP3.LUT R4, R4, 0xff800000, RZ, 0xc0, !PT ;  /* 0xff80000004047812 */ /* 0x000fe200078ec0ff */
[----:B------:R-:W-:-:S02]  /*49b70*/  FMUL R7, R14, R6 ;  /* 0x000000060e077220 */ /* 0x000fc40000400000 */
[----:B------:R0:W-:Y:S01]  /*49b80*/  STL [R1+0x79c], R15 ;  /* 0x00079c0f01007387 */ /* 0x0001e20000100800 */
[----:B------:R-:W-:Y:S01]  /*49b90*/  @!P2 FMUL R9, R9, 16777216 ;  /* 0x4b8000000909a820 */ /* 0x000fe20000400000 */
[----:B------:R1:W2:Y:S01]  /*49ba0*/  I2F R6, R4 ;  /* 0x0000000400067306 */ /* 0x0002a20000201400 */
[----:B------:R-:W-:Y:S01]  /*49bb0*/  @!P2 FMUL R10, R10, 16777216 ;  /* 0x4b8000000a0aa820 */ /* 0x000fe20000400000 */
[----:B------:R3:W-:Y:S01]  /*49bc0*/  STL [R1+0x6ec], R7 ;  /* 0x0006ec0701007387 */ /* 0x0007e20000100800 */
[----:B------:R-:W-:Y:S02]  /*49bd0*/  @!P2 FMUL R11, R11, 16777216 ;  /* 0x4b8000000b0ba820 */ /* 0x000fe40000400000 */
[C---:B0-----:R-:W-:Y:S02]  /*49be0*/  FMUL R15, R14.reuse, R5 ;  /* 0x000000050e0f7220 */ /* 0x041fe40000400000 */
[C---:B------:R-:W-:Y:S02]  /*49bf0*/  FMUL R5, R14.reuse, R8 ;  /* 0x000000080e057220 */ /* 0x040fe40000400000 */
[C---:B---3--:R-:W-:Y:S01]  /*49c00*/  FMUL R7, R14.reuse, R9 ;  /* 0x000000090e077220 */ /* 0x048fe20000400000 */
[----:B------:R-:W-:Y:S01]  /*49c10*/  STL [R1+0x76c], R15 ;  /* 0x00076c0f01007387 */ /* 0x000fe20000100800 */
[----:B------:R-:W-:-:S03]  /*49c20*/  FMUL R8, R14, R10 ;  /* 0x0000000a0e087220 */ /* 0x000fc60000400000 */
[----:B------:R0:W-:Y:S01]  /*49c30*/  STL [R1+0x6d4], R5 ;  /* 0x0006d40501007387 */ /* 0x0001e20000100800 */
[----:B-1----:R-:W-:-:S03]  /*49c40*/  IADD3 R4, R13, -R4, RZ ;  /* 0x800000040d047210 */ /* 0x002fc60007ffe0ff */
[----:B------:R-:W-:Y:S01]  /*49c50*/  STL [R1+0x798], R7 ;  /* 0x0007980701007387 */ /* 0x000fe20000100800 */
[----:B0-----:R-:W-:-:S03]  /*49c60*/  FMUL R5, R14, R11 ;  /* 0x0000000b0e057220 */ /* 0x001fc60000400000 */
[----:B------:R-:W-:Y:S01]  /*49c70*/  STL [R1+0x6e8], R8 ;  /* 0x0006e80801007387 */ /* 0x000fe20000100800 */
[----:B------:R-:W-:-:S03]  /*49c80*/  FADD R4, R4, -1 ;  /* 0xbf80000004047421 */ /* 0x000fc60000000000 */
[----:B------:R0:W-:Y:S02]  /*49c90*/  STL [R1+0x768], R5 ;  /* 0x0007680501007387 */ /* 0x0001e40000100800 */
[----:B0-----:R-:W-:-:S05]  /*49ca0*/  FSEL R5, RZ, -23, P1 ;  /* 0xc1b80000ff057808 */ /* 0x001fca0000800000 */
        /* <DEDUP_REMOVED lines=8> */
[----:B------:R-:W-:Y:S02]  /*49d30*/  FFMA.FTZ R5, R4, R5, 0.48089820146560668945 ;  /* 0x3ef6384a04057423 */ /* 0x000fe40000010005 */
[----:B------:R-:W-:Y:S02]  /*49d40*/  @!P2 FMUL R12, R12, 16777216 ;  /* 0x4b8000000c0ca820 */ /* 0x000fe40000400000 */
[----:B------:R-:W-:Y:S02]  /*49d50*/  FFMA.FTZ R5, R4, R5, -0.72134751081466674805 ;  /* 0xbf38aa3b04057423 */ /* 0x000fe40000010005 */
[----:B------:R-:W-:Y:S02]  /*49d60*/  FMUL R7, R14, R12 ;  /* 0x0000000c0e077220 */ /* 0x000fe40000400000 */
[----:B------:R-:W-:-:S04]  /*49d70*/  FMUL R5, R4, R5 ;  /* 0x0000000504057220 */ /* 0x000fc80000400000 */
[C---:B------:R-:W-:Y:S01]  /*49d80*/  FMUL R5, R4.reuse, R5 ;  /* 0x0000000504057220 */ /* 0x040fe20000400000 */
[----:B------:R0:W-:Y:S03]  /*49d90*/  STL [R1+0x6d0], R7 ;  /* 0x0006d00701007387 */ /* 0x0001e60000100800 */
[----:B------:R-:W-:Y:S01]  /*49da0*/  FFMA.FTZ R4, R4, 1.4426950216293334961, R5 ;  /* 0x3fb8aa3b04047823 */ /* 0x000fe20000010005 */
[----:B------:R-:W2:Y:S04]  /*49db0*/  LDL.LU R12, [R1+0x760] ;  /* 0x00076000010c7983 */ /* 0x000ea80000300800 */
[----:B------:R-:W3:Y:S01]  /*49dc0*/  LDL.LU R11, [R1+0x764] ;  /* 0x00076400010b7983 */ /* 0x000ee20000300800 */
[----:B------:R-:W-:-:S03]  /*49dd0*/  FADD R26, R6, R4 ;  /* 0x00000004061a7221 */ /* 0x000fc60000000000 */
[----:B------:R-:W4:Y:S04]  /*49de0*/  LDL.LU R10, [R1+0x790] ;  /* 0x00079000010a7983 */ /* 0x000f280000300800 */
[----:B------:R-:W5:Y:S04]  /*49df0*/  LDL.LU R9, [R1+0x794] ;  /* 0x0007940001097983 */ /* 0x000f680000300800 */
[----:B------:R-:W5:Y:S04]  /*49e00*/  LDL.LU R8, [R1+0x7b0] ;  /* 0x0007b00001087983 */ /* 0x000f680000300800 */
[----:B0-----:R-:W5:Y:S04]  /*49e10*/  LDL.LU R7, [R1+0x7b4] ;  /* 0x0007b40001077983 */ /* 0x001f680000300800 */
        /* <DEDUP_REMOVED lines=11> */
[----:B------:R-:W-:-:S02]  /*49ed0*/  FSETP.GT.AND P1, PT, |R2|, 8.50705917302346158658e+37, PT ;  /* 0x7e8000000200780b */ /* 0x000fc40003f24200 */
[----:B------:R-:W-:Y:S02]  /*49ee0*/  FSETP.GEU.AND P4, PT, |R2|, 1.175494350822287508e-38, PT ;  /* 0x008000000200780b */ /* 0x000fe40003f8e200 */
[----:B------:R-:W-:-:S09]  /*49ef0*/  FSETP.GT.AND P2, PT, |R0|, 8.50705917302346158658e+37, PT ;  /* 0x7e8000000000780b */ /* 0x000fd20003f44200 */
[----:B------:R-:W-:-:S04]  /*49f00*/  @P1 FMUL R2, R2, 0.25 ;  /* 0x3e80000002021820 */ /* 0x000fc80000400000 */
[----:B------:R-:W-:-:S04]  /*49f10*/  @!P4 FMUL R2, R2, 16777216 ;  /* 0x4b8000000202c820 */ /* 0x000fc80000400000 */
[----:B------:R0:W1:Y:S01]  /*49f20*/  MUFU.RCP R15, R2 ;  /* 0x00000002000f7308 */ /* 0x0000620000001000 */
[----:B------:R-:W-:-:S04]  /*49f30*/  LOP3.LUT R28, R28, 0xbfffffff, RZ, 0xc0, !PT ;  /* 0xbfffffff1c1c7812 */ /* 0x000fc800078ec0ff */
[----:B------:R-:W-:Y:S02]  /*49f40*/  @P0 LOP3.LUT R28, R28, 0x40000000, RZ, 0xfc, !PT ;  /* 0x400000001c1c0812 */ /* 0x000fe400078efcff */
[----:B------:R-:W-:Y:S01]  /*49f50*/  FSETP.NEU.AND P0, PT, R13, RZ, PT ;  /* 0x000000ff0d00720b */ /* 0x000fe20003f0d000 */
[----:B--2---:R-:W-:Y:S02]  /*49f60*/  @P1 FMUL R12, R12, 0.25 ;  /* 0x3e8000000c0c1820 */ /* 0x004fe40000400000 */
[----:B---3--:R-:W-:Y:S02]  /*49f70*/  @P1 FMUL R11, R11, 0.25 ;  /* 0x3e8000000b0b1820 */ /* 0x008fe40000400000 */
[----:B----4-:R-:W-:Y:S02]  /*49f80*/  @P1 FMUL R10, R10, 0.25 ;  /* 0x3e8000000a0a1820 */ /* 0x010fe40000400000 */
[----:B-----5:R-:W-:Y:S02]  /*49f90*/  @P1 FMUL R9, R9, 0.25 ;  /* 0x3e80000009091820 */ /* 0x020fe40000400000 */
[----:B------:R-:W-:-:S02]  /*49fa0*/  @P1 FMUL R8, R8, 0.25 ;  /* 0x3e80000008081820 */ /* 0x000fc40000400000 */
[----:B------:R-:W-:Y:S02]  /*49fb0*/  @P1 FMUL R7, R7, 0.25 ;  /* 0x3e80000007071820 */ /* 0x000fe40000400000 */
[----:B------:R-:W-:Y:S02]  /*49fc0*/  @P1 FMUL R6, R6, 0.25 ;  /* 0x3e80000006061820 */ /* 0x000fe40000400000 */
[----:B------:R-:W-:Y:S02]  /*49fd0*/  @P1 FMUL R4, R4, 0.25 ;  /* 0x3e80000004041820 */ /* 0x000fe40000400000 */
[----:B------:R-:W-:Y:S02]  /*49fe0*/  @!P4 FMUL R6, R6, 16777216 ;  /* 0x4b8000000606c820 */ /* 0x000fe40000400000 */
[----:B------:R-:W-:Y:S02]  /*49ff0*/  @!P4 FMUL R4, R4, 16777216 ;  /* 0x4b8000000404c820 */ /* 0x000fe40000400000 */
[----:B------:R-:W-:-:S02]  /*4a000*/  @!P4 FMUL R7, R7, 16777216 ;  /* 0x4b8000000707c820 */ /* 0x000fc40000400000 */
[----:B------:R-:W-:Y:S02]  /*4a010*/  @!P4 FMUL R8, R8, 16777216 ;  /* 0x4b8000000808c820 */ /* 0x000fe40000400000 */
[----:B------:R-:W-:Y:S02]  /*4a020*/  @!P4 FMUL R9, R9, 16777216 ;  /* 0x4b8000000909c820 */ /* 0x000fe40000400000 */
[----:B------:R-:W-:Y:S02]  /*4a030*/  @!P4 FMUL R10, R10, 16777216 ;  /* 0x4b8000000a0ac820 */ /* 0x000fe40000400000 */
[----:B------:R-:W-:Y:S02]  /*4a040*/  @!P4 FMUL R11, R11, 16777216 ;  /* 0x4b8000000b0bc820 */ /* 0x000fe40000400000 */
[----:B------:R-:W-:Y:S01]  /*4a050*/  @!P4 FMUL R12, R12, 16777216 ;  /* 0x4b8000000c0cc820 */ /* 0x000fe20000400000 */
[----:B------:R-:W-:Y:S01]  /*4a060*/  ISETP.GE.U32.AND P4, PT, R13, 0x7f800000, PT ;  /* 0x7f8000000d00780c */ /* 0x000fe20003f86070 */
[----:B------:R-:W-:Y:S01]  /*4a070*/  @P2 FMUL R21, R21, 0.25 ;  /* 0x3e80000015152820 */ /* 0x000fe20000400000 */
[----:B------:R-:W-:Y:S01]  /*4a080*/  FSETP.GEU.AND P1, PT, |R0|, 1.175494350822287508e-38, PT ;  /* 0x008000000000780b */ /* 0x000fe20003f2e200 */
[----:B------:R-:W-:-:S02]  /*4a090*/  @P2 FMUL R22, R22, 0.25 ;  /* 0x3e80000016162820 */ /* 0x000fc40000400000 */
[----:B------:R-:W-:Y:S02]  /*4a0a0*/  @P2 FMUL R20, R20, 0.25 ;  /* 0x3e80000014142820 */ /* 0x000fe40000400000 */
[----:B------:R-:W-:Y:S02]  /*4a0b0*/  @P2 FMUL R23, R23, 0.25 ;  /* 0x3e80000017172820 */ /* 0x000fe40000400000 */
[----:B------:R-:W-:Y:S02]  /*4a0c0*/  @P2 FMUL R19, R19, 0.25 ;  /* 0x3e80000013132820 */ /* 0x000fe40000400000 */
[----:B------:R-:W-:Y:S02]  /*4a0d0*/  @P2 FMUL R24, R24, 0.25 ;  /* 0x3e80000018182820 */ /* 0x000fe40000400000 */
[----:B------:R-:W-:Y:S02]  /*4a0e0*/  @P2 FMUL R0, R0, 0.25 ;  /* 0x3e80000000002820 */ /* 0x000fe40000400000 */
[----:B------:R-:W-:-:S02]  /*4a0f0*/  @P2 FMUL R25, R25, 0.25 ;  /* 0x3e80000019192820 */ /* 0x000fc40000400000 */
[----:B------:R-:W-:Y:S02]  /*4a100*/  @P2 FMUL R17, R17, 0.25 ;  /* 0x3e80000011112820 */ /* 0x000fe40000400000 */
[C---:B------:R-:W-:Y:S01]  /*4a110*/  FMUL R16, R5.reuse, 8388608 ;  /* 0x4b00000005107820 */ /* 0x040fe20000400000 */
[----:B------:R-:W-:Y:S01]  /*4a120*/  FSETP.GEU.AND P2, PT, R5, 1.175494350822287508e-38, PT ;  /* 0x008000000500780b */ /* 0x000fe20003f4e000 */
[----:B------:R-:W-:-:S03]  /*4a130*/  @P4 IMAD.MOV.U32 R14, RZ, RZ, 0x7f800000 ;  /* 0x7f800000ff0e4424 */ /* 0x000fc600078e00ff */
[----:B0-----:R-:W-:Y:S01]  /*4a140*/  FSEL R2, R16, R5, !P2 ;  /* 0x0000000510027208 */ /* 0x001fe20005000000 */
[----:B------:R-:W-:Y:S02]  /*4a150*/  @P4 FFMA.FTZ R26, R13, R14, +INF ;  /* 0x7f8000000d1a4423 */ /* 0x000fe4000001000e */
[C---:B-1----:R-:W-:Y:S01]  /*4a160*/  FMUL R4, R15.reuse, R4 ;  /* 0x000000040f047220 */ /* 0x042fe20000400000 */
[----:B------:R-:W-:Y:S01]  /*4a170*/  IADD3 R14, R2, -0x3f3504f3, RZ ;  /* 0xc0cafb0d020e7810 */ /* 0x000fe20007ffe0ff */
[C---:B------:R-:W-:Y:S01]  /*4a180*/  FMUL R16, R15.reuse, R6 ;  /* 0x000000060f107220 */ /* 0x040fe20000400000 */
[----:B------:R-:W-:Y:S02]  /*4a190*/  STL [R1+0x7a8], R26 ;  /* 0x0007a81a01007387 */ /* 0x000fe40000100800 */
[----:B------:R-:W-:Y:S02]  /*4a1a0*/  LOP3.LUT R14, R14, 0xff800000, RZ, 0xc0, !PT ;  /* 0xff8000000e0e7812 */ /* 0x000fe400078ec0ff */
[----:B------:R0:W-:Y:S01]  /*4a1b0*/  STL [R1+0x54c], R4 ;  /* 0x00054c0401007387 */ /* 0x0001e20000100800 */
[C---:B------:R-:W-:Y:S01]  /*4a1c0*/  FMUL R6, R15.reuse, R8 ;  /* 0x000000080f067220 */ /* 0x040fe20000400000 */
[----:B------:R-:W1:Y:S02]  /*4a1d0*/  I2F R13, R14 ;  /* 0x0000000e000d7306 */ /* 0x000e640000201400 */
[----:B------:R-:W-:Y:S01]  /*4a1e0*/  STL [R1+0x540], R16 ;  /* 0x0005401001007387 */ /* 0x000fe20000100800 */
[----:B0-----:R-:W-:-:S02]  /*4a1f0*/  FMUL R4, R15, R7 ;  /* 0x000000070f047220 */ /* 0x001fc40000400000 */
[----:B------:R-:W-:-:S03]  /*4a200*/  FMUL R7, R15, R9 ;  /* 0x000000090f077220 */ /* 0x000fc60000400000 */
[----:B------:R0:W-:Y:S04]  /*4a210*/  STL [R1+0x544], R4 ;  /* 0x0005440401007387 */ /* 0x0001e80000100800 */
[----:B------:R2:W-:Y:S01]  /*4a220*/  STL [R1+0x534], R6 ;  /* 0x0005340601007387 */ /* 0x0005e20000100800 */
[----:B0-----:R-:W-:-:S03]  /*4a230*/  FMUL R4, R15, R10 ;  /* 0x0000000a0f047220 */ /* 0x001fc60000400000 */
[----:B------:R-:W-:Y:S01]  /*4a240*/  STL [R1+0x53c], R7 ;  /* 0x00053c0701007387 */ /* 0x000fe20000100800 */
[----:B--2---:R-:W-:-:S03]  /*4a250*/  FMUL R6, R15, R11 ;  /* 0x0000000b0f067220 */ /* 0x004fc60000400000 */
[----:B------:R0:W-:Y:S04]  /*4a260*/  STL [R1+0x528], R4 ;  /* 0x0005280401007387 */ /* 0x0001e80000100800 */
[----:B------:R2:W-:Y:S01]  /*4a270*/  STL [R1+0x530], R6 ;  /* 0x0005300601007387 */ /* 0x0005e20000100800 */
[----:B0-----:R-:W-:Y:S01]  /*4a280*/  IMAD.IADD R4, R2, 0x1, -R14 ;  /* 0x0000000102047824 */ /* 0x001fe200078e0a0e */
[----:B--2---:R-:W-:-:S03]  /*4a290*/  FSEL R6, RZ, -23, P2 ;  /* 0xc1b80000ff067808 */ /* 0x004fc60001000000 */
[----:B------:R-:W-:Y:S02]  /*4a2a0*/  FADD R4, R4, -1 ;  /* 0xbf80000004047421 */ /* 0x000fe40000000000 */
[----:B-1----:R-:W-:Y:S02]  /*4a2b0*/  FFMA.FTZ R13, R13, 1.1920928955078125e-07, R6 ;  /* 0x340000000d0d7823 */ /* 0x002fe40000010006 */
[----:B------:R-:W-:-:S04]  /*4a2c0*/  FFMA.FTZ R6, R4, R18, -0.16845393180847167969 ;  /* 0xbe2c7f3004067423 */ /* 0x000fc80000010012 */
[C---:B------:R-:W-:Y:S02]  /*4a2d0*/  FFMA.FTZ R6, R4.reuse, R6, 0.1716887056827545166 ;  /* 0x3e2fcf2a04067423 */ /* 0x040fe40000010006 */
[----:B------:R-:W-:Y:S02]  /*4a2e0*/  FMUL R7, R15, R12 ;  /* 0x0000000c0f077220 */ /* 0x000fe40000400000 */
[----:B------:R-:W-:Y:S02]  /*4a2f0*/  FFMA.FTZ R6, R4, R6, -0.17900948226451873779 ;  /* 0xbe374e4304067423 */ /* 0x000fe40000010006 */
[----:B------:R-:W-:Y:S02]  /*4a300*/  @!P1 FMUL R25, R25, 16777216 ;  /* 0x4b80000019199820 */ /* 0x000fe40000400000 */
[----:B------:R-:W-:Y:S02]  /*4a310*/  @!P1 FMUL R24, R24, 16777216 ;  /* 0x4b80000018189820 */ /* 0x000fe40000400000 */
[----:B------:R-:W-:-:S02]  /*4a320*/  FFMA.FTZ R6, R4, R6, 0.20512372255325317383 ;  /* 0x3e520bf404067423 */ /* 0x000fc40000010006 */
[----:B------:R-:W-:Y:S01]  /*4a330*/  @!P1 FMUL R23, R23, 16777216 ;  /* 0x4b80000017179820 */ /* 0x000fe20000400000 */
[----:B------:R-:W-:Y:S01]  /*4a340*/  STL [R1+0x51c], R7 ;  /* 0x00051c0701007387 */ /* 0x000fe20000100800 */
[----:B------:R-:W-:Y:S02]  /*4a350*/  @!P1 FMUL R22, R22, 16777216 ;  /* 0x4b80000016169820 */ /* 0x000fe40000400000 */
[----:B------:R-:W-:Y:S01]  /*4a360*/  @!P1 FMUL R21, R21, 16777216 ;  /* 0x4b80000015159820 */ /* 0x000fe20000400000 */
[----:B------:R0:W-:Y:S01]  /*4a370*/  STL [R1+0xc], R25 ;  /* 0x00000c1901007387 */ /* 0x0001e20000100800 */
[----:B------:R-:W-:Y:S02]  /*4a380*/  @!P1 FMUL R20, R20, 16777216 ;  /* 0x4b80000014149820 */ /* 0x000fe40000400000 */
[----:B------:R-:W-:Y:S01]  /*4a390*/  FFMA.FTZ R6, R4, R6, -0.24046532809734344482 ;  /* 0xbe763c8b04067423 */ /* 0x000fe20000010006 */
[----:B------:R1:W-:Y:S01]  /*4a3a0*/  STL [R1+0x10], R24 ;  /* 0x0000101801007387 */ /* 0x0003e20000100800 */
[----:B------:R-:W-:-:S02]  /*4a3b0*/  @!P1 FMUL R19, R19, 16777216 ;  /* 0x4b80000013139820 */ /* 0x000fc40000400000 */
[----:B------:R-:W-:Y:S01]  /*4a3c0*/  @!P1 FMUL R17, R17, 16777216 ;  /* 0x4b80000011119820 */ /* 0x000fe20000400000 */
[----:B------:R2:W-:Y:S01]  /*4a3d0*/  STL [R1+0x14], R23 ;  /* 0x0000141701007387 */ /* 0x0005e20000100800 */
[----:B------:R-:W-:-:S03]  /*4a3e0*/  FFMA.FTZ R6, R4, R6, 0.28857114911079406738 ;  /* 0x3e93bf9904067423 */ /* 0x000fc60000010006 */
[----:B------:R-:W-:Y:S04]  /*4a3f0*/  STL [R1+0x18], R22 ;  /* 0x0000181601007387 */ /* 0x000fe80000100800 */
[----:B------:R-:W-:Y:S01]  /*4a400*/  STL [R1+0x1c], R21 ;  /* 0x00001c1501007387 */ /* 0x000fe20000100800 */
[----:B------:R-:W-:-:S03]  /*4a410*/  FFMA.FTZ R6, R4, R6, -0.36067417263984680176 ;  /* 0xbeb8aa4904067423 */ /* 0x000fc60000010006 */
[----:B------:R-:W-:Y:S04]  /*4a420*/  STL [R1+0x20], R20 ;  /* 0x0000201401007387 */ /* 0x000fe80000100800 */
[----:B------:R-:W-:Y:S04]  /*4a430*/  STL [R1+0x24], R19 ;  /* 0x0000241301007387 */ /* 0x000fe80000100800 */
[----:B------:R3:W-:Y:S04]  /*4a440*/  STL [R1+0x28], R17 ;  /* 0x0000281101007387 */ /* 0x0007e80000100800 */
[----:B------:R-:W4:Y:S01]  /*4a450*/  LDL.LU R9, [R1+0x720] ;  /* 0x0007200001097983 */ /* 0x000f220000300800 */
[----:B------:R-:W-:-:S03]  /*4a460*/  FFMA.FTZ R6, R4, R6, 0.48089820146560668945 ;  /* 0x3ef6384a04067423 */ /* 0x000fc60000010006 */
[----:B------:R-:W5:Y:S04]  /*4a470*/  LDL.LU R10, [R1+0x724] ;  /* 0x00072400010a7983 */ /* 0x000f680000300800 */
[----:B------:R-:W3:Y:S04]  /*4a480*/  LDL.LU R11, [R1+0x750] ;  /* 0x00075000010b7983 */ /* 0x000ee80000300800 */
[----:B------:R-:W3:Y:S04]  /*4a490*/  LDL.LU R27, [R1+0x754] ;  /* 0x00075400011b7983 */ /* 0x000ee80000300800 */
[----:B------:R-:W3:Y:S01]  /*4a4a0*/  LDL.LU R26, [R1+0x770] ;  /* 0x00077000011a7983 */ /* 0x000ee20000300800 */
[----:B------:R-:W-:-:S03]  /*4a4b0*/  FFMA.FTZ R6, R4, R6, -0.72134751081466674805 ;  /* 0xbf38aa3b04067423 */ /* 0x000fc60000010006 */
[----:B0-----:R-:W3:Y:S04]  /*4a4c0*/  LDL.LU R25, [R1+0x774] ;  /* 0x0007740001197983 */ /* 0x001ee80000300800 */
[----:B-1----:R-:W3:Y:S04]  /*4a4d0*/  LDL.LU R24, [R1+0x780] ;  /* 0x0007800001187983 */ /* 0x002ee80000300800 */
[----:B--2---:R-:W2:Y:S01]  /*4a4e0*/  LDL.LU R23, [R1+0x784] ;  /* 0x0007840001177983 */ /* 0x004ea20000300800 */
[----:B------:R-:W-:-:S04]  /*4a4f0*/  FMUL R6, R4, R6 ;  /* 0x0000000604067220 */ /* 0x000fc80000400000 */
[----:B------:R-:W-:-:S04]  /*4a500*/  FMUL R6, R4, R6 ;  /* 0x0000000604067220 */ /* 0x000fc80000400000 */
[----:B------:R-:W-:-:S04]  /*4a510*/  FFMA.FTZ R4, R4, 1.4426950216293334961, R6 ;  /* 0x3fb8aa3b04047823 */ /* 0x000fc80000010006 */
[----:B------:R-:W-:Y:S02]  /*4a520*/  FADD R7, R13, R4 ;  /* 0x000000040d077221 */ /* 0x000fe40000000000 */
[----:B------:R-:W2:Y:S01]  /*4a530*/  LDL.LU R4, [R1+0x8a8] ;  /* 0x0008a80001047983 */ /* 0x000ea20000300800 */
[C---:B------:R-:W-:Y:S01]  /*4a540*/  FSETP.GT.AND P2, PT, |R3|.reuse, 8.50705917302346158658e+37, PT ;  /* 0x7e8000000300780b */ /* 0x040fe20003f44200 */
[----:B------:R-:W-:Y:S01]  /*4a550*/  @!P1 FMUL R0, R0, 16777216 ;  /* 0x4b80000000009820 */ /* 0x000fe20000400000 */
[----:B------:R-:W-:-:S11]  /*4a560*/  FSETP.GEU.AND P1, PT, |R3|, 1.175494350822287508e-38, PT ;  /* 0x008000000300780b */ /* 0x000fd60003f2e200 */
[----:B------:R-:W-:-:S04]  /*4a570*/  @P2 FMUL R3, R3, 0.25 ;  /* 0x3e80000003032820 */ /* 0x000fc80000400000 */
[----:B------:R-:W-:Y:S02]  /*4a580*/  @!P1 FMUL R3, R3, 16777216 ;  /* 0x4b80000003039820 */ /* 0x000fe40000400000 */
[----:B----4-:R-:W-:Y:S02]  /*4a590*/  @P2 FMUL R9, R9, 0.25 ;  /* 0x3e80000009092820 */ /* 0x010fe40000400000 */
[----:B-----5:R-:W-:Y:S02]  /*4a5a0*/  @P2 FMUL R10, R10, 0.25 ;  /* 0x3e8000000a0a2820 */ /* 0x020fe40000400000 */
[----:B---3--:R-:W-:Y:S02]  /*4a5b0*/  @P2 FMUL R11, R11, 0.25 ;  /* 0x3e8000000b0b2820 */ /* 0x008fe40000400000 */
[----:B------:R-:W-:Y:S02]  /*4a5c0*/  @P2 FMUL R27, R27, 0.25 ;  /* 0x3e8000001b1b2820 */ /* 0x000fe40000400000 */
[----:B------:R-:W-:-:S02]  /*4a5d0*/  @P2 FMUL R26, R26, 0.25 ;  /* 0x3e8000001a1a2820 */ /* 0x000fc40000400000 */
[----:B------:R-:W-:Y:S02]  /*4a5e0*/  @P2 FMUL R25, R25, 0.25 ;  /* 0x3e80000019192820 */ /* 0x000fe40000400000 */
[----:B------:R-:W-:Y:S02]  /*4a5f0*/  @P2 FMUL R24, R24, 0.25 ;  /* 0x3e80000018182820 */ /* 0x000fe40000400000 */
[----:B--2---:R-:W-:Y:S01]  /*4a600*/  @P2 FMUL R23, R23, 0.25 ;  /* 0x3e80000017172820 */ /* 0x004fe20000400000 */
[----:B------:R-:W-:-:S13]  /*4a610*/  ISETP.GE.U32.AND P2, PT, R2, 0x7f800000, PT ;  /* 0x7f8000000200780c */ /* 0x000fda0003f46070 */
[----:B------:R-:W-:Y:S01]  /*4a620*/  @P2 MOV R6, 0x7f800000 ;  /* 0x7f80000000062802 */ /* 0x000fe20000000f00 */
[----:B------:R-:W-:-:S04]  /*4a630*/  FMUL R17, R4, 8388608 ;  /* 0x4b00000004117820 */ /* 0x000fc80000400000 */
[----:B------:R-:W-:Y:S01]  /*4a640*/  @P2 FFMA.FTZ R7, R2, R6, +INF ;  /* 0x7f80000002072423 */ /* 0x000fe20000010006 */
[----:B------:R-:W-:-:S04]  /*4a650*/  FSETP.GEU.AND P2, PT, R4, 1.175494350822287508e-38, PT ;  /* 0x008000000400780b */ /* 0x000fc80003f4e000 */
[----:B------:R-:W-:-:S04]  /*4a660*/  FSEL R17, R17, R4, !P2 ;  /* 0x0000000411117208 */ /* 0x000fc80005000000 */
[----:B------:R-:W-:Y:S01]  /*4a670*/  IADD3 R6, R17, -0x3f3504f3, RZ ;  /* 0xc0cafb0d11067810 */ /* 0x000fe20007ffe0ff */
[----:B------:R0:W-:Y:S03]  /*4a680*/  STL [R1+0x720], R7 ;  /* 0x0007200701007387 */ /* 0x0001e60000100800 */
[----:B------:R-:W-:Y:S01]  /*4a690*/  LOP3.LUT R6, R6, 0xff800000, RZ, 0xc0, !PT ;  /* 0xff80000006067812 */ /* 0x000fe200078ec0ff */
[----:B------:R-:W-:Y:S02]  /*4a6a0*/  @!P1 FMUL R25, R25, 16777216 ;  /* 0x4b80000019199820 */ /* 0x000fe40000400000 */
[----:B------:R-:W-:Y:S02]  /*4a6b0*/  @!P1 FMUL R26, R26, 16777216 ;  /* 0x4b8000001a1a9820 */ /* 0x000fe40000400000 */
[----:B------:R-:W-:Y:S01]  /*4a6c0*/  @!P1 FMUL R23, R23, 16777216 ;  /* 0x4b80000017179820 */ /* 0x000fe20000400000 */
[----:B0-----:R0:W1:Y:S01]  /*4a6d0*/  I2F R7, R6 ;  /* 0x0000000600077306 */ /* 0x0010620000201400 */
[----:B------:R-:W-:Y:S01]  /*4a6e0*/  @!P1 FMUL R24, R24, 16777216 ;  /* 0x4b80000018189820 */ /* 0x000fe20000400000 */
[----:B------:R-:W-:Y:S01]  /*4a6f0*/  STL [R1+0x146c], R25 ;  /* 0x00146c1901007387 */ /* 0x000fe20000100800 */
[----:B------:R-:W-:-:S02]  /*4a700*/  @!P1 FMUL R27, R27, 16777216 ;  /* 0x4b8000001b1b9820 */ /* 0x000fc40000400000 */
[----:B------:R-:W-:Y:S01]  /*4a710*/  @!P1 FMUL R11, R11, 16777216 ;  /* 0x4b8000000b0b9820 */ /* 0x000fe20000400000 */
[----:B------:R-:W-:Y:S01]  /*4a720*/  STL [R1+0x1470], R26 ;  /* 0x0014701a01007387 */ /* 0x000fe20000100800 */
[----:B------:R-:W-:Y:S02]  /*4a730*/  @!P1 FMUL R10, R10, 16777216 ;  /* 0x4b8000000a0a9820 */ /* 0x000fe40000400000 */
[----:B------:R-:W-:Y:S01]  /*4a740*/  @!P1 FMUL R9, R9, 16777216 ;  /* 0x4b80000009099820 */ /* 0x000fe20000400000 */
[----:B------:R-:W-:Y:S01]  /*4a750*/  STL [R1+0x1474], R23 ;  /* 0x0014741701007387 */ /* 0x000fe20000100800 */
[----:B0-----:R-:W-:-:S03]  /*4a760*/  IMAD.IADD R6, R17, 0x1, -R6 ;  /* 0x0000000111067824 */ /* 0x001fc600078e0a06 */
[----:B------:R-:W-:Y:S01]  /*4a770*/  STL [R1+0x1478], R24 ;  /* 0x0014781801007387 */ /* 0x000fe20000100800 */
[----:B------:R-:W-:-:S03]  /*4a780*/  FSEL R8, RZ, -23, P2 ;  /* 0xc1b80000ff087808 */ /* 0x000fc60001000000 */
[----:B------:R-:W-:Y:S01]  /*4a790*/  STL [R1+0x147c], R27 ;  /* 0x00147c1b01007387 */ /* 0x000fe20000100800 */
[----:B------:R-:W-:-:S03]  /*4a7a0*/  FADD R6, R6, -1 ;  /* 0xbf80000006067421 */ /* 0x000fc60000000000 */
[----:B------:R0:W-:Y:S04]  /*4a7b0*/  STL [R1], R11 ;  /* 0x0000000b01007387 */ /* 0x0001e80000100800 */
[----:B------:R-:W-:Y:S04]  /*4a7c0*/  STL [R1+0x1480], R3 ;  /* 0x0014800301007387 */ /* 0x000fe80000100800 */
[----:B------:R2:W-:Y:S01]  /*4a7d0*/  STL [R1+0x4], R10 ;  /* 0x0000040a01007387 */ /* 0x0005e20000100800 */
[----:B-1----:R-:W-:-:S03]  /*4a7e0*/  FFMA.FTZ R8, R7, 1.1920928955078125e-07, R8 ;  /* 0x3400000007087823 */ /* 0x002fc60000010008 */
[----:B------:R-:W-:Y:S01]  /*4a7f0*/  STL [R1+0x8], R9 ;  /* 0x0000080901007387 */ /* 0x000fe20000100800 */
[----:B------:R-:W-:-:S03]  /*4a800*/  FFMA.FTZ R7, R6, R18, -0.16845393180847167969 ;  /* 0xbe2c7f3006077423 */ /* 0x000fc60000010012 */
[----:B------:R-:W3:Y:S04]  /*4a810*/  LDL.LU R22, [R1+0x6c8] ;  /* 0x0006c80001167983 */ /* 0x000ee80000300800 */
[----:B------:R-:W4:Y:S04]  /*4a820*/  LDL.LU R21, [R1+0x6cc] ;  /* 0x0006cc0001157983 */ /* 0x000f280000300800 */
[----:B------:R-:W5:Y:S04]  /*4a830*/  LDL.LU R20, [R1+0x6b8] ;  /* 0x0006b80001147983 */ /* 0x000f680000300800 */
[----:B------:R-:W2:Y:S04]  /*4a840*/  LDL.LU R19, [R1+0x6bc] ;  /* 0x0006bc0001137983 */ /* 0x000ea80000300800 */
[----:B------:R-:W2:Y:S04]  /*4a850*/  LDL.LU R18, [R1+0x69c] ;  /* 0x00069c0001127983 */ /* 0x000ea80000300800 */
[----:B------:R-:W2:Y:S04]  /*4a860*/  LDL.LU R16, [R1+0x698] ;  /* 0x0006980001107983 */ /* 0x000ea80000300800 */
[----:B------:R-:W2:Y:S04]  /*4a870*/  LDL.LU R15, [R1+0x6ac] ;  /* 0x0006ac00010f7983 */ /* 0x000ea80000300800 */
[----:B------:R-:W2:Y:S01]  /*4a880*/  LDL.LU R13, [R1+0x6a8] ;  /* 0x0006a800010d7983 */ /* 0x000ea20000300800 */
[----:B------:R-:W-:-:S04]  /*4a890*/  FFMA.FTZ R7, R6, R7, 0.1716887056827545166 ;  /* 0x3e2fcf2a06077423 */ /* 0x000fc80000010007 */
[----:B------:R-:W-:-:S04]  /*4a8a0*/  FFMA.FTZ R7, R6, R7, -0.17900948226451873779 ;  /* 0xbe374e4306077423 */ /* 0x000fc80000010007 */
[----:B------:R-:W-:-:S04]  /*4a8b0*/  FFMA.FTZ R7, R6, R7, 0.20512372255325317383 ;  /* 0x3e520bf406077423 */ /* 0x000fc80000010007 */
[----:B------:R-:W-:Y:S01]  /*4a8c0*/  FFMA.FTZ R7, R6, R7, -0.24046532809734344482 ;  /* 0xbe763c8b06077423 */ /* 0x000fe20000010007 */
[----:B------:R-:W-:-:S03]  /*4a8d0*/  FSETP.GT.AND P2, PT, |R5|, 8.50705917302346158658e+37, PT ;  /* 0x7e8000000500780b */ /* 0x000fc60003f44200 */
[----:B------:R-:W-:-:S04]  /*4a8e0*/  FFMA.FTZ R7, R6, R7, 0.28857114911079406738 ;  /* 0x3e93bf9906077423 */ /* 0x000fc80000010007 */
[----:B------:R-:W-:-:S04]  /*4a8f0*/  FFMA.FTZ R7, R6, R7, -0.36067417263984680176 ;  /* 0xbeb8aa4906077423 */ /* 0x000fc80000010007 */
[----:B------:R-:W-:Y:S01]  /*4a900*/  FFMA.FTZ R7, R6, R7, 0.48089820146560668945 ;  /* 0x3ef6384a06077423 */ /* 0x000fe20000010007 */
[----:B------:R-:W-:-:S03]  /*4a910*/  FSETP.GEU.AND P1, PT, |R5|, 1.175494350822287508e-38, PT ;  /* 0x008000000500780b */ /* 0x000fc60003f2e200 */
[C---:B------:R-:W-:Y:S02]  /*4a920*/  FFMA.FTZ R7, R6.reuse, R7, -0.72134751081466674805 ;  /* 0xbf38aa3b06077423 */ /* 0x040fe40000010007 */
[----:B------:R-:W-:Y:S02]  /*4a930*/  @P2 FMUL R5, R5, 0.25 ;  /* 0x3e80000005052820 */ /* 0x000fe40000400000 */
[----:B------:R-:W-:-:S04]  /*4a940*/  FMUL R7, R6, R7 ;  /* 0x0000000706077220 */ /* 0x000fc80000400000 */
[----:B------:R-:W-:-:S04]  /*4a950*/  FMUL R7, R6, R7 ;  /* 0x0000000706077220 */ /* 0x000fc80000400000 */
[----:B------:R-:W-:-:S04]  /*4a960*/  FFMA.FTZ R6, R6, 1.4426950216293334961, R7 ;  /* 0x3fb8aa3b06067823 */ /* 0x000fc80000010007 */
[----:B------:R-:W-:Y:S01]  /*4a970*/  FADD R7, R8, R6 ;  /* 0x0000000608077221 */ /* 0x000fe20000000000 */
[----:B------:R-:W-:Y:S01]  /*4a980*/  STL [R1+0x1468], R17 ;  /* 0x0014681101007387 */ /* 0x000fe20000100800 */
[----:B---3--:R-:W-:Y:S02]  /*4a990*/  @P2 FMUL R22, R22, 0.25 ;  /* 0x3e80000016162820 */ /* 0x008fe40000400000 */
[----:B----4-:R-:W-:Y:S02]  /*4a9a0*/  @P2 FMUL R21, R21, 0.25 ;  /* 0x3e80000015152820 */ /* 0x010fe40000400000 */
[----:B-----5:R-:W-:Y:S02]  /*4a9b0*/  @P2 FMUL R20, R20, 0.25 ;  /* 0x3e80000014142820 */ /* 0x020fe40000400000 */
[----:B--2---:R-:W-:Y:S02]  /*4a9c0*/  @P2 FMUL R19, R19, 0.25 ;  /* 0x3e80000013132820 */ /* 0x004fe40000400000 */
[----:B------:R-:W-:-:S02]  /*4a9d0*/  @P2 FMUL R18, R18, 0.25 ;  /* 0x3e80000012122820 */ /* 0x000fc40000400000 */
[----:B------:R-:W-:Y:S02]  /*4a9e0*/  @P2 FMUL R16, R16, 0.25 ;  /* 0x3e80000010102820 */ /* 0x000fe40000400000 */
[----:B------:R-:W-:Y:S02]  /*4a9f0*/  @P2 FMUL R15, R15, 0.25 ;  /* 0x3e8000000f0f2820 */ /* 0x000fe40000400000 */
[----:B------:R-:W-:Y:S01]  /*4aa00*/  @P2 FMUL R13, R13, 0.25 ;  /* 0x3e8000000d0d2820 */ /* 0x000fe20000400000 */
[----:B------:R-:W-:Y:S01]  /*4aa10*/  ISETP.GE.U32.AND P2, PT, R17, 0x7f800000, PT ;  /* 0x7f8000001100780c */ /* 0x000fe20003f46070 */
[----:B------:R-:W-:Y:S02]  /*4aa20*/  @!P1 FMUL R18, R18, 16777216 ;  /* 0x4b80000012129820 */ /* 0x000fe40000400000 */
[----:B------:R-:W-:-:S10]  /*4aa30*/  @!P1 FMUL R16, R16, 16777216 ;  /* 0x4b80000010109820 */ /* 0x000fd40000400000 */
[----:B------:R-:W-:-:S04]  /*4aa40*/  @P2 IMAD.MOV.U32 R6, RZ, RZ, 0x7f800000 ;  /* 0x7f800000ff062424 */ /* 0x000fc800078e00ff */
[----:B------:R-:W-:Y:S01]  /*4aa50*/  @P2 FFMA.FTZ R7, R17, R6, +INF ;  /* 0x7f80000011072423 */ /* 0x000fe20000010006 */
[----:B------:R-:W-:Y:S04]  /*4aa60*/  STL [R1+0x1484], R18 ;  /* 0x0014841201007387 */ /* 0x000fe80000100800 */
[----:B------:R-:W-:Y:S04]  /*4aa70*/  STL [R1+0x1f0], R7 ;  /* 0x0001f00701007387 */ /* 0x000fe80000100800 */
[----:B------:R1:W-:Y:S04]  /*4aa80*/  STL [R1+0x1488], R16 ;  /* 0x0014881001007387 */ /* 0x0003e80000100800 */
[----:B------:R-:W2:Y:S04]  /*4aa90*/  LDL.LU R14, [R1+0x6c0] ;  /* 0x0006c000010e7983 */ /* 0x000ea80000300800 */
[----:B------:R-:W3:Y:S04]  /*4aaa0*/  LDL.LU R12, [R1+0x6c4] ;  /* 0x0006c400010c7983 */ /* 0x000ee80000300800 */
[----:B0-----:R-:W4:Y:S04]  /*4aab0*/  LDL.LU R11, [R1+0x6b0] ;  /* 0x0006b000010b7983 */ /* 0x001f280000300800 */
[----:B------:R-:W5:Y:S04]  /*4aac0*/  LDL.LU R10, [R1+0x6b4] ;  /* 0x0006b400010a7983 */ /* 0x000f680000300800 */
[----:B-1----:R-:W2:Y:S04]  /*4aad0*/  LDL.LU R16, [R1+0xc] ;  /* 0x00000c0001107983 */ /* 0x002ea80000300800 */
[----:B------:R-:W3:Y:S04]  /*4aae0*/  LDL.LU R18, [R1+0x10] ;  /* 0x0000100001127983 */ /* 0x000ee80000300800 */
[----:B------:R-:W4:Y:S04]  /*4aaf0*/  LDL.LU R3, [R1+0x14] ;  /* 0x0000140001037983 */ /* 0x000f280000300800 */
[----:B------:R-:W5:Y:S04]  /*4ab00*/  LDL.LU R27, [R1+0x18] ;  /* 0x00001800011b7983 */ /* 0x000f680000300800 */
[----:B------:R-:W5:Y:S04]  /*4ab10*/  LDL.LU R24, [R1+0x1c] ;  /* 0x00001c0001187983 */ /* 0x000f680000300800 */
[----:B------:R-:W5:Y:S04]  /*4ab20*/  LDL.LU R23, [R1+0x20] ;  /* 0x0000200001177983 */ /* 0x000f680000300800 */
[----:B------:R-:W5:Y:S04]  /*4ab30*/  LDL.LU R26, [R1+0x24] ;  /* 0x00002400011a7983 */ /* 0x000f680000300800 */
[----:B------:R-:W5:Y:S01]  /*4ab40*/  LDL.LU R25, [R1+0x28] ;  /* 0x0000280001197983 */ /* 0x000f620000300800 */
[----:B------:R-:W2:Y:S01]  /*4ab50*/  MUFU.RCP R0, R0 ;  /* 0x0000000000007308 */ /* 0x000ea20000001000 */
[----:B------:R-:W-:-:S02]  /*4ab60*/  LOP3.LUT R28, R28, 0xfbffffff, RZ, 0xc0, !PT ;  /* 0xfbffffff1c1c7812 */ /* 0x000fc400078ec0ff */
[----:B------:R-:W5:Y:S02]  /*4ab70*/  LDL.LU R9, [R1+0x694] ;  /* 0x0006940001097983 */ /* 0x000f640000300800 */
[----:B------:R-:W-:Y:S02]  /*4ab80*/  @P0 LOP3.LUT R28, R28, 0x4000000, RZ, 0xfc, !PT ;  /* 0x040000001c1c0812 */ /* 0x000fe400078efcff */
[----:B------:R-:W5:Y:S01]  /*4ab90*/  LDL.LU R8, [R1+0x690] ;  /* 0x0006900001087983 */ /* 0x000f620000300800 */
[----:B------:R-:W-:-:S03]  /*4aba0*/  FSETP.NEU.AND P0, PT, R2, RZ, PT ;  /* 0x000000ff0200720b */ /* 0x000fc60003f0d000 */
[----:B------:R-:W5:Y:S04]  /*4abb0*/  LDL.LU R7, [R1+0x6a4] ;  /* 0x0006a40001077983 */ /* 0x000f680000300800 */
[----:B------:R-:W5:Y:S04]  /*4abc0*/  LDL.LU R6, [R1+0x6a0] ;  /* 0x0006a00001067983 */ /* 0x000f680000300800 */
[----:B------:R-:W5:Y:S01]  /*4abd0*/  LDL.LU R2, [R1+0x8ac] ;  /* 0x0008ac0001027983 */ /* 0x000f620000300800 */
[C---:B--2---:R-:W-:Y:S02]  /*4abe0*/  FMUL R16, R0.reuse, R16 ;  /* 0x0000001000107220 */ /* 0x044fe40000400000 */
[----:B---3--:R-:W-:-:S03]  /*4abf0*/  FMUL R18, R0, R18 ;  /* 0x0000001200127220 */ /* 0x008fc60000400000 */
[----:B------:R0:W-:Y:S01]  /*4ac00*/  STL [R1+0x524], R16 ;  /* 0x0005241001007387 */ /* 0x0001e20000100800 */
[----:B----4-:R-:W-:-:S03]  /*4ac10*/  FMUL R3, R0, R3 ;  /* 0x0000000300037220 */ /* 0x010fc60000400000 */
[----:B0-----:R-:W2:Y:S04]  /*4ac20*/  LDL.LU R16, [R1+0x1488] ;  /* 0x0014880001107983 */ /* 0x001ea80000300800 */
[----:B------:R0:W-:Y:S01]  /*4ac30*/  STL [R1+0x4fc], R18 ;  /* 0x0004fc1201007387 */ /* 0x0001e20000100800 */
[C---:B-----5:R-:W-:Y:S02]  /*4ac40*/  FMUL R27, R0.reuse, R27 ;  /* 0x0000001b001b7220 */ /* 0x060fe40000400000 */
[C---:B------:R-:W-:Y:S01]  /*4ac50*/  FMUL R24, R0.reuse, R24 ;  /* 0x0000001800187220 */ /* 0x040fe20000400000 */
[----:B0-----:R-:W3:Y:S04]  /*4ac60*/  LDL.LU R18, [R1+0x1484] ;  /* 0x0014840001127983 */ /* 0x001ee80000300800 */
[----:B------:R0:W-:Y:S01]  /*4ac70*/  STL [R1+0x518], R3 ;  /* 0x0005180301007387 */ /* 0x0001e20000100800 */
[----:B------:R-:W-:-:S03]  /*4ac80*/  FMUL R23, R0, R23 ;  /* 0x0000001700177220 */ /* 0x000fc60000400000 */
[----:B0-----:R-:W4:Y:S01]  /*4ac90*/  LDL.LU R3, [R1+0x1480] ;  /* 0x0014800001037983 */ /* 0x001f220000300800 */
[----:B------:R-:W-:-:S03]  /*4aca0*/  FMUL R26, R0, R26 ;  /* 0x0000001a001a7220 */ /* 0x000fc60000400000 */
[----:B------:R0:W-:Y:S01]  /*4acb0*/  STL [R1+0x4f0], R27 ;  /* 0x0004f01b01007387 */ /* 0x0001e20000100800 */
[----:B------:R-:W-:-:S03]  /*4acc0*/  FMUL R0, R0, R25 ;  /* 0x0000001900007220 */ /* 0x000fc60000400000 */
[----:B0-----:R-:W5:Y:S04]  /*4acd0*/  LDL.LU R27, [R1+0x147c] ;  /* 0x00147c00011b7983 */ /* 0x001f680000300800 */
[----:B------:R0:W-:Y:S04]  /*4ace0*/  STL [R1+0x510], R24 ;  /* 0x0005101801007387 */ /* 0x0001e80000100800 */
[----:B0-----:R-:W2:Y:S04]  /*4acf0*/  LDL.LU R24, [R1+0x1478] ;  /* 0x0014780001187983 */ /* 0x001ea80000300800 */
[----:B------:R0:W-:Y:S04]  /*4ad00*/  STL [R1+0x4f8], R23 ;  /* 0x0004f81701007387 */ /* 0x0001e80000100800 */
[----:B0-----:R-:W2:Y:S04]  /*4ad10*/  LDL.LU R23, [R1+0x1474] ;  /* 0x0014740001177983 */ /* 0x001ea80000300800 */
[----:B------:R0:W-:Y:S04]  /*4ad20*/  STL [R1+0x508], R26 ;  /* 0x0005081a01007387 */ /* 0x0001e80000100800 */
[----:B0-----:R-:W2:Y:S04]  /*4ad30*/  LDL.LU R26, [R1+0x1470] ;  /* 0x00147000011a7983 */ /* 0x001ea80000300800 */
[----:B------:R-:W3:Y:S04]  /*4ad40*/  LDL.LU R25, [R1+0x146c] ;  /* 0x00146c0001197983 */ /* 0x000ee80000300800 */
[----:B------:R0:W-:Y:S04]  /*4ad50*/  STL [R1+0x4e8], R0 ;  /* 0x0004e80001007387 */ /* 0x0001e80000100800 */
[----:B0-----:R-:W5:Y:S01]  /*4ad60*/  LDL.LU R0, [R1+0x8] ;  /* 0x0000080001007983 */ /* 0x001f620000300800 */
[----:B----4-:R-:W2:Y:S02]  /*4ad70*/  MUFU.RCP R3, R3 ;  /* 0x0000000300037308 */ /* 0x010ea40000001000 */
[----:B--2---:R-:W-:-:S02]  /*4ad80*/  FMUL R26, R3, R26 ;  /* 0x0000001a031a7220 */ /* 0x004fc40000400000 */
[----:B---3--:R-:W-:-:S05]  /*4ad90*/  FMUL R25, R3, R25 ;  /* 0x0000001903197220 */ /* 0x008fca0000400000 */
[----:B------:R0:W-:Y:S04]  /*4ada0*/  STL [R1+0x474], R25 ;  /* 0x0004741901007387 */ /* 0x0001e80000100800 */
[----:B0-----:R-:W2:Y:S04]  /*4adb0*/  LDL.LU R25, [R1+0x4] ;  /* 0x0000040001197983 */ /* 0x001ea80000300800 */
[----:B------:R0:W-:Y:S04]  /*4adc0*/  STL [R1+0x46c], R26 ;  /* 0x00046c1a01007387 */ /* 0x0001e80000100800 */
[----:B0-----:R-:W3:Y:S01]  /*4add0*/  LDL.LU R26, [R1] ;  /* 0x00000000011a7983 */ /* 0x001ee20000300800 */
[----:B------:R-:W-:Y:S01]  /*4ade0*/  @!P1 FMUL R5, R5, 16777216 ;  /* 0x4b80000005059820 */ /* 0x000fe20000400000 */
[----:B------:R-:W-:Y:S01]  /*4adf0*/  FSETP.GT.AND P2, PT, |R4|, 8.50705917302346158658e+37, PT ;  /* 0x7e8000000400780b */ /* 0x000fe20003f44200 */
[----:B------:R-:W-:-:S04]  /*4ae00*/  FMUL R23, R3, R23 ;  /* 0x0000001703177220 */ /* 0x000fc80000400000 */
[----:B------:R-:W0:Y:S01]  /*4ae10*/  MUFU.RCP R5, R5 ;  /* 0x0000000500057308 */ /* 0x000e220000001000 */
[----:B------:R1:W-:Y:S01]  /*4ae20*/  STL [R1+0x470], R23 ;  /* 0x0004701701007387 */ /* 0x0003e20000100800 */
[----:B-----5:R-:W-:Y:S02]  /*4ae30*/  FMUL R27, R3, R27 ;  /* 0x0000001b031b7220 */ /* 0x020fe40000400000 */
[----:B------:R-:W-:Y:S02]  /*4ae40*/  @!P1 FMUL R15, R15, 16777216 ;  /* 0x4b8000000f0f9820 */ /* 0x000fe40000400000 */
[----:B-1----:R-:W-:Y:S02]  /*4ae50*/  FMUL R23, R3, R24 ;  /* 0x0000001803177220 */ /* 0x002fe40000400000 */
[----:B------:R-:W-:Y:S02]  /*4ae60*/  @!P1 FMUL R13, R13, 16777216 ;  /* 0x4b8000000d0d9820 */ /* 0x000fe40000400000 */
[----:B------:R-:W-:Y:S01]  /*4ae70*/  @!P1 FMUL R19, R19, 16777216 ;  /* 0x4b80000013139820 */ /* 0x000fe20000400000 */
[----:B------:R2:W-:Y:S01]  /*4ae80*/  STL [R1+0x464], R23 ;  /* 0x0004641701007387 */ /* 0x0005e20000100800 */
[----:B------:R-:W-:-:S02]  /*4ae90*/  @!P1 FMUL R20, R20, 16777216 ;  /* 0x4b80000014149820 */ /* 0x000fc40000400000 */
[----:B------:R-:W-:Y:S02]  /*4aea0*/  @!P1 FMUL R21, R21, 16777216 ;  /* 0x4b80000015159820 */ /* 0x000fe40000400000 */
[----:B------:R-:W-:Y:S01]  /*4aeb0*/  @!P1 FMUL R22, R22, 16777216 ;  /* 0x4b80000016169820 */ /* 0x000fe20000400000 */
[----:B------:R-:W-:Y:S01]  /*4aec0*/  FSETP.GEU.AND P1, PT, |R4|, 1.175494350822287508e-38, PT ;  /* 0x008000000400780b */ /* 0x000fe20003f2e200 */
[----:B------:R-:W-:Y:S01]  /*4aed0*/  @P2 FMUL R9, R9, 0.25 ;  /* 0x3e80000009092820 */ /* 0x000fe20000400000 */
[----:B------:R-:W-:Y:S01]  /*4aee0*/  STL [R1+0x468], R27 ;  /* 0x0004681b01007387 */ /* 0x000fe20000100800 */
[----:B------:R-:W-:Y:S02]  /*4aef0*/  @P2 FMUL R8, R8, 0.25 ;  /* 0x3e80000008082820 */ /* 0x000fe40000400000 */
[----:B------:R-:W-:Y:S02]  /*4af00*/  @P2 FMUL R7, R7, 0.25 ;  /* 0x3e80000007072820 */ /* 0x000fe40000400000 */
[----:B------:R-:W-:-:S02]  /*4af10*/  @P2 FMUL R6, R6, 0.25 ;  /* 0x3e80000006062820 */ /* 0x000fc40000400000 */
[----:B------:R-:W-:Y:S02]  /*4af20*/  @P2 FMUL R10, R10, 0.25 ;  /* 0x3e8000000a0a2820 */ /* 0x000fe40000400000 */
[----:B------:R-:W-:Y:S02]  /*4af30*/  @P2 FMUL R11, R11, 0.25 ;  /* 0x3e8000000b0b2820 */ /* 0x000fe40000400000 */
[----:B------:R-:W-:Y:S02]  /*4af40*/  @P2 FMUL R12, R12, 0.25 ;  /* 0x3e8000000c0c2820 */ /* 0x000fe40000400000 */
[----:B------:R-:W-:Y:S02]  /*4af50*/  @P2 FMUL R4, R4, 0.25 ;  /* 0x3e80000004042820 */ /* 0x000fe40000400000 */
[----:B------:R-:W-:Y:S01]  /*4af60*/  @P2 FMUL R14, R14, 0.25 ;  /* 0x3e8000000e0e2820 */ /* 0x000fe20000400000 */
[C---:B------:R-:W-:Y:S01]  /*4af70*/  FSETP.GEU.AND P2, PT, R2.reuse, 1.175494350822287508e-38, PT ;  /* 0x008000000200780b */ /* 0x040fe20003f4e000 */
[----:B------:R-:W-:-:S02]  /*4af80*/  FMUL R17, R2, 8388608 ;  /* 0x4b00000002117820 */ /* 0x000fc40000400000 */
[C---:B0-----:R-:W-:Y:S02]  /*4af90*/  FMUL R18, R5.reuse, R18 ;  /* 0x0000001205127220 */ /* 0x041fe40000400000 */
[----:B------:R-:W-:Y:S01]  /*4afa0*/  FMUL R16, R5, R16 ;  /* 0x0000001005107220 */ /* 0x000fe20000400000 */
[----:B------:R-:W-:Y:S01]  /*4afb0*/  FSEL R29, R17, R2, !P2 ;  /* 0x00000002111d7208 */ /* 0x000fe20005000000 */
[----:B------:R-:W-:Y:S01]  /*4afc0*/  FMUL R13, R5, R13 ;  /* 0x0000000d050d7220 */ /* 0x000fe20000400000 */
[----:B------:R-:W-:Y:S01]  /*4afd0*/  FSEL R17, RZ, -23, P2 ;  /* 0xc1b80000ff117808 */ /* 0x000fe20001000000 */
[C---:B--2---:R-:W-:Y:S02]  /*4afe0*/  FMUL R23, R3.reuse, R25 ;  /* 0x0000001903177220 */ /* 0x044fe40000400000 */
[C---:B---3--:R-:W-:Y:S02]  /*4aff0*/  FMUL R24, R3.reuse, R26 ;  /* 0x0000001a03187220 */ /* 0x048fe40000400000 */
[----:B------:R-:W-:-:S03]  /*4b000*/  FMUL R3, R3, R0 ;  /* 0x0000000003037220 */ /* 0x000fc60000400000 */
[----:B------:R-:W-:Y:S04]  /*4b010*/  STL [R1+0x44c], R24 ;  /* 0x00044c1801007387 */ /* 0x000fe80000100800 */
[----:B------:R-:W-:Y:S04]  /*4b020*/  STL [R1+0x460], R23 ;  /* 0x0004601701007387 */ /* 0x000fe80000100800 */
[----:B------:R0:W-:Y:S01]  /*4b030*/  STL [R1+0x448], R3 ;  /* 0x0004480301007387 */ /* 0x0001e20000100800 */
[----:B------:R-:W-:-:S03]  /*4b040*/  IADD3 R0, R29, -0x3f3504f3, RZ ;  /* 0xc0cafb0d1d007810 */ /* 0x000fc60007ffe0ff */
[----:B------:R-:W-:Y:S01]  /*4b050*/  STL [R1+0x4c8], R18 ;  /* 0x0004c81201007387 */ /* 0x000fe20000100800 */
[----:B0-----:R-:W-:-:S03]  /*4b060*/  FMUL R3, R5, R15 ;  /* 0x0000000f05037220 */ /* 0x001fc60000400000 */
[----:B------:R-:W-:Y:S01]  /*4b070*/  STL [R1+0x4bc], R16 ;  /* 0x0004bc1001007387 */ /* 0x000fe20000100800 */
[----:B------:R-:W-:-:S03]  /*4b080*/  FMUL R15, R5, R19 ;  /* 0x00000013050f7220 */ /* 0x000fc60000400000 */
[----:B------:R0:W-:Y:S01]  /*4b090*/  STL [R1+0x4c4], R3 ;  /* 0x0004c40301007387 */ /* 0x0001e20000100800 */
[----:B------:R-:W-:-:S03]  /*4b0a0*/  LOP3.LUT R0, R0, 0xff800000, RZ, 0xc0, !PT ;  /* 0xff80000000007812 */ /* 0x000fc600078ec0ff */
[----:B------:R1:W-:Y:S01]  /*4b0b0*/  STL [R1+0x4b0], R13 ;  /* 0x0004b00d01007387 */ /* 0x0003e20000100800 */
[----:B0-----:R-:W-:-:S03]  /*4b0c0*/  FMUL R3, R5, R20 ;  /* 0x0000001405037220 */ /* 0x001fc60000400000 */
[----:B------:R-:W-:Y:S04]  /*4b0d0*/  STL [R1+0x4c0], R15 ;  /* 0x0004c00f01007387 */ /* 0x000fe80000100800 */
[----:B------:R0:W-:Y:S01]  /*4b0e0*/  STL [R1+0x47c], R3 ;  /* 0x00047c0301007387 */ /* 0x0001e20000100800 */
[C---:B-1----:R-:W-:Y:S01]  /*4b0f0*/  FMUL R13, R5.reuse, R21 ;  /* 0x00000015050d7220 */ /* 0x042fe20000400000 */
[----:B0-----:R0:W1:Y:S01]  /*4b100*/  I2F R3, R0 ;  /* 0x0000000000037306 */ /* 0x0010620000201400 */
[----:B------:R-:W-:Y:S01]  /*4b110*/  FMUL R5, R5, R22 ;  /* 0x0000001605057220 */ /* 0x000fe20000400000 */
[----:B------:R-:W-:Y:S02]  /*4b120*/  MOV R26, 0x3dc6b27f ;  /* 0x3dc6b27f001a7802 */ /* 0x000fe40000000f00 */
[----:B------:R-:W-:Y:S01]  /*4b130*/  STL [R1+0x4b4], R13 ;  /* 0x0004b40d01007387 */ /* 0x000fe20000100800 */
[----:B0-----:R-:W-:-:S03]  /*4b140*/  IMAD.IADD R0, R29, 0x1, -R0 ;  /* 0x000000011d007824 */ /* 0x001fc600078e0a00 */
[----:B------:R1:W-:Y:S01]  /*4b150*/  STL [R1+0x478], R5 ;  /* 0x0004780501007387 */ /* 0x0003e20000100800 */
[----:B------:R-:W-:Y:S02]  /*4b160*/  FADD R0, R0, -1 ;  /* 0xbf80000000007421 */ /* 0x000fe40000000000 */
[----:B-1----:R-:W-:Y:S02]  /*4b170*/  FFMA.FTZ R5, R3, 1.1920928955078125e-07, R17 ;  /* 0x3400000003057823 */ /* 0x002fe40000010011 */
[C---:B------:R-:W-:Y:S01]  /*4b180*/  FFMA.FTZ R3, R0.reuse, R26, -0.16845393180847167969 ;  /* 0xbe2c7f3000037423 */ /* 0x040fe2000001001a */
[----:B------:R-:W2:Y:S03]  /*4b190*/  LDL.LU R17, [R1+0x1468] ;  /* 0x0014680001117983 */ /* 0x000ea60000300800 */
        /* <DEDUP_REMOVED lines=10> */
[----:B------:R-:W-:Y:S02]  /*4b240*/  FFMA.FTZ R0, R0, 1.4426950216293334961, R3 ;  /* 0x3fb8aa3b00007823 */ /* 0x000fe40000010003 */
[----:B------:R-:W3:Y:S01]  /*4b250*/  LDL.LU R3, [R1+0x8b0] ;  /* 0x0008b00001037983 */ /* 0x000ee20000300800 */
[----:B------:R-:W-:Y:S02]  /*4b260*/  @!P1 FMUL R9, R9, 16777216 ;  /* 0x4b80000009099820 */ /* 0x000fe40000400000 */
[----:B------:R-:W-:Y:S02]  /*4b270*/  @!P1 FMUL R8, R8, 16777216 ;  /* 0x4b80000008089820 */ /* 0x000fe40000400000 */
[----:B------:R-:W-:Y:S02]  /*4b280*/  @!P1 FMUL R7, R7, 16777216 ;  /* 0x4b80000007079820 */ /* 0x000fe40000400000 */
[----:B------:R-:W-:Y:S02]  /*4b290*/  @!P1 FMUL R6, R6, 16777216 ;  /* 0x4b80000006069820 */ /* 0x000fe40000400000 */
[----:B------:R-:W-:-:S02]  /*4b2a0*/  @!P1 FMUL R10, R10, 16777216 ;  /* 0x4b8000000a0a9820 */ /* 0x000fc40000400000 */
[----:B------:R-:W-:Y:S02]  /*4b2b0*/  @!P1 FMUL R11, R11, 16777216 ;  /* 0x4b8000000b0b9820 */ /* 0x000fe40000400000 */
[----:B------:R-:W-:Y:S02]  /*4b2c0*/  @!P1 FMUL R12, R12, 16777216 ;  /* 0x4b8000000c0c9820 */ /* 0x000fe40000400000 */
[----:B------:R-:W-:Y:S02]  /*4b2d0*/  @!P1 FMUL R4, R4, 16777216 ;  /* 0x4b80000004049820 */ /* 0x000fe40000400000 */
[----:B------:R-:W-:Y:S01]  /*4b2e0*/  @!P1 FMUL R14, R14, 16777216 ;  /* 0x4b8000000e0e9820 */ /* 0x000fe20000400000 */
[----:B------:R-:W-:Y:S01]  /*4b2f0*/  ISETP.GE.U32.AND P1, PT, R29, 0x7f800000, PT ;  /* 0x7f8000001d00780c */ /* 0x000fe20003f26070 */
[----:B------:R-:W-:-:S12]  /*4b300*/  FADD R13, R5, R0 ;  /* 0x00000000050d7221 */ /* 0x000fd80000000000 */
[----:B------:R-:W-:-:S04]  /*4b310*/  @P1 IMAD.MOV.U32 R0, RZ, RZ, 0x7f800000 ;  /* 0x7f800000ff001424 */ /* 0x000fc800078e00ff */
[----:B------:R-:W-:-:S05]  /*4b320*/  @P1 FFMA.FTZ R13, R29, R0, +INF ;  /* 0x7f8000001d0d1423 */ /* 0x000fca0000010000 */
[----:B------:R0:W-:Y:S01]  /*4b330*/  STL [R1+0x1cc], R13 ;  /* 0x0001cc0d01007387 */ /* 0x0001e20000100800 */
[C---:B---3--:R-:W-:Y:S01]  /*4b340*/  FMUL R21, R3.reuse, 8388608 ;  /* 0x4b00000003157820 */ /* 0x048fe20000400000 */
[----:B------:R-:W-:-:S04]  /*4b350*/  FSETP.GEU.AND P1, PT, R3, 1.175494350822287508e-38, PT ;  /* 0x008000000300780b */ /* 0x000fc80003f2e000 */
[----:B------:R-:W-:-:S04]  /*4b360*/  FSEL R21, R21, R3, !P1 ;  /* 0x0000000315157208 */ /* 0x000fc80004800000 */
[----:B------:R-:W-:-:S04]  /*4b370*/  IADD3 R0, R21, -0x3f3504f3, RZ ;  /* 0xc0cafb0d15007810 */ /* 0x000fc80007ffe0ff */
[----:B------:R-:W-:-:S04]  /*4b380*/  LOP3.LUT R0, R0, 0xff800000, RZ, 0xc0, !PT ;  /* 0xff80000000007812 */ /* 0x000fc800078ec0ff */
[----:B------:R1:W3:Y:S01]  /*4b390*/  I2F R5, R0 ;  /* 0x0000000000057306 */ /* 0x0002e20000201400 */
[----:B0-----:R-:W-:Y:S02]  /*4b3a0*/  FSEL R13, RZ, -23, P1 ;  /* 0xc1b80000ff0d7808 */ /* 0x001fe40000800000 */
[----:B-1----:R-:W-:-:S05]  /*4b3b0*/  IADD3 R0, R21, -R0, RZ ;  /* 0x8000000015007210 */ /* 0x002fca0007ffe0ff */
[----:B------:R-:W-:Y:S02]  /*4b3c0*/  FADD R0, R0, -1 ;  /* 0xbf80000000007421 */ /* 0x000fe40000000000 */
[----:B---3--:R-:W-:Y:S02]  /*4b3d0*/  FFMA.FTZ R13, R5, 1.1920928955078125e-07, R13 ;  /* 0x34000000050d7823 */ /* 0x008fe4000001000d */
        /* <DEDUP_REMOVED lines=13> */
[----:B------:R-:W-:Y:S02]  /*4b4b0*/  FADD R15, R13, R0 ;  /* 0x000000000d0f7221 */ /* 0x000fe40000000000 */
[----:B------:R-:W-:-:S04]  /*4b4c0*/  @P1 IMAD.MOV.U32 R0, RZ, RZ, 0x7f800000 ;  /* 0x7f800000ff001424 */ /* 0x000fc800078e00ff */
[----:B------:R-:W-:Y:S02]  /*4b4d0*/  @P1 FFMA.FTZ R15, R21, R0, +INF ;  /* 0x7f800000150f1423 */ /* 0x000fe40000010000 */
[----:B------:R-:W3:Y:S01]  /*4b4e0*/  LDL.LU R0, [R1+0x930] ;  /* 0x0009300001007983 */ /* 0x000ee20000300800 */
[----:B------:R-:W0:Y:S03]  /*4b4f0*/  MUFU.RCP R4, R4 ;  /* 0x0000000400047308 */ /* 0x000e260000001000 */
[----:B------:R-:W-:Y:S01]  /*4b500*/  STL [R1+0x1b0], R15 ;  /* 0x0001b00f01007387 */ /* 0x000fe20000100800 */
[C---:B0-----:R-:W-:Y:S02]  /*4b510*/  FMUL R9, R4.reuse, R9 ;  /* 0x0000000904097220 */ /* 0x041fe40000400000 */
[C---:B------:R-:W-:Y:S02]  /*4b520*/  FMUL R5, R4.reuse, R8 ;  /* 0x0000000804057220 */ /* 0x040fe40000400000 */
[C---:B------:R-:W-:Y:S01]  /*4b530*/  FMUL R7, R4.reuse, R7 ;  /* 0x0000000704077220 */ /* 0x040fe20000400000 */
[----:B------:R-:W-:Y:S01]  /*4b540*/  STL [R1+0x424], R9 ;  /* 0x0004240901007387 */ /* 0x000fe20000100800 */
[----:B------:R-:W-:-:S03]  /*4b550*/  FMUL R6, R4, R6 ;  /* 0x0000000604067220 */ /* 0x000fc60000400000 */
[----:B------:R0:W-:Y:S04]  /*4b560*/  STL [R1+0x3ac], R5 ;  /* 0x0003ac0501007387 */ /* 0x0001e80000100800 */
[----:B------:R1:W-:Y:S01]  /*4b570*/  STL [R1+0x420], R7 ;  /* 0x0004200701007387 */ /* 0x0003e20000100800 */
[----:B0-----:R-:W-:-:S03]  /*4b580*/  FMUL R5, R4, R10 ;  /* 0x0000000a04057220 */ /* 0x001fc60000400000 */
[----:B------:R0:W-:Y:S01]  /*4b590*/  STL [R1+0x3a4], R6 ;  /* 0x0003a40601007387 */ /* 0x0001e20000100800 */
[----:B-1----:R-:W-:-:S03]  /*4b5a0*/  FMUL R7, R4, R11 ;  /* 0x0000000b04077220 */ /* 0x002fc60000400000 */
[----:B------:R1:W-:Y:S01]  /*4b5b0*/  STL [R1+0x3a8], R5 ;  /* 0x0003a80501007387 */ /* 0x0003e20000100800 */
[C---:B0-----:R-:W-:Y:S02]  /*4b5c0*/  FMUL R6, R4.reuse, R12 ;  /* 0x0000000c04067220 */ /* 0x041fe40000400000 */
[----:B-1----:R-:W-:Y:S01]  /*4b5d0*/  FMUL R5, R4, R14 ;  /* 0x0000000e04057220 */ /* 0x002fe20000400000 */
[----:B------:R-:W-:Y:S04]  /*4b5e0*/  STL [R1+0x39c], R7 ;  /* 0x00039c0701007387 */ /* 0x000fe80000100800 */
[----:B------:R-:W-:Y:S04]  /*4b5f0*/  STL [R1+0x3a0], R6 ;  /* 0x0003a00601007387 */ /* 0x000fe80000100800 */
[----:B------:R0:W-:Y:S01]  /*4b600*/  STL [R1+0x398], R5 ;  /* 0x0003980501007387 */ /* 0x0001e20000100800 */
[----:B------:R-:W-:-:S03]  /*4b610*/  LOP3.LUT R28, R28, 0xfdffffff, RZ, 0xc0, !PT ;  /* 0xfdffffff1c1c7812 */ /* 0x000fc600078ec0ff */
[----:B------:R-:W4:Y:S01]  /*4b620*/  LDL.LU R19, [R1+0x618] ;  /* 0x0006180001137983 */ /* 0x000f220000300800 */
[----:B------:R-:W-:Y:S02]  /*4b630*/  @P0 LOP3.LUT R28, R28, 0x2000000, RZ, 0xfc, !PT ;  /* 0x020000001c1c0812 */ /* 0x000fe400078efcff */
[----:B--2---:R-:W-:Y:S01]  /*4b640*/  FSETP.NEU.AND P0, PT, R17, RZ, PT ;  /* 0x000000ff1100720b */ /* 0x004fe20003f0d000 */
[----:B------:R-:W2:Y:S01]  /*4b650*/  LDL.LU R18, [R1+0x61c] ;  /* 0x00061c0001127983 */ /* 0x000ea20000300800 */
[C---:B---3--:R-:W-:Y:S01]  /*4b660*/  FMUL R22, R0.reuse, 8388608 ;  /* 0x4b00000000167820 */ /* 0x048fe20000400000 */
[----:B------:R-:W-:-:S04]  /*4b670*/  FSETP.GEU.AND P1, PT, R0, 1.175494350822287508e-38, PT ;  /* 0x008000000000780b */ /* 0x000fc80003f2e000 */
[----:B------:R-:W-:-:S04]  /*4b680*/  FSEL R22, R22, R0, !P1 ;  /* 0x0000000016167208 */ /* 0x000fc80004800000 */
[----:B------:R-:W-:-:S04]  /*4b690*/  IADD3 R4, R22, -0x3f3504f3, RZ ;  /* 0xc0cafb0d16047810 */ /* 0x000fc80007ffe0ff */
[----:B------:R-:W-:-:S04]  /*4b6a0*/  LOP3.LUT R4, R4, 0xff800000, RZ, 0xc0, !PT ;  /* 0xff80000004047812 */ /* 0x000fc800078ec0ff */
[----:B0-----:R0:W1:Y:S01]  /*4b6b0*/  I2F R5, R4 ;  /* 0x0000000400057306 */ /* 0x0010620000201400 */
[----:B------:R-:W-:Y:S01]  /*4b6c0*/  FSEL R13, RZ, -23, P1 ;  /* 0xc1b80000ff0d7808 */ /* 0x000fe20000800000 */
[----:B0-----:R-:W-:-:S04]  /*4b6d0*/  IMAD.IADD R4, R22, 0x1, -R4 ;  /* 0x0000000116047824 */ /* 0x001fc800078e0a04 */
[----:B------:R-:W-:Y:S02]  /*4b6e0*/  FADD R4, R4, -1 ;  /* 0xbf80000004047421 */ /* 0x000fe40000000000 */
[----:B-1----:R-:W-:Y:S02]  /*4b6f0*/  FFMA.FTZ R6, R5, 1.1920928955078125e-07, R13 ;  /* 0x3400000005067823 */ /* 0x002fe4000001000d */
        /* <DEDUP_REMOVED lines=13> */
[----:B------:R-:W-:Y:S01]  /*4b7d0*/  FADD R7, R6, R4 ;  /* 0x0000000406077221 */ /* 0x000fe20000000000 */
[----:B------:R-:W-:-:S05]  /*4b7e0*/  @P1 MOV R4, 0x7f800000 ;  /* 0x7f80000000041802 */ /* 0x000fca0000000f00 */
[----:B------:R-:W-:-:S05]  /*4b7f0*/  @P1 FFMA.FTZ R7, R22, R4, +INF ;  /* 0x7f80000016071423 */ /* 0x000fca0000010004 */
[----:B------:R0:W-:Y:S04]  /*4b800*/  STL [R1+0x1a4], R7 ;  /* 0x0001a40701007387 */ /* 0x0001e80000100800 */
[----:B------:R-:W3:Y:S04]  /*4b810*/  LDL.LU R17, [R1+0x638] ;  /* 0x0006380001117983 */ /* 0x000ee80000300800 */
[----:B------:R-:W5:Y:S04]  /*4b820*/  LDL.LU R16, [R1+0x63c] ;  /* 0x00063c0001107983 */ /* 0x000f680000300800 */
[----:B------:R-:W5:Y:S04]  /*4b830*/  LDL.LU R15, [R1+0x668] ;  /* 0x00066800010f7983 */ /* 0x000f680000300800 */
[----:B------:R-:W5:Y:S04]  /*4b840*/  LDL.LU R14, [R1+0x66c] ;  /* 0x00066c00010e7983 */ /* 0x000f680000300800 */
[----:B------:R-:W5:Y:S04]  /*4b850*/  LDL.LU R13, [R1+0x678] ;  /* 0x00067800010d7983 */ /* 0x000f680000300800 */
[----:B------:R-:W5:Y:S01]  /*4b860*/  LDL.LU R12, [R1+0x67c] ;  /* 0x00067c00010c7983 */ /* 0x000f620000300800 */
[----:B------:R-:W-:-:S02]  /*4b870*/  FSETP.GT.AND P2, PT, |R2|, 8.50705917302346158658e+37, PT ;  /* 0x7e8000000200780b */ /* 0x000fc40003f44200 */
[C---:B------:R-:W-:Y:S01]  /*4b880*/  FSETP.GEU.AND P1, PT, |R2|.reuse, 1.175494350822287508e-38, PT ;  /* 0x008000000200780b */ /* 0x040fe20003f2e200 */
[----:B------:R-:W5:Y:S04]  /*4b890*/  LDL.LU R4, [R1+0x610] ;  /* 0x0006100001047983 */ /* 0x000f680000300800 */
[----:B------:R-:W5:Y:S04]  /*4b8a0*/  LDL.LU R5, [R1+0x614] ;  /* 0x0006140001057983 */ /* 0x000f680000300800 */
[----:B------:R-:W5:Y:S02]  /*4b8b0*/  LDL.LU R6, [R1+0x630] ;  /* 0x0006300001067983 */ /* 0x000f640000300800 */
[----:B------:R-:W-:-:S02]  /*4b8c0*/  @P2 FMUL R2, R2, 0.25 ;  /* 0x3e80000002022820 */ /* 0x000fc40000400000 */
[----:B0-----:R-:W5:Y:S02]  /*4b8d0*/  LDL.LU R7, [R1+0x634] ;  /* 0x0006340001077983 */ /* 0x001f640000300800 */
[----:B------:R-:W-:Y:S02]  /*4b8e0*/  @!P1 FMUL R2, R2, 16777216 ;  /* 0x4b80000002029820 */ /* 0x000fe40000400000 */
[----:B------:R-:W5:Y:S04]  /*4b8f0*/  LDL.LU R8, [R1+0x660] ;  /* 0x0006600001087983 */ /* 0x000f680000300800 */
[----:B------:R-:W0:Y:S01]  /*4b900*/  MUFU.RCP R2, R2 ;  /* 0x0000000200027308 */ /* 0x000e220000001000 */
[----:B------:R-:W5:Y:S01]  /*4b910*/  LDL.LU R9, [R1+0x664] ;  /* 0x0006640001097983 */ /* 0x000f620000300800 */
[----:B--2---:R-:W-:-:S03]  /*4b920*/  @P2 FMUL R18, R18, 0.25 ;  /* 0x3e80000012122820 */ /* 0x004fc60000400000 */
[----:B------:R-:W2:Y:S01]  /*4b930*/  LDL.LU R10, [R1+0x670] ;  /* 0x00067000010a7983 */ /* 0x000ea20000300800 */
[----:B----4-:R-:W-:-:S03]  /*4b940*/  @P2 FMUL R19, R19, 0.25 ;  /* 0x3e80000013132820 */ /* 0x010fc60000400000 */
[----:B------:R-:W4:Y:S01]  /*4b950*/  LDL.LU R11, [R1+0x674] ;  /* 0x00067400010b7983 */ /* 0x000f220000300800 */
[----:B------:R-:W-:Y:S02]  /*4b960*/  @!P1 FMUL R18, R18, 16777216 ;  /* 0x4b80000012129820 */ /* 0x000fe40000400000 */
[----:B------:R-:W-:Y:S02]  /*4b970*/  @!P1 FMUL R19, R19, 16777216 ;  /* 0x4b80000013139820 */ /* 0x000fe40000400000 */
[----:B---3--:R-:W-:Y:S02]  /*4b980*/  @P2 FMUL R17, R17, 0.25 ;  /* 0x3e80000011112820 */ /* 0x008fe40000400000 */
[----:B-----5:R-:W-:Y:S02]  /*4b990*/  @P2 FMUL R16, R16, 0.25 ;  /* 0x3e80000010102820 */ /* 0x020fe40000400000 */
[----:B------:R-:W-:Y:S02]  /*4b9a0*/  @P2 FMUL R15, R15, 0.25 ;  /* 0x3e8000000f0f2820 */ /* 0x000fe40000400000 */
[----:B------:R-:W-:-:S02]  /*4b9b0*/  @P2 FMUL R14, R14, 0.25 ;  /* 0x3e8000000e0e2820 */ /* 0x000fc40000400000 */
[----:B------:R-:W-:Y:S02]  /*4b9c0*/  @P2 FMUL R13, R13, 0.25 ;  /* 0x3e8000000d0d2820 */ /* 0x000fe40000400000 */
[----:B------:R-:W-:Y:S02]  /*4b9d0*/  @P2 FMUL R12, R12, 0.25 ;  /* 0x3e8000000c0c2820 */ /* 0x000fe40000400000 */
[----:B------:R-:W-:Y:S02]  /*4b9e0*/  @!P1 FMUL R13, R13, 16777216 ;  /* 0x4b8000000d0d9820 */ /* 0x000fe40000400000 */
[----:B------:R-:W-:Y:S02]  /*4b9f0*/  @!P1 FMUL R12, R12, 16777216 ;  /* 0x4b8000000c0c9820 */ /* 0x000fe40000400000 */
[----:B------:R-:W-:Y:S02]  /*4ba00*/  @!P1 FMUL R14, R14, 16777216 ;  /* 0x4b8000000e0e9820 */ /* 0x000fe40000400000 */
[----:B0-----:R-:W-:-:S02]  /*4ba10*/  FMUL R20, R2, R12 ;  /* 0x0000000c02147220 */ /* 0x001fc40000400000 */
[C---:B------:R-:W-:Y:S02]  /*4ba20*/  FMUL R12, R2.reuse, R13 ;  /* 0x0000000d020c7220 */ /* 0x040fe40000400000 */
[----:B------:R-:W-:Y:S02]  /*4ba30*/  @!P1 FMUL R15, R15, 16777216 ;  /* 0x4b8000000f0f9820 */ /* 0x000fe40000400000 */
[----:B------:R-:W-:Y:S02]  /*4ba40*/  FMUL R14, R2, R14 ;  /* 0x0000000e020e7220 */ /* 0x000fe40000400000 */
[----:B------:R-:W-:Y:S01]  /*4ba50*/  @!P1 FMUL R16, R16, 16777216 ;  /* 0x4b80000010109820 */ /* 0x000fe20000400000 */
[----:B------:R-:W-:Y:S01]  /*4ba60*/  STL [R1+0x444], R20 ;  /* 0x0004441401007387 */ /* 0x000fe20000100800 */
[----:B------:R-:W-:Y:S02]  /*4ba70*/  @!P1 FMUL R17, R17, 16777216 ;  /* 0x4b80000011119820 */ /* 0x000fe40000400000 */
[C---:B------:R-:W-:Y:S01]  /*4ba80*/  FMUL R13, R2.reuse, R15 ;  /* 0x0000000f020d7220 */ /* 0x040fe20000400000 */
[----:B------:R0:W-:Y:S04]  /*4ba90*/  STL [R1+0x438], R12 ;  /* 0x0004380c01007387 */ /* 0x0001e80000100800 */
[----:B------:R1:W-:Y:S01]  /*4baa0*/  STL [R1+0x440], R14 ;  /* 0x0004400e01007387 */ /* 0x0003e20000100800 */
[----:B0-----:R-:W-:-:S03]  /*4bab0*/  FMUL R12, R2, R16 ;  /* 0x00000010020c7220 */ /* 0x001fc60000400000 */
[----:B------:R0:W-:Y:S01]  /*4bac0*/  STL [R1+0x430], R13 ;  /* 0x0004300d01007387 */ /* 0x0001e20000100800 */
[----:B-1----:R-:W-:-:S03]  /*4bad0*/  FMUL R14, R2, R17 ;  /* 0x00000011020e7220 */ /* 0x002fc60000400000 */
[----:B------:R1:W-:Y:S04]  /*4bae0*/  STL [R1+0x43c], R12 ;  /* 0x00043c0c01007387 */ /* 0x0003e80000100800 */
[----:B------:R-:W-:Y:S01]  /*4baf0*/  STL [R1+0x42c], R14 ;  /* 0x00042c0e01007387 */ /* 0x000fe20000100800 */
[C---:B0-----:R-:W-:Y:S02]  /*4bb00*/  FMUL R13, R2.reuse, R18 ;  /* 0x00000012020d7220 */ /* 0x041fe40000400000 */
[----:B-1----:R-:W-:Y:S02]  /*4bb10*/  FMUL R12, R2, R19 ;  /* 0x00000013020c7220 */ /* 0x002fe40000400000 */
[----:B------:R-:W3:Y:S01]  /*4bb20*/  LDL.LU R2, [R1+0x934] ;  /* 0x0009340001027983 */ /* 0x000ee20000300800 */
[----:B------:R-:W-:-:S02]  /*4bb30*/  FSETP.GT.AND P2, PT, |R3|, 8.50705917302346158658e+37, PT ;  /* 0x7e8000000300780b */ /* 0x000fc40003f44200 */
[----:B------:R-:W-:-:S11]  /*4bb40*/  FSETP.GEU.AND P4, PT, |R3|, 1.175494350822287508e-38, PT ;  /* 0x008000000300780b */ /* 0x000fd60003f8e200 */
[----:B------:R-:W-:-:S04]  /*4bb50*/  @P2 FMUL R3, R3, 0.25 ;  /* 0x3e80000003032820 */ /* 0x000fc80000400000 */
[----:B------:R-:W-:-:S06]  /*4bb60*/  @!P4 FMUL R3, R3, 16777216 ;  /* 0x4b8000000303c820 */ /* 0x000fcc0000400000 */
[----:B------:R-:W0:Y:S01]  /*4bb70*/  MUFU.RCP R3, R3 ;  /* 0x0000000300037308 */ /* 0x000e220000001000 */
[----:B----4-:R-:W-:Y:S02]  /*4bb80*/  @P2 FMUL R11, R11, 0.25 ;  /* 0x3e8000000b0b2820 */ /* 0x010fe40000400000 */
[----:B--2---:R-:W-:Y:S02]  /*4bb90*/  @P2 FMUL R10, R10, 0.25 ;  /* 0x3e8000000a0a2820 */ /* 0x004fe40000400000 */
[----:B------:R-:W-:Y:S02]  /*4bba0*/  @P2 FMUL R9, R9, 0.25 ;  /* 0x3e80000009092820 */ /* 0x000fe40000400000 */
[----:B------:R-:W-:Y:S02]  /*4bbb0*/  @P2 FMUL R8, R8, 0.25 ;  /* 0x3e80000008082820 */ /* 0x000fe40000400000 */
[----:B------:R-:W-:Y:S02]  /*4bbc0*/  @P2 FMUL R7, R7, 0.25 ;  /* 0x3e80000007072820 */ /* 0x000fe40000400000 */
[----:B------:R-:W-:-:S02]  /*4bbd0*/  @P2 FMUL R6, R6, 0.25 ;  /* 0x3e80000006062820 */ /* 0x000fc40000400000 */
[----:B------:R-:W-:Y:S02]  /*4bbe0*/  @P2 FMUL R5, R5, 0.25 ;  /* 0x3e80000005052820 */ /* 0x000fe40000400000 */
[----:B------:R-:W-:Y:S02]  /*4bbf0*/  @P2 FMUL R4, R4, 0.25 ;  /* 0x3e80000004042820 */ /* 0x000fe40000400000 */
[----:B------:R-:W-:Y:S02]  /*4bc00*/  @!P4 FMUL R11, R11, 16777216 ;  /* 0x4b8000000b0bc820 */ /* 0x000fe40000400000 */
[----:B------:R-:W-:Y:S02]  /*4bc10*/  @!P4 FMUL R10, R10, 16777216 ;  /* 0x4b8000000a0ac820 */ /* 0x000fe40000400000 */
[----:B------:R-:W-:Y:S02]  /*4bc20*/  @!P4 FMUL R9, R9, 16777216 ;  /* 0x4b8000000909c820 */ /* 0x000fe40000400000 */
[----:B------:R-:W-:-:S02]  /*4bc30*/  @!P4 FMUL R8, R8, 16777216 ;  /* 0x4b8000000808c820 */ /* 0x000fc40000400000 */
[----:B------:R-:W-:Y:S02]  /*4bc40*/  @!P4 FMUL R7, R7, 16777216 ;  /* 0x4b8000000707c820 */ /* 0x000fe40000400000 */
[----:B------:R-:W-:Y:S02]  /*4bc50*/  @!P4 FMUL R6, R6, 16777216 ;  /* 0x4b8000000606c820 */ /* 0x000fe40000400000 */
[----:B------:R-:W-:Y:S02]  /*4bc60*/  @!P4 FMUL R5, R5, 16777216 ;  /* 0x4b8000000505c820 */ /* 0x000fe40000400000 */
[----:B------:R-:W-:Y:S02]  /*4bc70*/  @!P4 FMUL R4, R4, 16777216 ;  /* 0x4b8000000404c820 */ /* 0x000fe40000400000 */
[C---:B0-----:R-:W-:Y:S02]  /*4bc80*/  FMUL R11, R3.reuse, R11 ;  /* 0x0000000b030b7220 */ /* 0x041fe40000400000 */
[C---:B------:R-:W-:Y:S01]  /*4bc90*/  FMUL R10, R3.reuse, R10 ;  /* 0x0000000a030a7220 */ /* 0x040fe20000400000 */
[----:B------:R-:W-:Y:S01]  /*4bca0*/  STL [R1+0x434], R13 ;  /* 0x0004340d01007387 */ /* 0x000fe20000100800 */
[----:B------:R-:W-:-:S02]  /*4bcb0*/  FMUL R9, R3, R9 ;  /* 0x0000000903097220 */ /* 0x000fc40000400000 */
[C---:B------:R-:W-:Y:S01]  /*4bcc0*/  FMUL R8, R3.reuse, R8 ;  /* 0x0000000803087220 */ /* 0x040fe20000400000 */
[----:B------:R-:W-:Y:S01]  /*4bcd0*/  STL [R1+0x428], R12 ;  /* 0x0004280c01007387 */ /* 0x000fe20000100800 */
[C---:B------:R-:W-:Y:S02]  /*4bce0*/  FMUL R7, R3.reuse, R7 ;  /* 0x0000000703077220 */ /* 0x040fe40000400000 */
[C---:B------:R-:W-:Y:S01]  /*4bcf0*/  FMUL R6, R3.reuse, R6 ;  /* 0x0000000603067220 */ /* 0x040fe20000400000 */
[----:B------:R-:W-:Y:S01]  /*4bd00*/  STL [R1+0x37c], R11 ;  /* 0x00037c0b01007387 */ /* 0x000fe20000100800 */
[C---:B------:R-:W-:Y:S02]  /*4bd10*/  FMUL R5, R3.reuse, R5 ;  /* 0x0000000503057220 */ /* 0x040fe40000400000 */
[----:B------:R-:W-:Y:S01]  /*4bd20*/  FMUL R4, R3, R4 ;  /* 0x0000000403047220 */ /* 0x000fe20000400000 */
[----:B------:R-:W-:Y:S04]  /*4bd30*/  STL [R1+0x374], R10 ;  /* 0x0003740a01007387 */ /* 0x000fe80000100800 */
[----:B------:R-:W-:Y:S04]  /*4bd40*/  STL [R1+0x378], R9 ;  /* 0x0003780901007387 */ /* 0x000fe80000100800 */
[----:B------:R-:W-:Y:S04]  /*4bd50*/  STL [R1+0x36c], R8 ;  /* 0x00036c0801007387 */ /* 0x000fe80000100800 */
[----:B------:R-:W-:Y:S04]  /*4bd60*/  STL [R1+0x370], R7 ;  /* 0x0003700701007387 */ /* 0x000fe80000100800 */
[----:B------:R-:W-:Y:S04]  /*4bd70*/  STL [R1+0x364], R6 ;  /* 0x0003640601007387 */ /* 0x000fe80000100800 */
[----:B------:R-:W-:Y:S04]  /*4bd80*/  STL [R1+0x368], R5 ;  /* 0x0003680501007387 */ /* 0x000fe80000100800 */
[----:B------:R0:W-:Y:S01]  /*4bd90*/  STL [R1+0x360], R4 ;  /* 0x0003600401007387 */ /* 0x0001e20000100800 */
        /* <DEDUP_REMOVED lines=26> */
[----:B------:R-:W2:Y:S04]  /*4bf40*/  LDL.LU R3, [R1+0x2b8] ;  /* 0x0002b80001037983 */ /* 0x000ea80000300800 */
[----:B------:R-:W3:Y:S04]  /*4bf50*/  LDL.LU R4, [R1+0x2bc] ;  /* 0x0002bc0001047983 */ /* 0x000ee80000300800 */
[----:B------:R0:W-:Y:S04]  /*4bf60*/  STL [R1+0x19c], R6 ;  /* 0x00019c0601007387 */ /* 0x0001e80000100800 */
[----:B------:R-:W4:Y:S04]  /*4bf70*/  LDL.LU R5, [R1+0x2c8] ;  /* 0x0002c80001057983 */ /* 0x000f280000300800 */
[----:B0-----:R-:W5:Y:S04]  /*4bf80*/  LDL.LU R6, [R1+0x2cc] ;  /* 0x0002cc0001067983 */ /* 0x001f680000300800 */
        /* <DEDUP_REMOVED lines=10> */
[----:B------:R-:W5:Y:S02]  /*4c030*/  LDL.LU R14, [R1+0x2c4] ;  /* 0x0002c400010e7983 */ /* 0x000f640000300800 */
[----:B------:R-:W-:Y:S02]  /*4c040*/  @!P1 FMUL R0, R0, 16777216 ;  /* 0x4b80000000009820 */ /* 0x000fe40000400000 */
[----:B------:R-:W5:Y:S04]  /*4c050*/  LDL.LU R15, [R1+0x320] ;  /* 0x00032000010f7983 */ /* 0x000f680000300800 */
[----:B------:R-:W0:Y:S01]  /*4c060*/  MUFU.RCP R0, R0 ;  /* 0x0000000000007308 */ /* 0x000e220000001000 */
[----:B------:R-:W5:Y:S04]  /*4c070*/  LDL.LU R16, [R1+0x324] ;  /* 0x0003240001107983 */ /* 0x000f680000300800 */
[----:B------:R-:W5:Y:S04]  /*4c080*/  LDL.LU R17, [R1+0x330] ;  /* 0x0003300001117983 */ /* 0x000f680000300800 */
[----:B------:R-:W5:Y:S01]  /*4c090*/  LDL.LU R18, [R1+0x334] ;  /* 0x0003340001127983 */ /* 0x000f620000300800 */
[----:B--2---:R-:W-:-:S02]  /*4c0a0*/  @P2 FMUL R3, R3, 0.25 ;  /* 0x3e80000003032820 */ /* 0x004fc40000400000 */
[----:B---3--:R-:W-:Y:S02]  /*4c0b0*/  @P2 FMUL R4, R4, 0.25 ;  /* 0x3e80000004042820 */ /* 0x008fe40000400000 */
[----:B----4-:R-:W-:Y:S02]  /*4c0c0*/  @P2 FMUL R5, R5, 0.25 ;  /* 0x3e80000005052820 */ /* 0x010fe40000400000 */
[----:B-----5:R-:W-:Y:S02]  /*4c0d0*/  @P2 FMUL R6, R6, 0.25 ;  /* 0x3e80000006062820 */ /* 0x020fe40000400000 */
[----:B------:R-:W-:Y:S02]  /*4c0e0*/  @P2 FMUL R7, R7, 0.25 ;  /* 0x3e80000007072820 */ /* 0x000fe40000400000 */
[----:B------:R-:W-:Y:S02]  /*4c0f0*/  @P2 FMUL R8, R8, 0.25 ;  /* 0x3e80000008082820 */ /* 0x000fe40000400000 */
[----:B------:R-:W-:-:S02]  /*4c100*/  @P2 FMUL R9, R9, 0.25 ;  /* 0x3e80000009092820 */ /* 0x000fc40000400000 */
[----:B------:R-:W-:Y:S02]  /*4c110*/  @P2 FMUL R10, R10, 0.25 ;  /* 0x3e8000000a0a2820 */ /* 0x000fe40000400000 */
[----:B------:R-:W-:Y:S02]  /*4c120*/  @!P1 FMUL R9, R9, 16777216 ;  /* 0x4b80000009099820 */ /* 0x000fe40000400000 */
[----:B------:R-:W-:Y:S02]  /*4c130*/  @!P1 FMUL R10, R10, 16777216 ;  /* 0x4b8000000a0a9820 */ /* 0x000fe40000400000 */
[----:B------:R-:W-:Y:S02]  /*4c140*/  @!P1 FMUL R8, R8, 16777216 ;  /* 0x4b80000008089820 */ /* 0x000fe40000400000 */
[----:B------:R-:W-:Y:S02]  /*4c150*/  @!P1 FMUL R7, R7, 16777216 ;  /* 0x4b80000007079820 */ /* 0x000fe40000400000 */
[----:B------:R-:W-:-:S02]  /*4c160*/  @!P1 FMUL R6, R6, 16777216 ;  /* 0x4b80000006069820 */ /* 0x000fc40000400000 */
[C---:B0-----:R-:W-:Y:S02]  /*4c170*/  FMUL R10, R0.reuse, R10 ;  /* 0x0000000a000a7220 */ /* 0x041fe40000400000 */
[----:B------:R-:W-:Y:S02]  /*4c180*/  @!P1 FMUL R5, R5, 16777216 ;  /* 0x4b80000005059820 */ /* 0x000fe40000400000 */
[C---:B------:R-:W-:Y:S02]  /*4c190*/  FMUL R9, R0.reuse, R9 ;  /* 0x0000000900097220 */ /* 0x040fe40000400000 */
[C---:B------:R-:W-:Y:S02]  /*4c1a0*/  FMUL R8, R0.reuse, R8 ;  /* 0x0000000800087220 */ /* 0x040fe40000400000 */
[C---:B------:R-:W-:Y:S01]  /*4c1b0*/  FMUL R7, R0.reuse, R7 ;  /* 0x0000000700077220 */ /* 0x040fe20000400000 */
[----:B------:R-:W-:Y:S01]  /*4c1c0*/  STL [R1+0x394], R10 ;  /* 0x0003940a01007387 */ /* 0x000fe20000100800 */
[----:B------:R-:W-:-:S02]  /*4c1d0*/  FMUL R6, R0, R6 ;  /* 0x0000000600067220 */ /* 0x000fc40000400000 */
[----:B------:R-:W-:Y:S01]  /*4c1e0*/  FMUL R5, R0, R5 ;  /* 0x0000000500057220 */ /* 0x000fe20000400000 */
[----:B------:R-:W-:Y:S01]  /*4c1f0*/  STL [R1+0x388], R9 ;  /* 0x0003880901007387 */ /* 0x000fe20000100800 */
[----:B------:R-:W-:Y:S02]  /*4c200*/  @!P1 FMUL R4, R4, 16777216 ;  /* 0x4b80000004049820 */ /* 0x000fe40000400000 */
[----:B------:R-:W-:Y:S01]  /*4c210*/  @!P1 FMUL R3, R3, 16777216 ;  /* 0x4b80000003039820 */ /* 0x000fe20000400000 */
[----:B------:R-:W-:Y:S01]  /*4c220*/  STL [R1+0x390], R8 ;  /* 0x0003900801007387 */ /* 0x000fe20000100800 */
[----:B------:R-:W-:-:S03]  /*4c230*/  FMUL R4, R0, R4 ;  /* 0x0000000400047220 */ /* 0x000fc60000400000 */
[----:B------:R-:W-:Y:S01]  /*4c240*/  STL [R1+0x380], R7 ;  /* 0x0003800701007387 */ /* 0x000fe20000100800 */
[----:B------:R-:W-:-:S03]  /*4c250*/  FMUL R3, R0, R3 ;  /* 0x0000000300037220 */ /* 0x000fc60000400000 */
[----:B------:R-:W-:Y:S04]  /*4c260*/  STL [R1+0x38c], R6 ;  /* 0x00038c0601007387 */ /* 0x000fe80000100800 */
[----:B------:R0:W-:Y:S04]  /*4c270*/  STL [R1+0x33c], R5 ;  /* 0x00033c0501007387 */ /* 0x0001e80000100800 */
[----:B------:R-:W2:Y:S01]  /*4c280*/  LDL.LU R0, [R1+0x938] ;  /* 0x0009380001007983 */ /* 0x000ea20000300800 */
[C---:B------:R-:W-:Y:S02]  /*4c290*/  FSETP.GT.AND P2, PT, |R2|.reuse, 8.50705917302346158658e+37, PT ;  /* 0x7e8000000200780b */ /* 0x040fe40003f44200 */
[----:B------:R-:W-:-:S11]  /*4c2a0*/  FSETP.GEU.AND P4, PT, |R2|, 1.175494350822287508e-38, PT ;  /* 0x008000000200780b */ /* 0x000fd60003f8e200 */
[----:B------:R-:W-:-:S04]  /*4c2b0*/  @P2 FMUL R2, R2, 0.25 ;  /* 0x3e80000002022820 */ /* 0x000fc80000400000 */
[----:B------:R-:W-:-:S06]  /*4c2c0*/  @!P4 FMUL R2, R2, 16777216 ;  /* 0x4b8000000202c820 */ /* 0x000fcc0000400000 */
[----:B------:R-:W0:Y:S01]  /*4c2d0*/  MUFU.RCP R2, R2 ;  /* 0x0000000200027308 */ /* 0x000e220000001000 */
[----:B------:R-:W-:Y:S02]  /*4c2e0*/  @P2 FMUL R18, R18, 0.25 ;  /* 0x3e80000012122820 */ /* 0x000fe40000400000 */
[----:B------:R-:W-:Y:S02]  /*4c2f0*/  @P2 FMUL R17, R17, 0.25 ;  /* 0x3e80000011112820 */ /* 0x000fe40000400000 */
[----:B------:R-:W-:Y:S02]  /*4c300*/  @!P4 FMUL R18, R18, 16777216 ;  /* 0x4b8000001212c820 */ /* 0x000fe40000400000 */
[----:B------:R-:W-:Y:S02]  /*4c310*/  @P2 FMUL R16, R16, 0.25 ;  /* 0x3e80000010102820 */ /* 0x000fe40000400000 */
[----:B------:R-:W-:Y:S01]  /*4c320*/  @!P4 FMUL R17, R17, 16777216 ;  /* 0x4b8000001111c820 */ /* 0x000fe20000400000 */
[----:B------:R-:W-:Y:S01]  /*4c330*/  STL [R1+0x384], R4 ;  /* 0x0003840401007387 */ /* 0x000fe20000100800 */
[----:B------:R-:W-:-:S02]  /*4c340*/  @P2 FMUL R15, R15, 0.25 ;  /* 0x3e8000000f0f2820 */ /* 0x000fc40000400000 */
[----:B------:R-:W-:Y:S01]  /*4c350*/  @P2 FMUL R14, R14, 0.25 ;  /* 0x3e8000000e0e2820 */ /* 0x000fe20000400000 */
[----:B------:R1:W-:Y:S01]  /*4c360*/  STL [R1+0x338], R3 ;  /* 0x0003380301007387 */ /* 0x0003e20000100800 */
[----:B------:R-:W-:Y:S02]  /*4c370*/  @!P4 FMUL R16, R16, 16777216 ;  /* 0x4b8000001010c820 */ /* 0x000fe40000400000 */
[----:B0-----:R-:W-:Y:S02]  /*4c380*/  FMUL R5, R2, R18 ;  /* 0x0000001202057220 */ /* 0x001fe40000400000 */
[----:B------:R-:W-:Y:S02]  /*4c390*/  @!P4 FMUL R15, R15, 16777216 ;  /* 0x4b8000000f0fc820 */ /* 0x000fe40000400000 */
[----:B------:R-:W-:Y:S02]  /*4c3a0*/  @!P4 FMUL R14, R14, 16777216 ;  /* 0x4b8000000e0ec820 */ /* 0x000fe40000400000 */
[----:B-1----:R-:W-:Y:S01]  /*4c3b0*/  FMUL R3, R2, R17 ;  /* 0x0000001102037220 */ /* 0x002fe20000400000 */
[----:B------:R0:W-:Y:S01]  /*4c3c0*/  STL [R1+0x324], R5 ;  /* 0x0003240501007387 */ /* 0x0001e20000100800 */
[----:B------:R-:W-:-:S02]  /*4c3d0*/  @P2 FMUL R13, R13, 0.25 ;  /* 0x3e8000000d0d2820 */ /* 0x000fc40000400000 */
[----:B------:R-:W-:Y:S01]  /*4c3e0*/  @P2 FMUL R12, R12, 0.25 ;  /* 0x3e8000000c0c2820 */ /* 0x000fe20000400000 */
[----:B------:R1:W-:Y:S01]  /*4c3f0*/  STL [R1+0x2cc], R3 ;  /* 0x0002cc0301007387 */ /* 0x0003e20000100800 */
[----:B------:R-:W-:Y:S02]  /*4c400*/  @P2 FMUL R11, R11, 0.25 ;  /* 0x3e8000000b0b2820 */ /* 0x000fe40000400000 */
[C---:B------:R-:W-:Y:S02]  /*4c410*/  FMUL R6, R2.reuse, R16 ;  /* 0x0000001002067220 */ /* 0x040fe40000400000 */
[C---:B0-----:R-:W-:Y:S02]  /*4c420*/  FMUL R5, R2.reuse, R15 ;  /* 0x0000000f02057220 */ /* 0x041fe40000400000 */
[----:B------:R-:W-:Y:S02]  /*4c430*/  @!P4 FMUL R13, R13, 16777216 ;  /* 0x4b8000000d0dc820 */ /* 0x000fe40000400000 */
[----:B-1----:R-:W-:Y:S01]  /*4c440*/  FMUL R3, R2, R14 ;  /* 0x0000000e02037220 */ /* 0x002fe20000400000 */
[----:B------:R0:W-:Y:S01]  /*4c450*/  STL [R1+0x320], R6 ;  /* 0x0003200601007387 */ /* 0x0001e20000100800 */
[----:B------:R-:W-:-:S02]  /*4c460*/  @!P4 FMUL R12, R12, 16777216 ;  /* 0x4b8000000c0cc820 */ /* 0x000fc40000400000 */
[----:B------:R-:W-:Y:S01]  /*4c470*/  @!P4 FMUL R11, R11, 16777216 ;  /* 0x4b8000000b0bc820 */ /* 0x000fe20000400000 */
[----:B------:R1:W-:Y:S04]  /*4c480*/  STL [R1+0x2c4], R5 ;  /* 0x0002c40501007387 */ /* 0x0003e80000100800 */
[----:B------:R3:W-:Y:S01]  /*4c490*/  STL [R1+0x2c8], R3 ;  /* 0x0002c80301007387 */ /* 0x0007e20000100800 */
[C---:B0-----:R-:W-:Y:S02]  /*4c4a0*/  FMUL R6, R2.reuse, R13 ;  /* 0x0000000d02067220 */ /* 0x041fe40000400000 */
[C---:B-1----:R-:W-:Y:S02]  /*4c4b0*/  FMUL R5, R2.reuse, R12 ;  /* 0x0000000c02057220 */ /* 0x042fe40000400000 */
[----:B---3--:R-:W-:Y:S01]  /*4c4c0*/  FMUL R3, R2, R11 ;  /* 0x0000000b02037220 */ /* 0x008fe20000400000 */
[----:B------:R-:W-:Y:S04]  /*4c4d0*/  STL [R1+0x2bc], R6 ;  /* 0x0002bc0601007387 */ /* 0x000fe80000100800 */
[----:B------:R-:W-:Y:S04]  /*4c4e0*/  STL [R1+0x2c0], R5 ;  /* 0x0002c00501007387 */ /* 0x000fe80000100800 */
[----:B------:R0:W-:Y:S01]  /*4c4f0*/  STL [R1+0x2b8], R3 ;  /* 0x0002b80301007387 */ /* 0x0001e20000100800 */
[C---:B--2---:R-:W-:Y:S01]  /*4c500*/  FMUL R19, R0.reuse, 8388608 ;  /* 0x4b00000000137820 */ /* 0x044fe20000400000 */
[----:B------:R-:W-:-:S04]  /*4c510*/  FSETP.GEU.AND P1, PT, R0, 1.175494350822287508e-38, PT ;  /* 0x008000000000780b */ /* 0x000fc80003f2e000 */
[----:B------:R-:W-:-:S04]  /*4c520*/  FSEL R19, R19, R0, !P1 ;  /* 0x0000000013137208 */ /* 0x000fc80004800000 */
[----:B------:R-:W-:-:S04]  /*4c530*/  IADD3 R2, R19, -0x3f3504f3, RZ ;  /* 0xc0cafb0d13027810 */ /* 0x000fc80007ffe0ff */
[----:B------:R-:W-:-:S04]  /*4c540*/  LOP3.LUT R2, R2, 0xff800000, RZ, 0xc0, !PT ;  /* 0xff80000002027812 */ /* 0x000fc800078ec0ff */
[----:B0-----:R0:W1:Y:S01]  /*4c550*/  I2F R3, R2 ;  /* 0x0000000200037306 */ /* 0x0010620000201400 */
[----:B------:R-:W-:Y:S02]  /*4c560*/  FSEL R4, RZ, -23, P1 ;  /* 0xc1b80000ff047808 */ /* 0x000fe40000800000 */
[----:B0-----:R-:W-:-:S05]  /*4c570*/  IADD3 R2, R19, -R2, RZ ;  /* 0x8000000213027210 */ /* 0x001fca0007ffe0ff */
        /* <DEDUP_REMOVED lines=14> */
[----:B------:R-:W-:Y:S02]  /*4c660*/  FFMA.FTZ R2, R2, 1.4426950216293334961, R3 ;  /* 0x3fb8aa3b02027823 */ /* 0x000fe40000010003 */
[----:B------:R-:W2:Y:S02]  /*4c670*/  LDL.LU R3, [R1+0x2d8] ;  /* 0x0002d80001037983 */ /* 0x000ea40000300800 */
[----:B------:R-:W-:Y:S02]  /*4c680*/  FADD R5, R4, R2 ;  /* 0x0000000204057221 */ /* 0x000fe40000000000 */
[----:B------:R-:W-:-:S04]  /*4c690*/  @P1 IMAD.MOV.U32 R2, RZ, RZ, 0x7f800000 ;  /* 0x7f800000ff021424 */ /* 0x000fc800078e00ff */
[----:B------:R-:W-:Y:S01]  /*4c6a0*/  @P1 FFMA.FTZ R5, R19, R2, +INF ;  /* 0x7f80000013051423 */ /* 0x000fe20000010002 */
[C---:B------:R-:W-:Y:S01]  /*4c6b0*/  FSETP.GT.AND P1, PT, |R0|.reuse, 8.50705917302346158658e+37, PT ;  /* 0x7e8000000000780b */ /* 0x040fe20003f24200 */
[----:B------:R-:W3:Y:S01]  /*4c6c0*/  LDL.LU R2, [R1+0x2dc] ;  /* 0x0002dc0001027983 */ /* 0x000ee20000300800 */
[----:B------:R-:W-:-:S03]  /*4c6d0*/  FSETP.GEU.AND P2, PT, |R0|, 1.175494350822287508e-38, PT ;  /* 0x008000000000780b */ /* 0x000fc60003f4e200 */
[----:B------:R0:W-:Y:S04]  /*4c6e0*/  STL [R1+0x158], R5 ;  /* 0x0001580501007387 */ /* 0x0001e80000100800 */
[----:B------:R-:W4:Y:S04]  /*4c6f0*/  LDL.LU R4, [R1+0x2a8] ;  /* 0x0002a80001047983 */ /* 0x000f280000300800 */
[----:B------:R-:W5:Y:S04]  /*4c700*/  LDL.LU R9, [R1+0x2ac] ;  /* 0x0002ac0001097983 */ /* 0x000f680000300800 */
[----:B------:R-:W5:Y:S04]  /*4c710*/  LDL.LU R8, [R1+0x2e8] ;  /* 0x0002e80001087983 */ /* 0x000f680000300800 */
[----:B------:R-:W5:Y:S04]  /*4c720*/  LDL.LU R7, [R1+0x2ec] ;  /* 0x0002ec0001077983 */ /* 0x000f680000300800 */
[----:B------:R-:W5:Y:S04]  /*4c730*/  LDL.LU R6, [R1+0x348] ;  /* 0x0003480001067983 */ /* 0x000f680000300800 */
[----:B0-----:R-:W5:Y:S01]  /*4c740*/  LDL.LU R5, [R1+0x34c] ;  /* 0x00034c0001057983 */ /* 0x001f620000300800 */
[----:B------:R-:W-:-:S04]  /*4c750*/  @P1 FMUL R0, R0, 0.25 ;  /* 0x3e80000000001820 */ /* 0x000fc80000400000 */
[----:B------:R-:W-:-:S04]  /*4c760*/  @!P2 FMUL R0, R0, 16777216 ;  /* 0x4b8000000000a820 */ /* 0x000fc80000400000 */
[----:B------:R0:W1:Y:S02]  /*4c770*/  MUFU.RCP R10, R0 ;  /* 0x00000000000a7308 */ /* 0x0000640000001000 */
[----:B0-----:R-:W5:Y:S01]  /*4c780*/  LDL.LU R0, [R1+0x93c] ;  /* 0x00093c0001007983 */ /* 0x001f620000300800 */
[----:B--2---:R-:W-:-:S04]  /*4c790*/  @P1 FMUL R3, R3, 0.25 ;  /* 0x3e80000003031820 */ /* 0x004fc80000400000 */
[----:B------:R-:W-:Y:S02]  /*4c7a0*/  @!P2 FMUL R3, R3, 16777216 ;  /* 0x4b8000000303a820 */ /* 0x000fe40000400000 */
[----:B---3--:R-:W-:Y:S02]  /*4c7b0*/  @P1 FMUL R2, R2, 0.25 ;  /* 0x3e80000002021820 */ /* 0x008fe40000400000 */
[----:B----4-:R-:W-:Y:S02]  /*4c7c0*/  @P1 FMUL R4, R4, 0.25 ;  /* 0x3e80000004041820 */ /* 0x010fe40000400000 */
        /* <DEDUP_REMOVED lines=8> */
[----:B-1----:R-:W-:-:S02]  /*4c850*/  FMUL R11, R10, R5 ;  /* 0x000000050a0b7220 */ /* 0x002fc40000400000 */
[----:B------:R-:W-:Y:S02]  /*4c860*/  FMUL R6, R10, R6 ;  /* 0x000000060a067220 */ /* 0x000fe40000400000 */
[----:B------:R-:W-:Y:S02]  /*4c870*/  @!P2 FMUL R8, R8, 16777216 ;  /* 0x4b8000000808a820 */ /* 0x000fe40000400000 */
[----:B------:R-:W-:Y:S02]  /*4c880*/  FMUL R5, R10, R7 ;  /* 0x000000070a057220 */ /* 0x000fe40000400000 */
[----:B------:R-:W-:Y:S01]  /*4c890*/  @!P2 FMUL R9, R9, 16777216 ;  /* 0x4b8000000909a820 */ /* 0x000fe20000400000 */
[----:B------:R-:W-:Y:S01]  /*4c8a0*/  STL [R1+0x334], R11 ;  /* 0x0003340b01007387 */ /* 0x000fe20000100800 */
[----:B------:R-:W-:Y:S02]  /*4c8b0*/  @!P2 FMUL R4, R4, 16777216 ;  /* 0x4b8000000404a820 */ /* 0x000fe40000400000 */
[----:B------:R-:W-:Y:S01]  /*4c8c0*/  @!P2 FMUL R2, R2, 16777216 ;  /* 0x4b8000000202a820 */ /* 0x000fe20000400000 */
[----:B------:R0:W-:Y:S01]  /*4c8d0*/  STL [R1+0x32c], R6 ;  /* 0x00032c0601007387 */ /* 0x0001e20000100800 */
[----:B------:R-:W-:Y:S01]  /*4c8e0*/  FMUL R7, R10, R8 ;  /* 0x000000080a077220 */ /* 0x000fe20000400000 */
[C---:B------:R-:W-:Y:S01]  /*4c8f0*/  FSETP.GEU.AND P1, PT, R0.reuse, 1.175494350822287508e-38, PT ;  /* 0x008000000000780b */ /* 0x040fe20003f2e000 */
[----:B------:R-:W-:Y:S01]  /*4c900*/  FMUL R14, R0, 8388608 ;  /* 0x4b000000000e7820 */ /* 0x000fe20000400000 */
[----:B------:R1:W-:Y:S01]  /*4c910*/  STL [R1+0x330], R5 ;  /* 0x0003300501007387 */ /* 0x0003e20000100800 */
[----:B0-----:R-:W-:-:S03]  /*4c920*/  FMUL R6, R10, R9 ;  /* 0x000000090a067220 */ /* 0x001fc60000400000 */
[----:B------:R-:W-:Y:S01]  /*4c930*/  STL [R1+0x2ec], R7 ;  /* 0x0002ec0701007387 */ /* 0x000fe20000100800 */
[C---:B-1----:R-:W-:Y:S02]  /*4c940*/  FMUL R5, R10.reuse, R4 ;  /* 0x000000040a057220 */ /* 0x042fe40000400000 */
[C---:B------:R-:W-:Y:S02]  /*4c950*/  FMUL R4, R10.reuse, R2 ;  /* 0x000000020a047220 */ /* 0x040fe40000400000 */
[----:B------:R-:W-:Y:S01]  /*4c960*/  FMUL R2, R10, R3 ;  /* 0x000000030a027220 */ /* 0x000fe20000400000 */
[----:B------:R-:W-:Y:S01]  /*4c970*/  STL [R1+0x328], R6 ;  /* 0x0003280601007387 */ /* 0x000fe20000100800 */
[----:B------:R-:W-:-:S03]  /*4c980*/  FSEL R14, R14, R0, !P1 ;  /* 0x000000000e0e7208 */ /* 0x000fc60004800000 */
[----:B------:R-:W-:Y:S04]  /*4c990*/  STL [R1+0x2dc], R5 ;  /* 0x0002dc0501007387 */ /* 0x000fe80000100800 */
[----:B------:R-:W-:Y:S04]  /*4c9a0*/  STL [R1+0x2e8], R4 ;  /* 0x0002e80401007387 */ /* 0x000fe80000100800 */
[----:B------:R0:W-:Y:S02]  /*4c9b0*/  STL [R1+0x2d8], R2 ;  /* 0x0002d80201007387 */ /* 0x0001e40000100800 */
[----:B0-----:R-:W-:-:S04]  /*4c9c0*/  IADD3 R2, R14, -0x3f3504f3, RZ ;  /* 0xc0cafb0d0e027810 */ /* 0x001fc80007ffe0ff */
[----:B------:R-:W-:-:S04]  /*4c9d0*/  LOP3.LUT R2, R2, 0xff800000, RZ, 0xc0, !PT ;  /* 0xff80000002027812 */ /* 0x000fc800078ec0ff */
[----:B------:R0:W1:Y:S01]  /*4c9e0*/  I2F R3, R2 ;  /* 0x0000000200037306 */ /* 0x0000620000201400 */
        /* <DEDUP_REMOVED lines=19> */
[----:B------:R-:W-:Y:S01]  /*4cb20*/  @P1 FFMA.FTZ R5, R14, R2, +INF ;  /* 0x7f8000000e051423 */ /* 0x000fe20000010002 */
[C---:B------:R-:W-:Y:S01]  /*4cb30*/  FSETP.GT.AND P1, PT, |R0|.reuse, 8.50705917302346158658e+37, PT ;  /* 0x7e8000000000780b */ /* 0x040fe20003f24200 */
[----:B------:R-:W2:Y:S01]  /*4cb40*/  LDL.LU R2, [R1+0x2d0] ;  /* 0x0002d00001027983 */ /* 0x000ea20000300800 */
[----:B------:R-:W-:-:S03]  /*4cb50*/  FSETP.GEU.AND P2, PT, |R0|, 1.175494350822287508e-38, PT ;  /* 0x008000000000780b */ /* 0x000fc60003f4e200 */
[----:B------:R-:W3:Y:S04]  /*4cb60*/  LDL.LU R3, [R1+0x2d4] ;  /* 0x0002d40001037983 */ /* 0x000ee80000300800 */
[----:B------:R0:W-:Y:S04]  /*4cb70*/  STL [R1+0x154], R5 ;  /* 0x0001540501007387 */ /* 0x0001e80000100800 */
[----:B------:R-:W4:Y:S04]  /*4cb80*/  LDL.LU R4, [R1+0x2a0] ;  /* 0x0002a00001047983 */ /* 0x000f280000300800 */
[----:B0-----:R-:W5:Y:S04]  /*4cb90*/  LDL.LU R5, [R1+0x2a4] ;  /* 0x0002a40001057983 */ /* 0x001f680000300800 */
[----:B------:R-:W5:Y:S04]  /*4cba0*/  LDL.LU R6, [R1+0x2e0] ;  /* 0x0002e00001067983 */ /* 0x000f680000300800 */
[----:B------:R-:W5:Y:S01]  /*4cbb0*/  LDL.LU R7, [R1+0x2e4] ;  /* 0x0002e40001077983 */ /* 0x000f620000300800 */
[----:B------:R-:W-:-:S03]  /*4cbc0*/  @P1 FMUL R0, R0, 0.25 ;  /* 0x3e80000000001820 */ /* 0x000fc60000400000 */
[----:B------:R-:W5:Y:S04]  /*4cbd0*/  LDL.LU R8, [R1+0x340] ;  /* 0x0003400001087983 */ /* 0x000f680000300800 */
[----:B------:R-:W5:Y:S01]  /*4cbe0*/  LDL.LU R9, [R1+0x344] ;  /* 0x0003440001097983 */ /* 0x000f620000300800 */
[----:B------:R-:W-:-:S04]  /*4cbf0*/  @!P2 FMUL R0, R0, 16777216 ;  /* 0x4b8000000000a820 */ /* 0x000fc80000400000 */
[----:B------:R0:W1:Y:S02]  /*4cc00*/  MUFU.RCP R10, R0 ;  /* 0x00000000000a7308 */ /* 0x0000640000001000 */
[----:B0-----:R-:W5:Y:S01]  /*4cc10*/  LDL.LU R0, [R1+0x940] ;  /* 0x0009400001007983 */ /* 0x001f620000300800 */
[----:B------:R-:W-:-:S04]  /*4cc20*/  LOP3.LUT R28, R28, 0xfeffffff, RZ, 0xc0, !PT ;  /* 0xfeffffff1c1c7812 */ /* 0x000fc800078ec0ff */
[----:B------:R-:W-:Y:S02]  /*4cc30*/  @P0 LOP3.LUT R28, R28, 0x1000000, RZ, 0xfc, !PT ;  /* 0x010000001c1c0812 */ /* 0x000fe400078efcff */
[----:B------:R-:W-:Y:S01]  /*4cc40*/  FSETP.NEU.AND P0, PT, R29, RZ, PT ;  /* 0x000000ff1d00720b */ /* 0x000fe20003f0d000 */
[----:B--2---:R-:W-:Y:S02]  /*4cc50*/  @P1 FMUL R2, R2, 0.25 ;  /* 0x3e80000002021820 */ /* 0x004fe40000400000 */
[----:B---3--:R-:W-:Y:S02]  /*4cc60*/  @P1 FMUL R3, R3, 0.25 ;  /* 0x3e80000003031820 */ /* 0x008fe40000400000 */
[----:B------:R-:W-:Y:S02]  /*4cc70*/  @!P2 FMUL R2, R2, 16777216 ;  /* 0x4b8000000202a820 */ /* 0x000fe40000400000 */
[----:B----4-:R-:W-:Y:S02]  /*4cc80*/  @P1 FMUL R4, R4, 0.25 ;  /* 0x3e80000004041820 */ /* 0x010fe40000400000 */
[----:B-----5:R-:W-:-:S02]  /*4cc90*/  @P1 FMUL R5, R5, 0.25 ;  /* 0x3e80000005051820 */ /* 0x020fc40000400000 */
[----:B------:R-:W-:Y:S02]  /*4cca0*/  @P1 FMUL R6, R6, 0.25 ;  /* 0x3e80000006061820 */ /* 0x000fe40000400000 */
[----:B------:R-:W-:Y:S02]  /*4ccb0*/  @P1 FMUL R7, R7, 0.25 ;  /* 0x3e80000007071820 */ /* 0x000fe40000400000 */
[----:B------:R-:W-:Y:S02]  /*4ccc0*/  @P1 FMUL R8, R8, 0.25 ;  /* 0x3e80000008081820 */ /* 0x000fe40000400000 */
[----:B------:R-:W-:Y:S02]  /*4ccd0*/  @P1 FMUL R9, R9, 0.25 ;  /* 0x3e80000009091820 */ /* 0x000fe40000400000 */
[----:B------:R-:W-:Y:S02]  /*4cce0*/  @!P2 FMUL R8, R8, 16777216 ;  /* 0x4b8000000808a820 */ /* 0x000fe40000400000 */
[----:B------:R-:W-:-:S02]  /*4ccf0*/  @!P2 FMUL R9, R9, 16777216 ;  /* 0x4b8000000909a820 */ /* 0x000fc40000400000 */
[----:B------:R-:W-:Y:S02]  /*4cd00*/  @!P2 FMUL R7, R7, 16777216 ;  /* 0x4b8000000707a820 */ /* 0x000fe40000400000 */
[----:B------:R-:W-:Y:S02]  /*4cd10*/  @!P2 FMUL R6, R6, 16777216 ;  /* 0x4b8000000606a820 */ /* 0x000fe40000400000 */
[----:B------:R-:W-:Y:S02]  /*4cd20*/  @!P2 FMUL R5, R5, 16777216 ;  /* 0x4b8000000505a820 */ /* 0x000fe40000400000 */
[----:B-1----:R-:W-:Y:S02]  /*4cd30*/  FMUL R9, R10, R9 ;  /* 0x000000090a097220 */ /* 0x002fe40000400000 */
[----:B------:R-:W-:Y:S02]  /*4cd40*/  @!P2 FMUL R4, R4, 16777216 ;  /* 0x4b8000000404a820 */ /* 0x000fe40000400000 */
[----:B------:R-:W-:-:S02]  /*4cd50*/  FMUL R8, R10, R8 ;  /* 0x000000080a087220 */ /* 0x000fc40000400000 */
[----:B------:R-:W-:Y:S02]  /*4cd60*/  @!P2 FMUL R3, R3, 16777216 ;  /* 0x4b8000000303a820 */ /* 0x000fe40000400000 */
[C---:B------:R-:W-:Y:S02]  /*4cd70*/  FMUL R7, R10.reuse, R7 ;  /* 0x000000070a077220 */ /* 0x040fe40000400000 */
[C---:B------:R-:W-:Y:S01]  /*4cd80*/  FMUL R6, R10.reuse, R6 ;  /* 0x000000060a067220 */ /* 0x040fe20000400000 */
[----:B------:R-:W-:Y:S01]  /*4cd90*/  STL [R1+0x290], R9 ;  /* 0x0002900901007387 */ /* 0x000fe20000100800 */
[----:B------:R-:W-:Y:S01]  /*4cda0*/  FMUL R5, R10, R5 ;  /* 0x000000050a057220 */ /* 0x000fe20000400000 */
[C---:B------:R-:W-:Y:S01]  /*4cdb0*/  FSETP.GEU.AND P1, PT, R0.reuse, 1.175494350822287508e-38, PT ;  /* 0x008000000000780b */ /* 0x040fe20003f2e000 */
[----:B------:R-:W-:Y:S01]  /*4cdc0*/  FMUL R15, R0, 8388608 ;  /* 0x4b000000000f7820 */ /* 0x000fe20000400000 */
[----:B------:R-:W-:Y:S01]  /*4cdd0*/  STL [R1+0x288], R8 ;  /* 0x0002880801007387 */ /* 0x000fe20000100800 */
[----:B------:R-:W-:-:S02]  /*4cde0*/  FMUL R4, R10, R4 ;  /* 0x000000040a047220 */ /* 0x000fc40000400000 */
[C---:B------:R-:W-:Y:S01]  /*4cdf0*/  FMUL R3, R10.reuse, R3 ;  /* 0x000000030a037220 */ /* 0x040fe20000400000 */
[----:B------:R-:W-:Y:S01]  /*4ce00*/  STL [R1+0x28c], R7 ;  /* 0x00028c0701007387 */ /* 0x000fe20000100800 */
[----:B------:R-:W-:Y:S01]  /*4ce10*/  FMUL R2, R10, R2 ;  /* 0x000000020a027220 */ /* 0x000fe20000400000 */
[----:B------:R-:W-:Y:S02]  /*4ce20*/  FSEL R15, R15, R0, !P1 ;  /* 0x000000000f0f7208 */ /* 0x000fe40004800000 */
[----:B------:R-:W-:Y:S04]  /*4ce30*/  STL [R1+0x280], R6 ;  /* 0x0002800601007387 */ /* 0x000fe80000100800 */
[----:B------:R-:W-:Y:S04]  /*4ce40*/  STL [R1+0x284], R5 ;  /* 0x0002840501007387 */ /* 0x000fe80000100800 */
[----:B------:R0:W-:Y:S04]  /*4ce50*/  STL [R1+0x278], R4 ;  /* 0x0002780401007387 */ /* 0x0001e80000100800 */
[----:B------:R-:W-:Y:S04]  /*4ce60*/  STL [R1+0x27c], R3 ;  /* 0x00027c0301007387 */ /* 0x000fe80000100800 */
[----:B------:R1:W-:Y:S01]  /*4ce70*/  STL [R1+0x274], R2 ;  /* 0x0002740201007387 */ /* 0x0003e20000100800 */
[----:B0-----:R-:W-:-:S02]  /*4ce80*/  FSEL R4, RZ, -23, P1 ;  /* 0xc1b80000ff047808 */ /* 0x001fc40000800000 */
[----:B-1----:R-:W-:Y:S01]  /*4ce90*/  IADD3 R2, R15, -0x3f3504f3, RZ ;  /* 0xc0cafb0d0f027810 */ /* 0x002fe20007ffe0ff */
[----:B------:R-:W2:Y:S03]  /*4cea0*/  LDL.LU R29, [R1+0x1464] ;  /* 0x00146400011d7983 */ /* 0x000ea60000300800 */
[----:B------:R-:W-:-:S04]  /*4ceb0*/  LOP3.LUT R2, R2, 0xff800000, RZ, 0xc0, !PT ;  /* 0xff80000002027812 */ /* 0x000fc800078ec0ff */
[----:B------:R0:W1:Y:S02]  /*4cec0*/  I2F R3, R2 ;  /* 0x0000000200037306 */ /* 0x0000640000201400 */
        /* <DEDUP_REMOVED lines=18> */
[----:B------:R-:W-:Y:S01]  /*4cff0*/  @P1 FFMA.FTZ R5, R15, R2, +INF ;  /* 0x7f8000000f051423 */ /* 0x000fe20000010002 */
[C---:B------:R-:W-:Y:S01]  /*4d000*/  FSETP.GT.AND P1, PT, |R0|.reuse, 8.50705917302346158658e+37, PT ;  /* 0x7e8000000000780b */ /* 0x040fe20003f24200 */
[----:B------:R-:W3:Y:S01]  /*4d010*/  LDL.LU R2, [R1+0x2f8] ;  /* 0x0002f80001027983 */ /* 0x000ee20000300800 */
[----:B------:R-:W-:-:S03]  /*4d020*/  FSETP.GEU.AND P2, PT, |R0|, 1.175494350822287508e-38, PT ;  /* 0x008000000000780b */ /* 0x000fc60003f4e200 */
[----:B------:R-:W4:Y:S04]  /*4d030*/  LDL.LU R3, [R1+0x2fc] ;  /* 0x0002fc0001037983 */ /* 0x000f280000300800 */
[----:B------:R0:W-:Y:S04]  /*4d040*/  STL [R1+0x150], R5 ;  /* 0x0001500501007387 */ /* 0x0001e80000100800 */
[----:B------:R-:W5:Y:S04]  /*4d050*/  LDL.LU R4, [R1+0x3b8] ;  /* 0x0003b80001047983 */ /* 0x000f680000300800 */
[----:B0-----:R-:W2:Y:S04]  /*4d060*/  LDL.LU R5, [R1+0x3bc] ;  /* 0x0003bc0001057983 */ /* 0x001ea80000300800 */
[----:B------:R-:W2:Y:S04]  /*4d070*/  LDL.LU R6, [R1+0x3d8] ;  /* 0x0003d80001067983 */ /* 0x000ea80000300800 */
[----:B------:R-:W2:Y:S01]  /*4d080*/  LDL.LU R7, [R1+0x3dc] ;  /* 0x0003dc0001077983 */ /* 0x000ea20000300800 */
[----:B------:R-:W-:-:S03]  /*4d090*/  @P1 FMUL R0, R0, 0.25 ;  /* 0x3e80000000001820 */ /* 0x000fc60000400000 */
[----:B------:R-:W2:Y:S04]  /*4d0a0*/  LDL.LU R8, [R1+0x3e8] ;  /* 0x0003e80001087983 */ /* 0x000ea80000300800 */
[----:B------:R-:W2:Y:S01]  /*4d0b0*/  LDL.LU R9, [R1+0x3ec] ;  /* 0x0003ec0001097983 */ /* 0x000ea20000300800 */
[----:B------:R-:W-:-:S04]  /*4d0c0*/  @!P2 FMUL R0, R0, 16777216 ;  /* 0x4b8000000000a820 */ /* 0x000fc80000400000 */
[----:B------:R0:W1:Y:S02]  /*4d0d0*/  MUFU.RCP R10, R0 ;  /* 0x00000000000a7308 */ /* 0x0000640000001000 */
[----:B0-----:R-:W2:Y:S01]  /*4d0e0*/  LDL.LU R0, [R1+0x944] ;  /* 0x0009440001007983 */ /* 0x001ea20000300800 */
[----:B---3--:R-:W-:Y:S02]  /*4d0f0*/  @P1 FMUL R2, R2, 0.25 ;  /* 0x3e80000002021820 */ /* 0x008fe40000400000 */
[----:B----4-:R-:W-:Y:S02]  /*4d100*/  @P1 FMUL R3, R3, 0.25 ;  /* 0x3e80000003031820 */ /* 0x010fe40000400000 */
[----:B------:R-:W-:Y:S02]  /*4d110*/  @!P2 FMUL R2, R2, 16777216 ;  /* 0x4b8000000202a820 */ /* 0x000fe40000400000 */
[----:B------:R-:W-:Y:S02]  /*4d120*/  @!P2 FMUL R3, R3, 16777216 ;  /* 0x4b8000000303a820 */ /* 0x000fe40000400000 */
[----:B-----5:R-:W-:-:S02]  /*4d130*/  @P1 FMUL R4, R4, 0.25 ;  /* 0x3e80000004041820 */ /* 0x020fc40000400000 */
[----:B--2---:R-:W-:Y:S02]  /*4d140*/  @P1 FMUL R5, R5, 0.25 ;  /* 0x3e80000005051820 */ /* 0x004fe40000400000 */
[----:B------:R-:W-:Y:S02]  /*4d150*/  @P1 FMUL R6, R6, 0.25 ;  /* 0x3e80000006061820 */ /* 0x000fe40000400000 */
[----:B------:R-:W-:Y:S02]  /*4d160*/  @P1 FMUL R7, R7, 0.25 ;  /* 0x3e80000007071820 */ /* 0x000fe40000400000 */
[----:B------:R-:W-:Y:S02]  /*4d170*/  @P1 FMUL R8, R8, 0.25 ;  /* 0x3e80000008081820 */ /* 0x000fe40000400000 */
[----:B------:R-:W-:Y:S02]  /*4d180*/  @P1 FMUL R9, R9, 0.25 ;  /* 0x3e80000009091820 */ /* 0x000fe40000400000 */
[----:B------:R-:W-:-:S02]  /*4d190*/  @!P2 FMUL R8, R8, 16777216 ;  /* 0x4b8000000808a820 */ /* 0x000fc40000400000 */
[----:B------:R-:W-:Y:S02]  /*4d1a0*/  @!P2 FMUL R9, R9, 16777216 ;  /* 0x4b8000000909a820 */ /* 0x000fe40000400000 */
[----:B------:R-:W-:Y:S02]  /*4d1b0*/  @!P2 FMUL R7, R7, 16777216 ;  /* 0x4b8000000707a820 */ /* 0x000fe40000400000 */
[----:B------:R-:W-:Y:S02]  /*4d1c0*/  @!P2 FMUL R6, R6, 16777216 ;  /* 0x4b8000000606a820 */ /* 0x000fe40000400000 */
[----:B------:R-:W-:Y:S02]  /*4d1d0*/  @!P2 FMUL R5, R5, 16777216 ;  /* 0x4b8000000505a820 */ /* 0x000fe40000400000 */
[----:B------:R-:W-:Y:S02]  /*4d1e0*/  @!P2 FMUL R4, R4, 16777216 ;  /* 0x4b8000000404a820 */ /* 0x000fe40000400000 */
[----:B-1----:R-:W-:-:S02]  /*4d1f0*/  FMUL R9, R10, R9 ;  /* 0x000000090a097220 */ /* 0x002fc40000400000 */
[C---:B------:R-:W-:Y:S02]  /*4d200*/  FMUL R8, R10.reuse, R8 ;  /* 0x000000080a087220 */ /* 0x040fe40000400000 */
[C---:B------:R-:W-:Y:S02]  /*4d210*/  FMUL R7, R10.reuse, R7 ;  /* 0x000000070a077220 */ /* 0x040fe40000400000 */
[C---:B------:R-:W-:Y:S02]  /*4d220*/  FMUL R6, R10.reuse, R6 ;  /* 0x000000060a067220 */ /* 0x040fe40000400000 */
[C---:B------:R-:W-:Y:S02]  /*4d230*/  FMUL R5, R10.reuse, R5 ;  /* 0x000000050a057220 */ /* 0x040fe40000400000 */
[C---:B------:R-:W-:Y:S02]  /*4d240*/  FMUL R4, R10.reuse, R4 ;  /* 0x000000040a047220 */ /* 0x040fe40000400000 */
[----:B------:R-:W-:-:S02]  /*4d250*/  FMUL R3, R10, R3 ;  /* 0x000000030a037220 */ /* 0x000fc40000400000 */
[----:B------:R-:W-:Y:S01]  /*4d260*/  FMUL R2, R10, R2 ;  /* 0x000000020a027220 */ /* 0x000fe20000400000 */
[----:B------:R-:W-:Y:S01]  /*4d270*/  STL [R1+0x2b4], R9 ;  /* 0x0002b40901007387 */ /* 0x000fe20000100800 */
[C---:B------:R-:W-:Y:S01]  /*4d280*/  FMUL R10, R0.reuse, 8388608 ;  /* 0x4b000000000a7820 */ /* 0x040fe20000400000 */
[----:B------:R-:W-:Y:S02]  /*4d290*/  FSETP.GEU.AND P1, PT, R0, 1.175494350822287508e-38, PT ;  /* 0x008000000000780b */ /* 0x000fe40003f2e000 */
[----:B------:R-:W-:Y:S02]  /*4d2a0*/  STL [R1+0x2a8], R8 ;  /* 0x0002a80801007387 */ /* 0x000fe40000100800 */
[----:B------:R-:W-:Y:S02]  /*4d2b0*/  FSEL R10, R10, R0, !P1 ;  /* 0x000000000a0a7208 */ /* 0x000fe40004800000 */
[----:B------:R-:W-:Y:S04]  /*4d2c0*/  STL [R1+0x2b0], R7 ;  /* 0x0002b00701007387 */ /* 0x000fe80000100800 */
[----:B------:R-:W-:Y:S04]  /*4d2d0*/  STL [R1+0x2a0], R6 ;  /* 0x0002a00601007387 */ /* 0x000fe80000100800 */
[----:B------:R-:W-:Y:S04]  /*4d2e0*/  STL [R1+0x2a4], R5 ;  /* 0x0002a40501007387 */ /* 0x000fe80000100800 */
[----:B------:R-:W-:Y:S04]  /*4d2f0*/  STL [R1+0x298], R4 ;  /* 0x0002980401007387 */ /* 0x000fe80000100800 */
[----:B------:R-:W-:Y:S04]  /*4d300*/  STL [R1+0x29c], R3 ;  /* 0x00029c0301007387 */ /* 0x000fe80000100800 */
[----:B------:R0:W-:Y:S02]  /*4d310*/  STL [R1+0x294], R2 ;  /* 0x0002940201007387 */ /* 0x0001e40000100800 */
[----:B0-----:R-:W-:-:S04]  /*4d320*/  IADD3 R2, R10, -0x3f3504f3, RZ ;  /* 0xc0cafb0d0a027810 */ /* 0x001fc80007ffe0ff */
[----:B------:R-:W-:-:S04]  /*4d330*/  LOP3.LUT R2, R2, 0xff800000, RZ, 0xc0, !PT ;  /* 0xff80000002027812 */ /* 0x000fc800078ec0ff */
[----:B------:R0:W1:Y:S01]  /*4d340*/  I2F R3, R2 ;  /* 0x0000000200037306 */ /* 0x0000620000201400 */
        /* <DEDUP_REMOVED lines=20> */
[----:B------:R-:W2:Y:S01]  /*4d490*/  LDL.LU R2, [R1+0x2f0] ;  /* 0x0002f00001027983 */ /* 0x000ea20000300800 */
[----:B------:R-:W-:-:S03]  /*4d4a0*/  FSETP.GT.AND P1, PT, |R0|, 8.50705917302346158658e+37, PT ;  /* 0x7e8000000000780b */ /* 0x000fc60003f24200 */
[----:B------:R-:W3:Y:S04]  /*4d4b0*/  LDL.LU R3, [R1+0x2f4] ;  /* 0x0002f40001037983 */ /* 0x000ee80000300800 */
[----:B------:R0:W-:Y:S01]  /*4d4c0*/  STL [R1+0x124], R5 ;  /* 0x0001240501007387 */ /* 0x0001e20000100800 */
[----:B------:R-:W-:-:S03]  /*4d4d0*/  FSETP.GEU.AND P2, PT, |R0|, 1.175494350822287508e-38, PT ;  /* 0x008000000000780b */ /* 0x000fc60003f4e200 */
[----:B------:R-:W4:Y:S04]  /*4d4e0*/  LDL.LU R4, [R1+0x3b0] ;  /* 0x0003b00001047983 */ /* 0x000f280000300800 */
[----:B0-----:R-:W5:Y:S04]  /*4d4f0*/  LDL.LU R5, [R1+0x3b4] ;  /* 0x0003b40001057983 */ /* 0x001f680000300800 */
[----:B------:R-:W5:Y:S04]  /*4d500*/  LDL.LU R6, [R1+0x3d0] ;  /* 0x0003d00001067983 */ /* 0x000f680000300800 */
[----:B------:R-:W5:Y:S04]  /*4d510*/  LDL.LU R7, [R1+0x3d4] ;  /* 0x0003d40001077983 */ /* 0x000f680000300800 */
[----:B------:R-:W5:Y:S04]  /*4d520*/  LDL.LU R8, [R1+0x3e0] ;  /* 0x0003e00001087983 */ /* 0x000f680000300800 */
[----:B------:R-:W5:Y:S01]  /*4d530*/  LDL.LU R9, [R1+0x3e4] ;  /* 0x0003e40001097983 */ /* 0x000f620000300800 */
[----:B------:R-:W-:-:S04]  /*4d540*/  @P1 FMUL R0, R0, 0.25 ;  /* 0x3e80000000001820 */ /* 0x000fc80000400000 */
[----:B------:R-:W-:-:S04]  /*4d550*/  @!P2 FMUL R0, R0, 16777216 ;  /* 0x4b8000000000a820 */ /* 0x000fc80000400000 */
[----:B------:R0:W1:Y:S02]  /*4d560*/  MUFU.RCP R11, R0 ;  /* 0x00000000000b7308 */ /* 0x0000640000001000 */
[----:B0-----:R-:W5:Y:S01]  /*4d570*/  LDL.LU R0, [R1+0x948] ;  /* 0x0009480001007983 */ /* 0x001f620000300800 */
        /* <DEDUP_REMOVED lines=8> */
[----:B------:R-:W-:Y:S02]  /*4d600*/  @!P2 FMUL R8, R8, 16777216 ;  /* 0x4b8000000808a820 */ /* 0x000fe40000400000 */
[----:B------:R-:W-:Y:S02]  /*4d610*/  @!P2 FMUL R9, R9, 16777216 ;  /* 0x4b8000000909a820 */ /* 0x000fe40000400000 */
[----:B------:R-:W-:-:S02]  /*4d620*/  @!P2 FMUL R7, R7, 16777216 ;  /* 0x4b8000000707a820 */ /* 0x000fc40000400000 */
[----:B------:R-:W-:Y:S02]  /*4d630*/  @!P2 FMUL R6, R6, 16777216 ;  /* 0x4b8000000606a820 */ /* 0x000fe40000400000 */
[----:B-1----:R-:W-:Y:S02]  /*4d640*/  FMUL R9, R11, R9 ;  /* 0x000000090b097220 */ /* 0x002fe40000400000 */
[----:B------:R-:W-:Y:S02]  /*4d650*/  @P1 FMUL R5, R5, 0.25 ;  /* 0x3e80000005051820 */ /* 0x000fe40000400000 */
[C---:B------:R-:W-:Y:S02]  /*4d660*/  FMUL R8, R11.reuse, R8 ;  /* 0x000000080b087220 */ /* 0x040fe40000400000 */
[C---:B------:R-:W-:Y:S02]  /*4d670*/  FMUL R7, R11.reuse, R7 ;  /* 0x000000070b077220 */ /* 0x040fe40000400000 */
[----:B------:R-:W-:Y:S01]  /*4d680*/  FMUL R6, R11, R6 ;  /* 0x000000060b067220 */ /* 0x000fe20000400000 */
[----:B------:R-:W-:Y:S01]  /*4d690*/  STL [R1+0x250], R9 ;  /* 0x0002500901007387 */ /* 0x000fe20000100800 */
[----:B------:R-:W-:-:S02]  /*4d6a0*/  @!P2 FMUL R5, R5, 16777216 ;  /* 0x4b8000000505a820 */ /* 0x000fc40000400000 */
[----:B------:R-:W-:Y:S01]  /*4d6b0*/  @!P2 FMUL R4, R4, 16777216 ;  /* 0x4b8000000404a820 */ /* 0x000fe20000400000 */
[----:B------:R-:W-:Y:S01]  /*4d6c0*/  STL [R1+0x248], R8 ;  /* 0x0002480801007387 */ /* 0x000fe20000100800 */
[----:B------:R-:W-:-:S03]  /*4d6d0*/  @!P2 FMUL R3, R3, 16777216 ;  /* 0x4b8000000303a820 */ /* 0x000fc60000400000 */
[----:B------:R-:W-:Y:S01]  /*4d6e0*/  STL [R1+0x24c], R7 ;  /* 0x00024c0701007387 */ /* 0x000fe20000100800 */
[C---:B------:R-:W-:Y:S01]  /*4d6f0*/  FMUL R5, R11.reuse, R5 ;  /* 0x000000050b057220 */ /* 0x040fe20000400000 */
[C---:B------:R-:W-:Y:S02]  /*4d700*/  FSETP.GEU.AND P1, PT, R0.reuse, 1.175494350822287508e-38, PT ;  /* 0x008000000000780b */ /* 0x040fe40003f2e000 */
[----:B------:R0:W-:Y:S01]  /*4d710*/  STL [R1+0x240], R6 ;  /* 0x0002400601007387 */ /* 0x0001e20000100800 */
[C---:B------:R-:W-:Y:S02]  /*4d720*/  FMUL R4, R11.reuse, R4 ;  /* 0x000000040b047220 */ /* 0x040fe40000400000 */
[C---:B------:R-:W-:Y:S02]  /*4d730*/  FMUL R3, R11.reuse, R3 ;  /* 0x000000030b037220 */ /* 0x040fe40000400000 */
[----:B------:R-:W-:Y:S02]  /*4d740*/  FMUL R2, R11, R2 ;  /* 0x000000020b027220 */ /* 0x000fe40000400000 */
[----:B0-----:R-:W-:Y:S01]  /*4d750*/  FMUL R6, R0, 8388608 ;  /* 0x4b00000000067820 */ /* 0x001fe20000400000 */
[----:B------:R-:W-:Y:S04]  /*4d760*/  STL [R1+0x244], R5 ;  /* 0x0002440501007387 */ /* 0x000fe80000100800 */
[----:B------:R-:W-:Y:S01]  /*4d770*/  FSEL R6, R6, R0, !P1 ;  /* 0x0000000006067208 */ /* 0x000fe20004800000 */
        /* <DEDUP_REMOVED lines=26> */
[----:B------:R-:W-:-:S04]  /*4d920*/  FSETP.GT.AND P1, PT, |R0|, 8.50705917302346158658e+37, PT ;  /* 0x7e8000000000780b */ /* 0x000fc80003f24200 */
[----:B------:R0:W-:Y:S01]  /*4d930*/  STL [R1+0x108], R5 ;  /* 0x0001080501007387 */ /* 0x0001e20000100800 */
[----:B------:R-:W-:-:S03]  /*4d940*/  FSETP.GEU.AND P2, PT, |R0|, 1.175494350822287508e-38, PT ;  /* 0x008000000000780b */ /* 0x000fc60003f4e200 */
[----:B0-----:R-:W2:Y:S04]  /*4d950*/  LDL.LU R5, [R1+0x318] ;  /* 0x0003180001057983 */ /* 0x001ea80000300800 */
[----:B------:R-:W3:Y:S04]  /*4d960*/  LDL.LU R4, [R1+0x31c] ;  /* 0x00031c0001047983 */ /* 0x000ee80000300800 */
[----:B------:R-:W4:Y:S04]  /*4d970*/  LDL.LU R3, [R1+0x308] ;  /* 0x0003080001037983 */ /* 0x000f280000300800 */
[----:B------:R-:W5:Y:S04]  /*4d980*/  LDL.LU R2, [R1+0x30c] ;  /* 0x00030c0001027983 */ /* 0x000f680000300800 */
[----:B------:R-:W2:Y:S04]  /*4d990*/  LDL.LU R7, [R1+0x228] ;  /* 0x0002280001077983 */ /* 0x000ea80000300800 */
[----:B------:R-:W3:Y:S04]  /*4d9a0*/  LDL.LU R8, [R1+0x22c] ;  /* 0x00022c0001087983 */ /* 0x000ee80000300800 */
[----:B------:R-:W3:Y:S04]  /*4d9b0*/  LDL.LU R9, [R1+0x218] ;  /* 0x0002180001097983 */ /* 0x000ee80000300800 */
[----:B------:R-:W3:Y:S01]  /*4d9c0*/  LDL.LU R11, [R1+0x21c] ;  /* 0x00021c00010b7983 */ /* 0x000ee20000300800 */
[----:B------:R-:W-:-:S04]  /*4d9d0*/  @P1 FMUL R0, R0, 0.25 ;  /* 0x3e80000000001820 */ /* 0x000fc80000400000 */
[----:B------:R-:W-:-:S04]  /*4d9e0*/  @!P2 FMUL R0, R0, 16777216 ;  /* 0x4b8000000000a820 */ /* 0x000fc80000400000 */
[----:B------:R0:W1:Y:S02]  /*4d9f0*/  MUFU.RCP R12, R0 ;  /* 0x00000000000c7308 */ /* 0x0000640000001000 */
[----:B0-----:R-:W3:Y:S01]  /*4da00*/  LDL.LU R0, [R1+0xa48] ;  /* 0x000a480001007983 */ /* 0x001ee20000300800 */
[----:B----4-:R-:W-:Y:S02]  /*4da10*/  @P1 FMUL R3, R3, 0.25 ;  /* 0x3e80000003031820 */ /* 0x010fe40000400000 */
[----:B-----5:R-:W-:Y:S02]  /*4da20*/  @P1 FMUL R2, R2, 0.25 ;  /* 0x3e80000002021820 */ /* 0x020fe40000400000 */
[----:B--2---:R-:W-:Y:S02]  /*4da30*/  @P1 FMUL R7, R7, 0.25 ;  /* 0x3e80000007071820 */ /* 0x004fe40000400000 */
[----:B---3--:R-:W-:Y:S02]  /*4da40*/  @P1 FMUL R8, R8, 0.25 ;  /* 0x3e80000008081820 */ /* 0x008fe40000400000 */
[----:B------:R-:W-:-:S02]  /*4da50*/  @P1 FMUL R9, R9, 0.25 ;  /* 0x3e80000009091820 */ /* 0x000fc40000400000 */
[----:B------:R-:W-:Y:S02]  /*4da60*/  @P1 FMUL R11, R11, 0.25 ;  /* 0x3e8000000b0b1820 */ /* 0x000fe40000400000 */
[----:B------:R-:W-:Y:S02]  /*4da70*/  @!P2 FMUL R9, R9, 16777216 ;  /* 0x4b8000000909a820 */ /* 0x000fe40000400000 */
[----:B------:R-:W-:Y:S02]  /*4da80*/  @!P2 FMUL R11, R11, 16777216 ;  /* 0x4b8000000b0ba820 */ /* 0x000fe40000400000 */
[----:B------:R-:W-:Y:S02]  /*4da90*/  @!P2 FMUL R8, R8, 16777216 ;  /* 0x4b8000000808a820 */ /* 0x000fe40000400000 */
[----:B------:R-:W-:Y:S02]  /*4daa0*/  @!P2 FMUL R7, R7, 16777216 ;  /* 0x4b8000000707a820 */ /* 0x000fe40000400000 */
[----:B------:R-:W-:-:S02]  /*4dab0*/  @!P2 FMUL R2, R2, 16777216 ;  /* 0x4b8000000202a820 */ /* 0x000fc40000400000 */
[C---:B-1----:R-:W-:Y:S02]  /*4dac0*/  FMUL R13, R12.reuse, R11 ;  /* 0x0000000b0c0d7220 */ /* 0x042fe40000400000 */
[----:B------:R-:W-:Y:S02]  /*4dad0*/  @!P2 FMUL R3, R3, 16777216 ;  /* 0x4b8000000303a820 */ /* 0x000fe40000400000 */
[C---:B------:R-:W-:Y:S02]  /*4dae0*/  FMUL R11, R12.reuse, R9 ;  /* 0x000000090c0b7220 */ /* 0x040fe40000400000 */
[C---:B------:R-:W-:Y:S02]  /*4daf0*/  FMUL R9, R12.reuse, R8 ;  /* 0x000000080c097220 */ /* 0x040fe40000400000 */
[C---:B------:R-:W-:Y:S01]  /*4db00*/  FMUL R8, R12.reuse, R7 ;  /* 0x000000070c087220 */ /* 0x040fe20000400000 */
[----:B------:R-:W-:Y:S01]  /*4db10*/  STL [R1+0x270], R13 ;  /* 0x0002700d01007387 */ /* 0x000fe20000100800 */
[----:B------:R-:W-:-:S02]  /*4db20*/  FMUL R7, R12, R2 ;  /* 0x000000020c077220 */ /* 0x000fc40000400000 */
[----:B------:R-:W-:Y:S01]  /*4db30*/  @P1 FMUL R4, R4, 0.25 ;  /* 0x3e80000004041820 */ /* 0x000fe20000400000 */
[----:B------:R-:W-:Y:S01]  /*4db40*/  STL [R1+0x268], R11 ;  /* 0x0002680b01007387 */ /* 0x000fe20000100800 */
[----:B------:R-:W-:Y:S02]  /*4db50*/  FMUL R2, R12, R3 ;  /* 0x000000030c027220 */ /* 0x000fe40000400000 */
[----:B------:R-:W-:Y:S01]  /*4db60*/  @P1 FMUL R5, R5, 0.25 ;  /* 0x3e80000005051820 */ /* 0x000fe20000400000 */
[----:B------:R-:W-:Y:S01]  /*4db70*/  STL [R1+0x26c], R9 ;  /* 0x00026c0901007387 */ /* 0x000fe20000100800 */
[----:B------:R-:W-:-:S03]  /*4db80*/  @!P2 FMUL R4, R4, 16777216 ;  /* 0x4b8000000404a820 */ /* 0x000fc60000400000 */
[----:B------:R-:W-:Y:S01]  /*4db90*/  STL [R1+0x260], R8 ;  /* 0x0002600801007387 */ /* 0x000fe20000100800 */
[----:B------:R-:W-:-:S03]  /*4dba0*/  @!P2 FMUL R5, R5, 16777216 ;  /* 0x4b8000000505a820 */ /* 0x000fc60000400000 */
[----:B------:R-:W-:Y:S01]  /*4dbb0*/  STL [R1+0x264], R7 ;  /* 0x0002640701007387 */ /* 0x000fe20000100800 */
[----:B------:R-:W-:-:S03]  /*4dbc0*/  FSETP.GEU.AND P1, PT, R0, 1.175494350822287508e-38, PT ;  /* 0x008000000000780b */ /* 0x000fc60003f2e000 */
[----:B------:R0:W-:Y:S01]  /*4dbd0*/  STL [R1+0x258], R2 ;  /* 0x0002580201007387 */ /* 0x0001e20000100800 */
[C---:B------:R-:W-:Y:S02]  /*4dbe0*/  FMUL R4, R12.reuse, R4 ;  /* 0x000000040c047220 */ /* 0x040fe40000400000 */
[----:B------:R-:W-:Y:S02]  /*4dbf0*/  FMUL R3, R12, R5 ;  /* 0x000000050c037220 */ /* 0x000fe40000400000 */
[----:B0-----:R-:W-:Y:S01]  /*4dc00*/  FMUL R2, R0, 8388608 ;  /* 0x4b00000000027820 */ /* 0x001fe20000400000 */
[----:B------:R-:W-:Y:S04]  /*4dc10*/  STL [R1+0x25c], R4 ;  /* 0x00025c0401007387 */ /* 0x000fe80000100800 */
[----:B------:R-:W-:Y:S01]  /*4dc20*/  FSEL R2, R2, R0, !P1 ;  /* 0x0000000002027208 */ /* 0x000fe20004800000 */
[----:B------:R0:W-:Y:S03]  /*4dc30*/  STL [R1+0x254], R3 ;  /* 0x0002540301007387 */ /* 0x0001e60000100800 */
        /* <DEDUP_REMOVED lines=50> */
[C---:B-1----:R-:W-:Y:S02]  /*4df60*/  FMUL R12, R13.reuse, R12 ;  /* 0x0000000c0d0c7220 */ /* 0x042fe40000400000 */
[----:B------:R-:W-:Y:S02]  /*4df70*/  FMUL R11, R13, R11 ;  /* 0x0000000b0d0b7220 */ /* 0x000fe40000400000 */
[----:B------:R-:W-:Y:S02]  /*4df80*/  @!P2 FMUL R8, R8, 16777216 ;  /* 0x4b8000000808a820 */ /* 0x000fe40000400000 */
[----:B------:R-:W-:Y:S01]  /*4df90*/  @!P2 FMUL R7, R7, 16777216 ;  /* 0x4b8000000707a820 */ /* 0x000fe20000400000 */
[----:B------:R-:W-:Y:S01]  /*4dfa0*/  STL [R1+0x210], R12 ;  /* 0x0002100c01007387 */ /* 0x000fe20000100800 */
[----:B------:R-:W-:-:S02]  /*4dfb0*/  @!P2 FMUL R5, R5, 16777216 ;  /* 0x4b8000000505a820 */ /* 0x000fc40000400000 */
[----:B------:R-:W-:Y:S01]  /*4dfc0*/  @!P2 FMUL R4, R4, 16777216 ;  /* 0x4b8000000404a820 */ /* 0x000fe20000400000 */
[----:B------:R0:W-:Y:S01]  /*4dfd0*/  STL [R1+0x208], R11 ;  /* 0x0002080b01007387 */ /* 0x0001e20000100800 */
[C---:B------:R-:W-:Y:S02]  /*4dfe0*/  FMUL R9, R13.reuse, R9 ;  /* 0x000000090d097220 */ /* 0x040fe40000400000 */
[C---:B------:R-:W-:Y:S01]  /*4dff0*/  FMUL R8, R13.reuse, R8 ;  /* 0x000000080d087220 */ /* 0x040fe20000400000 */
[C---:B------:R-:W-:Y:S01]  /*4e000*/  FSETP.GEU.AND P1, PT, R0.reuse, 1.175494350822287508e-38, PT ;  /* 0x008000000000780b */ /* 0x040fe20003f2e000 */
[C---:B------:R-:W-:Y:S02]  /*4e010*/  FMUL R7, R13.reuse, R7 ;  /* 0x000000070d077220 */ /* 0x040fe40000400000 */
[C---:B------:R-:W-:Y:S02]  /*4e020*/  FMUL R5, R13.reuse, R5 ;  /* 0x000000050d057220 */ /* 0x040fe40000400000 */
[----:B0-----:R-:W-:Y:S01]  /*4e030*/  FMUL R11, R0, 8388608 ;  /* 0x4b000000000b7820 */ /* 0x001fe20000400000 */
[----:B------:R-:W-:Y:S01]  /*4e040*/  STL [R1+0x20c], R9 ;  /* 0x00020c0901007387 */ /* 0x000fe20000100800 */
[----:B------:R-:W-:-:S02]  /*4e050*/  FMUL R4, R13, R4 ;  /* 0x000000040d047220 */ /* 0x000fc40000400000 */
[----:B------:R-:W-:Y:S01]  /*4e060*/  FMUL R3, R13, R3 ;  /* 0x000000030d037220 */ /* 0x000fe20000400000 */
[----:B------:R-:W-:Y:S01]  /*4e070*/  STL [R1+0x200], R8 ;  /* 0x0002000801007387 */ /* 0x000fe20000100800 */
[----:B------:R-:W-:-:S03]  /*4e080*/  FSEL R11, R11, R0, !P1 ;  /* 0x000000000b0b7208 */ /* 0x000fc60004800000 */
[----:B------:R-:W-:Y:S04]  /*4e090*/  STL [R1+0x204], R7 ;  /* 0x0002040701007387 */ /* 0x000fe80000100800 */
[----:B------:R0:W-:Y:S04]  /*4e0a0*/  STL [R1+0x1f8], R5 ;  /* 0x0001f80501007387 */ /* 0x0001e80000100800 */
[----:B------:R-:W-:Y:S04]  /*4e0b0*/  STL [R1+0x1fc], R4 ;  /* 0x0001fc0401007387 */ /* 0x000fe80000100800 */
[----:B------:R1:W-:Y:S01]  /*4e0c0*/  STL [R1+0x1f4], R3 ;  /* 0x0001f40301007387 */ /* 0x0003e20000100800 */
[----:B0-----:R-:W-:-:S02]  /*4e0d0*/  FSEL R5, RZ, -23, P1 ;  /* 0xc1b80000ff057808 */ /* 0x001fc40000800000 */
[----:B-1----:R-:W-:Y:S01]  /*4e0e0*/  IADD3 R3, R11, -0x3f3504f3, RZ ;  /* 0xc0cafb0d0b037810 */ /* 0x002fe20007ffe0ff */
[----:B------:R-:W2:Y:S03]  /*4e0f0*/  LDL.LU R9, [R1+0x458] ;  /* 0x0004580001097983 */ /* 0x000ea60000300800 */
[----:B------:R-:W-:Y:S01]  /*4e100*/  LOP3.LUT R3, R3, 0xff800000, RZ, 0xc0, !PT ;  /* 0xff80000003037812 */ /* 0x000fe200078ec0ff */
[----:B------:R-:W3:Y:S03]  /*4e110*/  LDL.LU R8, [R1+0x45c] ;  /* 0x00045c0001087983 */ /* 0x000ee60000300800 */
[----:B------:R0:W1:Y:S02]  /*4e120*/  I2F R4, R3 ;  /* 0x0000000300047306 */ /* 0x0000640000201400 */
        /* <DEDUP_REMOVED lines=18> */
[----:B------:R-:W-:-:S05]  /*4e250*/  @P1 FFMA.FTZ R7, R11, R3, +INF ;  /* 0x7f8000000b071423 */ /* 0x000fca0000010003 */
[----:B------:R0:W-:Y:S01]  /*4e260*/  STL [R1+0xe0], R7 ;  /* 0x0000e00701007387 */ /* 0x0001e20000100800 */
[----:B------:R-:W-:-:S03]  /*4e270*/  FSETP.GT.AND P1, PT, |R0|, 8.50705917302346158658e+37, PT ;  /* 0x7e8000000000780b */ /* 0x000fc60003f24200 */
[----:B0-----:R-:W4:Y:S04]  /*4e280*/  LDL.LU R7, [R1+0x418] ;  /* 0x0004180001077983 */ /* 0x001f280000300800 */
[----:B------:R-:W5:Y:S04]  /*4e290*/  LDL.LU R5, [R1+0x41c] ;  /* 0x00041c0001057983 */ /* 0x000f680000300800 */
[----:B------:R-:W5:Y:S04]  /*4e2a0*/  LDL.LU R4, [R1+0x408] ;  /* 0x0004080001047983 */ /* 0x000f680000300800 */
[----:B------:R-:W5:Y:S04]  /*4e2b0*/  LDL.LU R3, [R1+0x40c] ;  /* 0x00040c0001037983 */ /* 0x000f680000300800 */
[----:B------:R-:W5:Y:S01]  /*4e2c0*/  LDL.LU R12, [R1+0x3f8] ;  /* 0x0003f800010c7983 */ /* 0x000f620000300800 */
[----:B------:R-:W-:-:S03]  /*4e2d0*/  FSETP.GEU.AND P2, PT, |R0|, 1.175494350822287508e-38, PT ;  /* 0x008000000000780b */ /* 0x000fc60003f4e200 */
[----:B------:R-:W5:Y:S01]  /*4e2e0*/  LDL.LU R13, [R1+0x3fc] ;  /* 0x0003fc00010d7983 */ /* 0x000f620000300800 */
[----:B------:R-:W-:-:S09]  /*4e2f0*/  @P1 FMUL R0, R0, 0.25 ;  /* 0x3e80000000001820 */ /* 0x000fd20000400000 */
[----:B------:R-:W-:-:S04]  /*4e300*/  @!P2 FMUL R0, R0, 16777216 ;  /* 0x4b8000000000a820 */ /* 0x000fc80000400000 */
[----:B------:R0:W1:Y:S02]  /*4e310*/  MUFU.RCP R16, R0 ;  /* 0x0000000000107308 */ /* 0x0000640000001000 */
[----:B0-----:R-:W5:Y:S01]  /*4e320*/  LDL.LU R0, [R1+0xa50] ;  /* 0x000a500001007983 */ /* 0x001f620000300800 */
[----:B------:R-:W-:-:S04]  /*4e330*/  LOP3.LUT R28, R28, 0xff7fffff, RZ, 0xc0, !PT ;  /* 0xff7fffff1c1c7812 */ /* 0x000fc800078ec0ff */
[----:B------:R-:W-:Y:S02]  /*4e340*/  @P0 LOP3.LUT R28, R28, 0x800000, RZ, 0xfc, !PT ;  /* 0x008000001c1c0812 */ /* 0x000fe400078efcff */
[----:B------:R-:W-:Y:S02]  /*4e350*/  FSETP.NEU.AND P0, PT, R21, RZ, PT ;  /* 0x000000ff1500720b */ /* 0x000fe40003f0d000 */
[----:B------:R-:W-:-:S11]  /*4e360*/  LOP3.LUT R28, R28, 0xffbfffff, RZ, 0xc0, !PT ;  /* 0xffbfffff1c1c7812 */ /* 0x000fd600078ec0ff */
        /* <DEDUP_REMOVED lines=8> */
[----:B------:R-:W-:Y:S01]  /*4e3f0*/  LOP3.LUT R28, R28, 0xfff7ffff, RZ, 0xc0, !PT ;  /* 0xfff7ffff1c1c7812 */ /* 0x000fe200078ec0ff */
[----:B--2---:R-:W-:Y:S02]  /*4e400*/  @P1 FMUL R9, R9, 0.25 ;  /* 0x3e80000009091820 */ /* 0x004fe40000400000 */
[----:B---3--:R-:W-:Y:S02]  /*4e410*/  @P1 FMUL R8, R8, 0.25 ;  /* 0x3e80000008081820 */ /* 0x008fe40000400000 */
[----:B------:R-:W-:Y:S02]  /*4e420*/  @!P2 FMUL R9, R9, 16777216 ;  /* 0x4b8000000909a820 */ /* 0x000fe40000400000 */
[----:B------:R-:W-:-:S02]  /*4e430*/  @!P2 FMUL R8, R8, 16777216 ;  /* 0x4b8000000808a820 */ /* 0x000fc40000400000 */
[----:B----4-:R-:W-:Y:S02]  /*4e440*/  @P1 FMUL R7, R7, 0.25 ;  /* 0x3e80000007071820 */ /* 0x010fe40000400000 */
[----:B-----5:R-:W-:Y:S02]  /*4e450*/  @P1 FMUL R5, R5, 0.25 ;  /* 0x3e80000005051820 */ /* 0x020fe40000400000 */
[----:B------:R-:W-:Y:S02]  /*4e460*/  @P1 FMUL R4, R4, 0.25 ;  /* 0x3e80000004041820 */ /* 0x000fe40000400000 */
[----:B------:R-:W-:Y:S02]  /*4e470*/  @P1 FMUL R3, R3, 0.25 ;  /* 0x3e80000003031820 */ /* 0x000fe40000400000 */
[----:B------:R-:W-:Y:S02]  /*4e480*/  @P1 FMUL R12, R12, 0.25 ;  /* 0x3e8000000c0c1820 */ /* 0x000fe40000400000 */
[----:B------:R-:W-:-:S02]  /*4e490*/  @P1 FMUL R13, R13, 0.25 ;  /* 0x3e8000000d0d1820 */ /* 0x000fc40000400000 */
[----:B------:R-:W-:Y:S02]  /*4e4a0*/  @!P2 FMUL R12, R12, 16777216 ;  /* 0x4b8000000c0ca820 */ /* 0x000fe40000400000 */
[----:B------:R-:W-:Y:S02]  /*4e4b0*/  @!P2 FMUL R13, R13, 16777216 ;  /* 0x4b8000000d0da820 */ /* 0x000fe40000400000 */
[----:B------:R-:W-:Y:S02]  /*4e4c0*/  @!P2 FMUL R3, R3, 16777216 ;  /* 0x4b8000000303a820 */ /* 0x000fe40000400000 */
[C---:B-1----:R-:W-:Y:S02]  /*4e4d0*/  FMUL R17, R16.reuse, R13 ;  /* 0x0000000d10117220 */ /* 0x042fe40000400000 */
[----:B------:R-:W-:Y:S02]  /*4e4e0*/  FMUL R13, R16, R12 ;  /* 0x0000000c100d7220 */ /* 0x000fe40000400000 */
[----:B------:R-:W-:-:S02]  /*4e4f0*/  @!P2 FMUL R4, R4, 16777216 ;  /* 0x4b8000000404a820 */ /* 0x000fc40000400000 */
[C---:B------:R-:W-:Y:S02]  /*4e500*/  FMUL R3, R16.reuse, R3 ;  /* 0x0000000310037220 */ /* 0x040fe40000400000 */
[----:B------:R-:W-:Y:S01]  /*4e510*/  @!P2 FMUL R5, R5, 16777216 ;  /* 0x4b8000000505a820 */ /* 0x000fe20000400000 */
[----:B------:R-:W-:Y:S01]  /*4e520*/  STL [R1+0x230], R17 ;  /* 0x0002301101007387 */ /* 0x000fe20000100800 */
[----:B------:R-:W-:Y:S02]  /*4e530*/  @!P2 FMUL R7, R7, 16777216 ;  /* 0x4b8000000707a820 */ /* 0x000fe40000400000 */
[C---:B------:R-:W-:Y:S01]  /*4e540*/  FMUL R12, R16.reuse, R4 ;  /* 0x00000004100c7220 */ /* 0x040fe20000400000 */
[----:B------:R-:W-:Y:S01]  /*4e550*/  STL [R1+0x228], R13 ;  /* 0x0002280d01007387 */ /* 0x000fe20000100800 */
[----:B------:R-:W-:-:S03]  /*4e560*/  FMUL R4, R16, R5 ;  /* 0x0000000510047220 */ /* 0x000fc60000400000 */
[----:B------:R0:W-:Y:S04]  /*4e570*/  STL [R1+0x22c], R3 ;  /* 0x00022c0301007387 */ /* 0x0001e80000100800 */
[----:B------:R-:W-:Y:S01]  /*4e580*/  STL [R1+0x220], R12 ;  /* 0x0002200c01007387 */ /* 0x000fe20000100800 */
[----:B0-----:R-:W-:-:S03]  /*4e590*/  FMUL R3, R16, R7 ;  /* 0x0000000710037220 */ /* 0x001fc60000400000 */
[----:B------:R0:W-:Y:S01]  /*4e5a0*/  STL [R1+0x224], R4 ;  /* 0x0002240401007387 */ /* 0x0001e20000100800 */
[----:B------:R-:W-:-:S03]  /*4e5b0*/  FSETP.GEU.AND P1, PT, R0, 1.175494350822287508e-38, PT ;  /* 0x008000000000780b */ /* 0x000fc60003f2e000 */
[----:B------:R1:W-:Y:S01]  /*4e5c0*/  STL [R1+0x218], R3 ;  /* 0x0002180301007387 */ /* 0x0003e20000100800 */
[C---:B------:R-:W-:Y:S02]  /*4e5d0*/  FMUL R5, R16.reuse, R8 ;  /* 0x0000000810057220 */ /* 0x040fe40000400000 */
[----:B0-----:R-:W-:Y:S02]  /*4e5e0*/  FMUL R4, R16, R9 ;  /* 0x0000000910047220 */ /* 0x001fe40000400000 */
[----:B-1----:R-:W-:Y:S01]  /*4e5f0*/  FMUL R3, R0, 8388608 ;  /* 0x4b00000000037820 */ /* 0x002fe20000400000 */
        /* <DEDUP_REMOVED lines=27> */
[----:B------:R-:W2:Y:S04]  /*4e7b0*/  LDL.LU R4, [R1+0x450] ;  /* 0x0004500001047983 */ /* 0x000ea80000300800 */
[----:B------:R-:W3:Y:S01]  /*4e7c0*/  LDL.LU R5, [R1+0x454] ;  /* 0x0004540001057983 */ /* 0x000ee20000300800 */
[----:B------:R-:W-:-:S03]  /*4e7d0*/  FSETP.GEU.AND P2, PT, |R0|, 1.175494350822287508e-38, PT ;  /* 0x008000000000780b */ /* 0x000fc60003f4e200 */
[----:B------:R0:W-:Y:S01]  /*4e7e0*/  STL [R1+0xbc], R8 ;  /* 0x0000bc0801007387 */ /* 0x0001e20000100800 */
[----:B------:R-:W-:-:S03]  /*4e7f0*/  @P0 LOP3.LUT R28, R28, 0x80000, RZ, 0xfc, !PT ;  /* 0x000800001c1c0812 */ /* 0x000fc600078efcff */
[----:B------:R-:W4:Y:S01]  /*4e800*/  LDL.LU R7, [R1+0x410] ;  /* 0x0004100001077983 */ /* 0x000f220000300800 */
[----:B------:R-:W-:-:S03]  /*4e810*/  FSETP.NEU.AND P0, PT, R14, RZ, PT ;  /* 0x000000ff0e00720b */ /* 0x000fc60003f0d000 */
        /* <DEDUP_REMOVED lines=26> */
[C---:B-1----:R-:W-:Y:S02]  /*4e9c0*/  FMUL R17, R16.reuse, R14 ;  /* 0x0000000e10117220 */ /* 0x042fe40000400000 */
[----:B------:R-:W-:Y:S02]  /*4e9d0*/  @!P2 FMUL R7, R7, 16777216 ;  /* 0x4b8000000707a820 */ /* 0x000fe40000400000 */
[----:B------:R-:W-:-:S02]  /*4e9e0*/  FMUL R14, R16, R13 ;  /* 0x0000000d100e7220 */ /* 0x000fc40000400000 */
[----:B------:R-:W-:Y:S02]  /*4e9f0*/  @!P2 FMUL R5, R5, 16777216 ;  /* 0x4b8000000505a820 */ /* 0x000fe40000400000 */
[C---:B------:R-:W-:Y:S02]  /*4ea00*/  FMUL R13, R16.reuse, R12 ;  /* 0x0000000c100d7220 */ /* 0x040fe40000400000 */
[C---:B------:R-:W-:Y:S02]  /*4ea10*/  FMUL R12, R16.reuse, R9 ;  /* 0x00000009100c7220 */ /* 0x040fe40000400000 */
[C---:B------:R-:W-:Y:S02]  /*4ea20*/  FMUL R9, R16.reuse, R8 ;  /* 0x0000000810097220 */ /* 0x040fe40000400000 */
[C---:B------:R-:W-:Y:S02]  /*4ea30*/  FMUL R8, R16.reuse, R7 ;  /* 0x0000000710087220 */ /* 0x040fe40000400000 */
[----:B------:R-:W-:-:S02]  /*4ea40*/  FMUL R7, R16, R5 ;  /* 0x0000000510077220 */ /* 0x000fc40000400000 */
[----:B------:R-:W-:Y:S01]  /*4ea50*/  FMUL R5, R16, R4 ;  /* 0x0000000410057220 */ /* 0x000fe20000400000 */
[C---:B------:R-:W-:Y:S01]  /*4ea60*/  FSETP.GEU.AND P1, PT, R0.reuse, 1.175494350822287508e-38, PT ;  /* 0x008000000000780b */ /* 0x040fe20003f2e000 */
[----:B------:R-:W-:Y:S01]  /*4ea70*/  FMUL R4, R0, 8388608 ;  /* 0x4b00000000047820 */ /* 0x000fe20000400000 */
[----:B------:R-:W-:Y:S04]  /*4ea80*/  STL [R1+0x1c8], R17 ;  /* 0x0001c81101007387 */ /* 0x000fe80000100800 */
[----:B------:R-:W-:Y:S01]  /*4ea90*/  FSEL R15, R4, R0, !P1 ;  /* 0x00000000040f7208 */ /* 0x000fe20004800000 */
[----:B------:R0:W-:Y:S03]  /*4eaa0*/  STL [R1+0x1c0], R14 ;  /* 0x0001c00e01007387 */ /* 0x0001e60000100800 */
[C---:B------:R-:W-:Y:S01]  /*4eab0*/  IADD3 R4, R15.reuse, -0x3f3504f3, RZ ;  /* 0xc0cafb0d0f047810 */ /* 0x040fe20007ffe0ff */
[----:B------:R-:W-:Y:S03]  /*4eac0*/  STL [R1+0x1c4], R13 ;  /* 0x0001c40d01007387 */ /* 0x000fe60000100800 */
[----:B------:R-:W-:Y:S01]  /*4ead0*/  LOP3.LUT R4, R4, 0xff800000, RZ, 0xc0, !PT ;  /* 0xff80000004047812 */ /* 0x000fe200078ec0ff */
[----:B------:R-:W-:Y:S04]  /*4eae0*/  STL [R1+0x1b8], R12 ;  /* 0x0001b80c01007387 */ /* 0x000fe80000100800 */
[----:B------:R-:W-:Y:S04]  /*4eaf0*/  STL [R1+0x1bc], R9 ;  /* 0x0001bc0901007387 */ /* 0x000fe80000100800 */
[----:B------:R-:W-:Y:S04]  /*4eb00*/  STL [R1+0x1ac], R8 ;  /* 0x0001ac0801007387 */ /* 0x000fe80000100800 */
[----:B------:R1:W-:Y:S04]  /*4eb10*/  STL [R1+0x1b4], R7 ;  /* 0x0001b40701007387 */ /* 0x0003e80000100800 */
[----:B------:R2:W-:Y:S04]  /*4eb20*/  STL [R1+0x1a8], R5 ;  /* 0x0001a80501007387 */ /* 0x0005e80000100800 */
[----:B0-----:R-:W3:Y:S01]  /*4eb30*/  LDL.LU R14, [R1+0x568] ;  /* 0x00056800010e7983 */ /* 0x001ee20000300800 */
[----:B-1----:R-:W-:Y:S01]  /*4eb40*/  FSEL R7, RZ, -23, P1 ;  /* 0xc1b80000ff077808 */ /* 0x002fe20000800000 */
[----:B--2---:R0:W1:Y:S02]  /*4eb50*/  I2F R5, R4 ;  /* 0x0000000400057306 */ /* 0x0040640000201400 */
[----:B------:R-:W2:Y:S01]  /*4eb60*/  LDL.LU R13, [R1+0x56c] ;  /* 0x00056c00010d7983 */ /* 0x000ea20000300800 */
        /* <DEDUP_REMOVED lines=19> */
[----:B------:R0:W-:Y:S04]  /*4eca0*/  STL [R1+0xb8], R8 ;  /* 0x0000b80801007387 */ /* 0x0001e80000100800 */
[----:B------:R-:W4:Y:S01]  /*4ecb0*/  LDL.LU R12, [R1+0x4a8] ;  /* 0x0004a800010c7983 */ /* 0x000f220000300800 */
[----:B------:R-:W-:-:S03]  /*4ecc0*/  FSETP.GT.AND P1, PT, |R0|, 8.50705917302346158658e+37, PT ;  /* 0x7e8000000000780b */ /* 0x000fc60003f24200 */
[----:B------:R-:W5:Y:S04]  /*4ecd0*/  LDL.LU R9, [R1+0x4ac] ;  /* 0x0004ac0001097983 */ /* 0x000f680000300800 */
[----:B0-----:R-:W5:Y:S04]  /*4ece0*/  LDL.LU R8, [R1+0x498] ;  /* 0x0004980001087983 */ /* 0x001f680000300800 */
        /* <DEDUP_REMOVED lines=10> */
[----:B------:R-:W-:Y:S01]  /*4ed90*/  FSETP.NEU.AND P0, PT, R10, RZ, PT ;  /* 0x000000ff0a00720b */ /* 0x000fe20003f0d000 */
[----:B---3--:R-:W-:Y:S02]  /*4eda0*/  @P1 FMUL R14, R14, 0.25 ;  /* 0x3e8000000e0e1820 */ /* 0x008fe40000400000 */
[----:B--2---:R-:W-:Y:S02]  /*4edb0*/  @P1 FMUL R13, R13, 0.25 ;  /* 0x3e8000000d0d1820 */ /* 0x004fe40000400000 */
[----:B------:R-:W-:Y:S02]  /*4edc0*/  @!P2 FMUL R14, R14, 16777216 ;  /* 0x4b8000000e0ea820 */ /* 0x000fe40000400000 */
[----:B------:R-:W-:Y:S02]  /*4edd0*/  @!P2 FMUL R13, R13, 16777216 ;  /* 0x4b8000000d0da820 */ /* 0x000fe40000400000 */
[----:B----4-:R-:W-:-:S02]  /*4ede0*/  @P1 FMUL R12, R12, 0.25 ;  /* 0x3e8000000c0c1820 */ /* 0x010fc40000400000 */
[----:B-----5:R-:W-:Y:S02]  /*4edf0*/  @P1 FMUL R9, R9, 0.25 ;  /* 0x3e80000009091820 */ /* 0x020fe40000400000 */
[----:B------:R-:W-:Y:S02]  /*4ee00*/  @P1 FMUL R8, R8, 0.25 ;  /* 0x3e80000008081820 */ /* 0x000fe40000400000 */
[----:B------:R-:W-:Y:S02]  /*4ee10*/  @P1 FMUL R7, R7, 0.25 ;  /* 0x3e80000007071820 */ /* 0x000fe40000400000 */
[----:B------:R-:W-:Y:S02]  /*4ee20*/  @P1 FMUL R5, R5, 0.25 ;  /* 0x3e80000005051820 */ /* 0x000fe40000400000 */
[----:B------:R-:W-:Y:S02]  /*4ee30*/  @P1 FMUL R4, R4, 0.25 ;  /* 0x3e80000004041820 */ /* 0x000fe40000400000 */
[----:B------:R-:W-:-:S02]  /*4ee40*/  @!P2 FMUL R5, R5, 16777216 ;  /* 0x4b8000000505a820 */ /* 0x000fc40000400000 */
[----:B------:R-:W-:Y:S02]  /*4ee50*/  @!P2 FMUL R4, R4, 16777216 ;  /* 0x4b8000000404a820 */ /* 0x000fe40000400000 */
[----:B------:R-:W-:Y:S02]  /*4ee60*/  @!P2 FMUL R7, R7, 16777216 ;  /* 0x4b8000000707a820 */ /* 0x000fe40000400000 */
[C---:B-1----:R-:W-:Y:S02]  /*4ee70*/  FMUL R17, R16.reuse, R4 ;  /* 0x0000000410117220 */ /* 0x042fe40000400000 */
[----:B------:R-:W-:Y:S02]  /*4ee80*/  FMUL R5, R16, R5 ;  /* 0x0000000510057220 */ /* 0x000fe40000400000 */
[----:B------:R-:W-:Y:S02]  /*4ee90*/  @!P2 FMUL R8, R8, 16777216 ;  /* 0x4b8000000808a820 */ /* 0x000fe40000400000 */
[----:B------:R-:W-:-:S02]  /*4eea0*/  FMUL R4, R16, R7 ;  /* 0x0000000710047220 */ /* 0x000fc40000400000 */
        /* <DEDUP_REMOVED lines=9> */
[----:B------:R1:W-:Y:S01]  /*4ef40*/  STL [R1+0x1e0], R5 ;  /* 0x0001e00501007387 */ /* 0x0003e20000100800 */
[----:B------:R-:W-:-:S03]  /*4ef50*/  FSETP.GEU.AND P1, PT, R0, 1.175494350822287508e-38, PT ;  /* 0x008000000000780b */ /* 0x000fc60003f2e000 */
[----:B------:R2:W-:Y:S01]  /*4ef60*/  STL [R1+0x1d4], R4 ;  /* 0x0001d40401007387 */ /* 0x0005e20000100800 */
[C---:B0-----:R-:W-:Y:S02]  /*4ef70*/  FMUL R7, R16.reuse, R13 ;  /* 0x0000000d10077220 */ /* 0x041fe40000400000 */
[----:B-1----:R-:W-:Y:S02]  /*4ef80*/  FMUL R5, R16, R14 ;  /* 0x0000000e10057220 */ /* 0x002fe40000400000 */
[----:B--2---:R-:W-:Y:S01]  /*4ef90*/  FMUL R4, R0, 8388608 ;  /* 0x4b00000000047820 */ /* 0x004fe20000400000 */
[----:B------:R-:W-:Y:S04]  /*4efa0*/  STL [R1+0x1d8], R7 ;  /* 0x0001d80701007387 */ /* 0x000fe80000100800 */
[----:B------:R-:W-:Y:S01]  /*4efb0*/  FSEL R4, R4, R0, !P1 ;  /* 0x0000000004047208 */ /* 0x000fe20004800000 */
[----:B------:R0:W-:Y:S03]  /*4efc0*/  STL [R1+0x1d0], R5 ;  /* 0x0001d00501007387 */ /* 0x0001e60000100800 */
        /* <DEDUP_REMOVED lines=49> */
[----:B------:R-:W-:-:S04]  /*4f2e0*/  @P1 FMUL R14, R14, 0.25 ;  /* 0x3e8000000e0e1820 */ /* 0x000fc80000400000 */
[----:B------:R-:W-:Y:S02]  /*4f2f0*/  @!P2 FMUL R14, R14, 16777216 ;  /* 0x4b8000000e0ea820 */ /* 0x000fe40000400000 */
[----:B------:R-:W-:Y:S02]  /*4f300*/  @!P2 FMUL R13, R13, 16777216 ;  /* 0x4b8000000d0da820 */ /* 0x000fe40000400000 */
[----:B------:R-:W-:Y:S02]  /*4f310*/  @!P2 FMUL R12, R12, 16777216 ;  /* 0x4b8000000c0ca820 */ /* 0x000fe40000400000 */
[----:B-1----:R-:W-:Y:S02]  /*4f320*/  FMUL R14, R16, R14 ;  /* 0x0000000e100e7220 */ /* 0x002fe40000400000 */
[----:B------:R-:W-:Y:S02]  /*4f330*/  @!P2 FMUL R10, R10, 16777216 ;  /* 0x4b8000000a0aa820 */ /* 0x000fe40000400000 */
[----:B------:R-:W-:-:S02]  /*4f340*/  @!P2 FMUL R9, R9, 16777216 ;  /* 0x4b8000000909a820 */ /* 0x000fc40000400000 */
[----:B------:R-:W-:Y:S02]  /*4f350*/  @!P2 FMUL R8, R8, 16777216 ;  /* 0x4b8000000808a820 */ /* 0x000fe40000400000 */
[C---:B------:R-:W-:Y:S01]  /*4f360*/  FMUL R13, R16.reuse, R13 ;  /* 0x0000000d100d7220 */ /* 0x040fe20000400000 */
[----:B------:R0:W-:Y:S01]  /*4f370*/  STL [R1+0x178], R14 ;  /* 0x0001780e01007387 */ /* 0x0001e20000100800 */
[----:B------:R-:W-:Y:S02]  /*4f380*/  @!P2 FMUL R7, R7, 16777216 ;  /* 0x4b8000000707a820 */ /* 0x000fe40000400000 */
[C---:B------:R-:W-:Y:S02]  /*4f390*/  FMUL R12, R16.reuse, R12 ;  /* 0x0000000c100c7220 */ /* 0x040fe40000400000 */
[----:B------:R-:W-:Y:S01]  /*4f3a0*/  FMUL R10, R16, R10 ;  /* 0x0000000a100a7220 */ /* 0x000fe20000400000 */
[----:B------:R-:W-:Y:S01]  /*4f3b0*/  FSETP.GEU.AND P1, PT, R0, 1.175494350822287508e-38, PT ;  /* 0x008000000000780b */ /* 0x000fe20003f2e000 */
[C---:B------:R-:W-:Y:S01]  /*4f3c0*/  FMUL R9, R16.reuse, R9 ;  /* 0x0000000910097220 */ /* 0x040fe20000400000 */
[----:B------:R1:W-:Y:S01]  /*4f3d0*/  STL [R1+0x170], R13 ;  /* 0x0001700d01007387 */ /* 0x0003e20000100800 */
[----:B------:R-:W-:-:S02]  /*4f3e0*/  FMUL R8, R16, R8 ;  /* 0x0000000810087220 */ /* 0x000fc40000400000 */
[----:B0-----:R-:W-:Y:S01]  /*4f3f0*/  FMUL R14, R0, 8388608 ;  /* 0x4b000000000e7820 */ /* 0x001fe20000400000 */
[----:B------:R-:W-:Y:S01]  /*4f400*/  STL [R1+0x174], R12 ;  /* 0x0001740c01007387 */ /* 0x000fe20000100800 */
[C---:B------:R-:W-:Y:S02]  /*4f410*/  FMUL R7, R16.reuse, R7 ;  /* 0x0000000710077220 */ /* 0x040fe40000400000 */
[----:B------:R-:W-:Y:S01]  /*4f420*/  FMUL R5, R16, R5 ;  /* 0x0000000510057220 */ /* 0x000fe20000400000 */
[----:B------:R-:W-:Y:S01]  /*4f430*/  STL [R1+0x168], R10 ;  /* 0x0001680a01007387 */ /* 0x000fe20000100800 */
[----:B------:R-:W-:-:S03]  /*4f440*/  FSEL R14, R14, R0, !P1 ;  /* 0x000000000e0e7208 */ /* 0x000fc60004800000 */
[----:B------:R-:W-:Y:S04]  /*4f450*/  STL [R1+0x16c], R9 ;  /* 0x00016c0901007387 */ /* 0x000fe80000100800 */
[----:B------:R-:W-:Y:S04]  /*4f460*/  STL [R1+0x160], R8 ;  /* 0x0001600801007387 */ /* 0x000fe80000100800 */
[----:B------:R0:W-:Y:S04]  /*4f470*/  STL [R1+0x164], R7 ;  /* 0x0001640701007387 */ /* 0x0001e80000100800 */
[----:B------:R2:W-:Y:S04]  /*4f480*/  STL [R1+0x15c], R5 ;  /* 0x00015c0501007387 */ /* 0x0005e80000100800 */
[----:B-1----:R-:W3:Y:S01]  /*4f490*/  LDL.LU R13, [R1+0x578] ;  /* 0x00057800010d7983 */ /* 0x002ee20000300800 */
[----:B0-----:R-:W-:-:S02]  /*4f4a0*/  FSEL R7, RZ, -23, P1 ;  /* 0xc1b80000ff077808 */ /* 0x001fc40000800000 */
[----:B--2---:R-:W-:Y:S01]  /*4f4b0*/  IADD3 R5, R14, -0x3f3504f3, RZ ;  /* 0xc0cafb0d0e057810 */ /* 0x004fe20007ffe0ff */
        /* <DEDUP_REMOVED lines=62> */
[----:B------:R-:W-:Y:S01]  /*4f8a0*/  STL [R1+0x188], R7 ;  /* 0x0001880701007387 */ /* 0x000fe20000100800 */
[----:B-1----:R-:W-:-:S03]  /*4f8b0*/  FMUL R5, R16, R10 ;  /* 0x0000000a10057220 */ /* 0x002fc60000400000 */
[----:B------:R-:W-:Y:S01]  /*4f8c0*/  STL [R1+0x18c], R6 ;  /* 0x00018c0601007387 */ /* 0x000fe20000100800 */
[----:B------:R-:W-:-:S03]  /*4f8d0*/  FSETP.GEU.AND P1, PT, R0, 1.175494350822287508e-38, PT ;  /* 0x008000000000780b */ /* 0x000fc60003f2e000 */
[----:B------:R0:W-:Y:S02]  /*4f8e0*/  STL [R1+0x180], R5 ;  /* 0x0001800501007387 */ /* 0x0001e40000100800 */
[----:B0-----:R-:W-:-:S05]  /*4f8f0*/  FMUL R5, R0, 8388608 ;  /* 0x4b00000000057820 */ /* 0x001fca0000400000 */
[----:B------:R-:W-:Y:S01]  /*4f900*/  FSEL R2, R5, R0, !P1 ;  /* 0x0000000005027208 */ /* 0x000fe20004800000 */
[----:B------:R-:W-:-:S03]  /*4f910*/  FMUL R7, R16, R12 ;  /* 0x0000000c10077220 */ /* 0x000fc60000400000 */
[----:B------:R-:W-:Y:S01]  /*4f920*/  IADD3 R5, R2, -0x3f3504f3, RZ ;  /* 0xc0cafb0d02057810 */ /* 0x000fe20007ffe0ff */
[----:B------:R-:W-:Y:S01]  /*4f930*/  FMUL R6, R16, R13 ;  /* 0x0000000d10067220 */ /* 0x000fe20000400000 */
[----:B------:R-:W-:Y:S02]  /*4f940*/  STL [R1+0x184], R7 ;  /* 0x0001840701007387 */ /* 0x000fe40000100800 */
[----:B------:R-:W-:Y:S02]  /*4f950*/  LOP3.LUT R5, R5, 0xff800000, RZ, 0xc0, !PT ;  /* 0xff80000005057812 */ /* 0x000fe400078ec0ff */
[----:B------:R0:W-:Y:S02]  /*4f960*/  STL [R1+0x17c], R6 ;  /* 0x00017c0601007387 */ /* 0x0001e40000100800 */
        /* <DEDUP_REMOVED lines=24> */
[----:B------:R-:W4:Y:S01]  /*4faf0*/  LDL.LU R12, [R1+0x590] ;  /* 0x00059000010c7983 */ /* 0x000f220000300800 */
[----:B------:R-:W-:-:S03]  /*4fb00*/  FSETP.GT.AND P1, PT, |R0|, 8.50705917302346158658e+37, PT ;  /* 0x7e8000000000780b */ /* 0x000fc60003f24200 */
[----:B------:R-:W5:Y:S04]  /*4fb10*/  LDL.LU R10, [R1+0x594] ;  /* 0x00059400010a7983 */ /* 0x000f680000300800 */
[----:B------:R-:W4:Y:S04]  /*4fb20*/  LDL.LU R9, [R1+0x5a0] ;  /* 0x0005a00001097983 */ /* 0x000f280000300800 */
[----:B0-----:R-:W4:Y:S04]  /*4fb30*/  LDL.LU R8, [R1+0x5a4] ;  /* 0x0005a40001087983 */ /* 0x001f280000300800 */
[----:B------:R-:W4:Y:S01]  /*4fb40*/  LDL.LU R7, [R1+0x5b0] ;  /* 0x0005b00001077983 */ /* 0x000f220000300800 */
[----:B------:R-:W-:-:S03]  /*4fb50*/  FSETP.GEU.AND P2, PT, |R0|, 1.175494350822287508e-38, PT ;  /* 0x008000000000780b */ /* 0x000fc60003f4e200 */
[----:B------:R-:W4:Y:S01]  /*4fb60*/  LDL.LU R6, [R1+0x5b4] ;  /* 0x0005b40001067983 */ /* 0x000f220000300800 */
[----:B------:R-:W-:-:S09]  /*4fb70*/  @P1 FMUL R0, R0, 0.25 ;  /* 0x3e80000000001820 */ /* 0x000fd20000400000 */
[----:B------:R-:W-:-:S04]  /*4fb80*/  @!P2 FMUL R0, R0, 16777216 ;  /* 0x4b8000000000a820 */ /* 0x000fc80000400000 */
[----:B------:R0:W1:Y:S02]  /*4fb90*/  MUFU.RCP R16, R0 ;  /* 0x0000000000107308 */ /* 0x0000640000001000 */
[----:B0-----:R-:W4:Y:S01]  /*4fba0*/  LDL.LU R0, [R1+0xa64] ;  /* 0x000a640001007983 */ /* 0x001f220000300800 */
[----:B------:R-:W-:-:S04]  /*4fbb0*/  LOP3.LUT R28, R28, 0xffffbfff, RZ, 0xc0, !PT ;  /* 0xffffbfff1c1c7812 */ /* 0x000fc800078ec0ff */
[----:B------:R-:W-:Y:S02]  /*4fbc0*/  @P0 LOP3.LUT R28, R28, 0x4000, RZ, 0xfc, !PT ;  /* 0x000040001c1c0812 */ /* 0x000fe400078efcff */
[----:B------:R-:W-:Y:S01]  /*4fbd0*/  FSETP.NEU.AND P0, PT, R11, RZ, PT ;  /* 0x000000ff0b00720b */ /* 0x000fe20003f0d000 */
[----:B--2---:R-:W-:Y:S02]  /*4fbe0*/  @P1 FMUL R5, R5, 0.25 ;  /* 0x3e80000005051820 */ /* 0x004fe40000400000 */
[----:B---3--:R-:W-:Y:S02]  /*4fbf0*/  @P1 FMUL R13, R13, 0.25 ;  /* 0x3e8000000d0d1820 */ /* 0x008fe40000400000 */
[----:B------:R-:W-:Y:S02]  /*4fc00*/  @!P2 FMUL R5, R5, 16777216 ;  /* 0x4b8000000505a820 */ /* 0x000fe40000400000 */
[----:B-----5:R-:W-:Y:S02]  /*4fc10*/  @P1 FMUL R10, R10, 0.25 ;  /* 0x3e8000000a0a1820 */ /* 0x020fe40000400000 */
[----:B----4-:R-:W-:-:S02]  /*4fc20*/  @P1 FMUL R9, R9, 0.25 ;  /* 0x3e80000009091820 */ /* 0x010fc40000400000 */
[----:B------:R-:W-:Y:S02]  /*4fc30*/  @P1 FMUL R8, R8, 0.25 ;  /* 0x3e80000008081820 */ /* 0x000fe40000400000 */
[----:B------:R-:W-:Y:S02]  /*4fc40*/  @P1 FMUL R7, R7, 0.25 ;  /* 0x3e80000007071820 */ /* 0x000fe40000400000 */
[----:B------:R-:W-:Y:S02]  /*4fc50*/  @P1 FMUL R6, R6, 0.25 ;  /* 0x3e80000006061820 */ /* 0x000fe40000400000 */
[----:B------:R-:W-:Y:S02]  /*4fc60*/  @!P2 FMUL R7, R7, 16777216 ;  /* 0x4b8000000707a820 */ /* 0x000fe40000400000 */
[----:B------:R-:W-:Y:S02]  /*4fc70*/  @!P2 FMUL R6, R6, 16777216 ;  /* 0x4b8000000606a820 */ /* 0x000fe40000400000 */
[----:B------:R-:W-:-:S02]  /*4fc80*/  @!P2 FMUL R8, R8, 16777216 ;  /* 0x4b8000000808a820 */ /* 0x000fc40000400000 */
[C---:B-1----:R-:W-:Y:S02]  /*4fc90*/  FMUL R17, R16.reuse, R6 ;  /* 0x0000000610117220 */ /* 0x042fe40000400000 */
[----:B------:R-:W-:Y:S02]  /*4fca0*/  FMUL R6, R16, R7 ;  /* 0x0000000710067220 */ /* 0x000fe40000400000 */
[----:B------:R-:W-:Y:S02]  /*4fcb0*/  @!P2 FMUL R9, R9, 16777216 ;  /* 0x4b8000000909a820 */ /* 0x000fe40000400000 */
[----:B------:R-:W-:Y:S01]  /*4fcc0*/  @!P2 FMUL R10, R10, 16777216 ;  /* 0x4b8000000a0aa820 */ /* 0x000fe20000400000 */
[----:B------:R-:W-:Y:S01]  /*4fcd0*/  STL [R1+0x12c], R17 ;  /* 0x00012c1101007387 */ /* 0x000fe20000100800 */
[C---:B------:R-:W-:Y:S02]  /*4fce0*/  FMUL R8, R16.reuse, R8 ;  /* 0x0000000810087220 */ /* 0x040fe40000400000 */
[----:B------:R-:W-:Y:S01]  /*4fcf0*/  FMUL R7, R16, R9 ;  /* 0x0000000910077220 */ /* 0x000fe20000400000 */
[----:B------:R0:W-:Y:S01]  /*4fd00*/  STL [R1+0x120], R6 ;  /* 0x0001200601007387 */ /* 0x0001e20000100800 */
[----:B------:R-:W-:-:S03]  /*4fd10*/  @P1 FMUL R12, R12, 0.25 ;  /* 0x3e8000000c0c1820 */ /* 0x000fc60000400000 */
[----:B------:R1:W-:Y:S01]  /*4fd20*/  STL [R1+0x128], R8 ;  /* 0x0001280801007387 */ /* 0x0003e20000100800 */
[----:B------:R-:W-:Y:S02]  /*4fd30*/  @!P2 FMUL R12, R12, 16777216 ;  /* 0x4b8000000c0ca820 */ /* 0x000fe40000400000 */
[----:B0-----:R-:W-:Y:S01]  /*4fd40*/  FMUL R6, R16, R10 ;  /* 0x0000000a10067220 */ /* 0x001fe20000400000 */
[----:B------:R0:W-:Y:S01]  /*4fd50*/  STL [R1+0x118], R7 ;  /* 0x0001180701007387 */ /* 0x0001e20000100800 */
[----:B------:R-:W-:-:S03]  /*4fd60*/  @!P2 FMUL R13, R13, 16777216 ;  /* 0x4b8000000d0da820 */ /* 0x000fc60000400000 */
[----:B------:R2:W-:Y:S01]  /*4fd70*/  STL [R1+0x11c], R6 ;  /* 0x00011c0601007387 */ /* 0x0005e20000100800 */
[----:B-1----:R-:W-:Y:S01]  /*4fd80*/  FMUL R8, R16, R12 ;  /* 0x0000000c10087220 */ /* 0x002fe20000400000 */
[----:B------:R-:W-:Y:S01]  /*4fd90*/  FSETP.GEU.AND P1, PT, R0, 1.175494350822287508e-38, PT ;  /* 0x008000000000780b */ /* 0x000fe20003f2e000 */
[C---:B0-----:R-:W-:Y:S02]  /*4fda0*/  FMUL R7, R16.reuse, R13 ;  /* 0x0000000d10077220 */ /* 0x041fe40000400000 */
[----:B--2---:R-:W-:Y:S02]  /*4fdb0*/  FMUL R6, R16, R5 ;  /* 0x0000000510067220 */ /* 0x004fe40000400000 */
[----:B------:R-:W-:Y:S01]  /*4fdc0*/  FMUL R5, R0, 8388608 ;  /* 0x4b00000000057820 */ /* 0x000fe20000400000 */
[----:B------:R-:W-:Y:S04]  /*4fdd0*/  STL [R1+0x110], R8 ;  /* 0x0001100801007387 */ /* 0x000fe80000100800 */
[----:B------:R-:W-:Y:S01]  /*4fde0*/  FSEL R5, R5, R0, !P1 ;  /* 0x0000000005057208 */ /* 0x000fe20004800000 */
        /* <DEDUP_REMOVED lines=28> */
[----:B------:R0:W-:Y:S04]  /*4ffb0*/  STL [R1+0x68], R9 ;  /* 0x0000680901007387 */ /* 0x0001e80000100800 */
[----:B------:R-:W4:Y:S04]  /*4ffc0*/  LDL.LU R8, [R1+0x358] ;  /* 0x0003580001087983 */ /* 0x000f280000300800 */
[----:B------:R-:W5:Y:S01]  /*4ffd0*/  LDL.LU R13, [R1+0x35c] ;  /* 0x00035c00010d7983 */ /* 0x000f620000300800 */
[----:B------:R-:W-:-:S03]  /*4ffe0*/  FSETP.GEU.AND P2, PT, |R0|, 1.175494350822287508e-38, PT ;  /* 0x008000000000780b */ /* 0x000fc60003f4e200 */
        /* <DEDUP_REMOVED lines=18> */
[----:B------:R-:W-:Y:S02]  /*50110*/  @!P2 FMUL R10, R10, 16777216 ;  /* 0x4b8000000a0aa820 */ /* 0x000fe40000400000 */
[----:B------:R-:W-:Y:S02]  /*50120*/  @!P2 FMUL R9, R9, 16777216 ;  /* 0x4b8000000909a820 */ /* 0x000fe40000400000 */
[----:B------:R-:W-:Y:S02]  /*50130*/  @!P2 FMUL R11, R11, 16777216 ;  /* 0x4b8000000b0ba820 */ /* 0x000fe40000400000 */
[----:B-1----:R-:W-:-:S02]  /*50140*/  FMUL R17, R16, R9 ;  /* 0x0000000910117220 */ /* 0x002fc40000400000 */
[C---:B------:R-:W-:Y:S02]  /*50150*/  FMUL R10, R16.reuse, R10 ;  /* 0x0000000a100a7220 */ /* 0x040fe40000400000 */
[----:B------:R-:W-:Y:S01]  /*50160*/  FMUL R9, R16, R11 ;  /* 0x0000000b10097220 */ /* 0x000fe20000400000 */
[----:B------:R-:W-:Y:S01]  /*50170*/  STL [R1+0x14c], R17 ;  /* 0x00014c1101007387 */ /* 0x000fe20000100800 */
[----:B------:R-:W-:Y:S02]  /*50180*/  @!P2 FMUL R8, R8, 16777216 ;  /* 0x4b8000000808a820 */ /* 0x000fe40000400000 */
[----:B------:R-:W-:Y:S01]  /*50190*/  @!P2 FMUL R7, R7, 16777216 ;  /* 0x4b8000000707a820 */ /* 0x000fe20000400000 */
[----:B------:R-:W-:Y:S01]  /*501a0*/  STL [R1+0x144], R10 ;  /* 0x0001440a01007387 */ /* 0x000fe20000100800 */
[----:B------:R-:W-:-:S03]  /*501b0*/  @P1 FMUL R12, R12, 0.25 ;  /* 0x3e8000000c0c1820 */ /* 0x000fc60000400000 */
[----:B------:R0:W-:Y:S01]  /*501c0*/  STL [R1+0x148], R9 ;  /* 0x0001480901007387 */ /* 0x0001e20000100800 */
[----:B------:R-:W-:Y:S01]  /*501d0*/  @P1 FMUL R13, R13, 0.25 ;  /* 0x3e8000000d0d1820 */ /* 0x000fe20000400000 */
[----:B------:R-:W-:Y:S01]  /*501e0*/  FSETP.GEU.AND P1, PT, R0, 1.175494350822287508e-38, PT ;  /* 0x008000000000780b */ /* 0x000fe20003f2e000 */
[----:B------:R-:W-:Y:S02]  /*501f0*/  @!P2 FMUL R12, R12, 16777216 ;  /* 0x4b8000000c0ca820 */ /* 0x000fe40000400000 */
[C---:B0-----:R-:W-:Y:S02]  /*50200*/  FMUL R9, R16.reuse, R8 ;  /* 0x0000000810097220 */ /* 0x041fe40000400000 */
[C---:B------:R-:W-:Y:S02]  /*50210*/  FMUL R8, R16.reuse, R7 ;  /* 0x0000000710087220 */ /* 0x040fe40000400000 */
[----:B------:R-:W-:Y:S02]  /*50220*/  FMUL R7, R16, R6 ;  /* 0x0000000610077220 */ /* 0x000fe40000400000 */
[----:B------:R-:W-:-:S02]  /*50230*/  FMUL R6, R0, 8388608 ;  /* 0x4b00000000067820 */ /* 0x000fc40000400000 */
[----:B------:R-:W-:-:S03]  /*50240*/  @!P2 FMUL R13, R13, 16777216 ;  /* 0x4b8000000d0da820 */ /* 0x000fc60000400000 */
[----:B------:R-:W-:Y:S01]  /*50250*/  FSEL R3, R6, R0, !P1 ;  /* 0x0000000006037208 */ /* 0x000fe20004800000 */
[C---:B------:R-:W-:Y:S02]  /*50260*/  FMUL R11, R16.reuse, R12 ;  /* 0x0000000c100b7220 */ /* 0x040fe40000400000 */
[----:B------:R-:W-:Y:S01]  /*50270*/  FMUL R10, R16, R13 ;  /* 0x0000000d100a7220 */ /* 0x000fe20000400000 */
[C---:B------:R-:W-:Y:S02]  /*50280*/  IADD3 R6, R3.reuse, -0x3f3504f3, RZ ;  /* 0xc0cafb0d03067810 */ /* 0x040fe40007ffe0ff */
[----:B------:R-:W-:Y:S02]  /*50290*/  STL [R1+0x13c], R11 ;  /* 0x00013c0b01007387 */ /* 0x000fe40000100800 */
[----:B------:R-:W-:Y:S02]  /*502a0*/  LOP3.LUT R6, R6, 0xff800000, RZ, 0xc0, !PT ;  /* 0xff80000006067812 */ /* 0x000fe400078ec0ff */
[----:B------:R-:W-:Y:S04]  /*502b0*/  STL [R1+0x140], R10 ;  /* 0x0001400a01007387 */ /* 0x000fe80000100800 */
[----:B------:R-:W-:Y:S04]  /*502c0*/  STL [R1+0x134], R9 ;  /* 0x0001340901007387 */ /* 0x000fe80000100800 */
[----:B------:R-:W-:Y:S04]  /*502d0*/  STL [R1+0x138], R8 ;  /* 0x0001380801007387 */ /* 0x000fe80000100800 */
        /* <DEDUP_REMOVED lines=129> */
[C---:B-1----:R-:W-:Y:S02]  /*50af0*/  FMUL R17, R16.reuse, R15 ;  /* 0x0000000f10117220 */ /* 0x042fe40000400000 */
[----:B------:R-:W-:Y:S02]  /*50b00*/  @!P2 FMUL R9, R9, 16777216 ;  /* 0x4b8000000909a820 */ /* 0x000fe40000400000 */
[----:B------:R-:W-:Y:S02]  /*50b10*/  FMUL R15, R16, R13 ;  /* 0x0000000d100f7220 */ /* 0x000fe40000400000 */
[----:B------:R-:W-:-:S02]  /*50b20*/  @!P2 FMUL R7, R7, 16777216 ;  /* 0x4b8000000707a820 */ /* 0x000fc40000400000 */
[C---:B------:R-:W-:Y:S02]  /*50b30*/  FMUL R13, R16.reuse, R12 ;  /* 0x0000000c100d7220 */ /* 0x040fe40000400000 */
[C---:B------:R-:W-:Y:S02]  /*50b40*/  FMUL R12, R16.reuse, R11 ;  /* 0x0000000b100c7220 */ /* 0x040fe40000400000 */
[C---:B------:R-:W-:Y:S02]  /*50b50*/  FMUL R11, R16.reuse, R10 ;  /* 0x0000000a100b7220 */ /* 0x040fe40000400000 */
[C---:B------:R-:W-:Y:S02]  /*50b60*/  FMUL R10, R16.reuse, R9 ;  /* 0x00000009100a7220 */ /* 0x040fe40000400000 */
[----:B------:R-:W-:Y:S01]  /*50b70*/  FMUL R9, R16, R7 ;  /* 0x0000000710097220 */ /* 0x000fe20000400000 */
[C---:B------:R-:W-:Y:S01]  /*50b80*/  FSETP.GEU.AND P1, PT, R0.reuse, 1.175494350822287508e-38, PT ;  /* 0x008000000000780b */ /* 0x040fe20003f2e000 */
[----:B------:R-:W-:-:S02]  /*50b90*/  FMUL R7, R0, 8388608 ;  /* 0x4b00000000077820 */ /* 0x000fc40000400000 */
[----:B------:R-:W-:-:S03]  /*50ba0*/  @!P2 FMUL R8, R8, 16777216 ;  /* 0x4b8000000808a820 */ /* 0x000fc60000400000 */
[----:B------:R-:W-:Y:S01]  /*50bb0*/  FSEL R4, R7, R0, !P1 ;  /* 0x0000000007047208 */ /* 0x000fe20004800000 */
[----:B------:R-:W-:Y:S01]  /*50bc0*/  STL [R1+0x100], R17 ;  /* 0x0001001101007387 */ /* 0x000fe20000100800 */
[----:B------:R-:W-:Y:S02]  /*50bd0*/  FMUL R8, R16, R8 ;  /* 0x0000000810087220 */ /* 0x000fe40000400000 */
[----:B------:R-:W-:Y:S01]  /*50be0*/  IADD3 R7, R4, -0x3f3504f3, RZ ;  /* 0xc0cafb0d04077810 */ /* 0x000fe20007ffe0ff */
[----:B------:R-:W-:Y:S04]  /*50bf0*/  STL [R1+0xf8], R15 ;  /* 0x0000f80f01007387 */ /* 0x000fe80000100800 */
[----:B------:R-:W-:Y:S01]  /*50c00*/  STL [R1+0xfc], R13 ;  /* 0x0000fc0d01007387 */ /* 0x000fe20000100800 */
[----:B------:R-:W-:-:S03]  /*50c10*/  LOP3.LUT R7, R7, 0xff800000, RZ, 0xc0, !PT ;  /* 0xff80000007077812 */ /* 0x000fc600078ec0ff */
[----:B------:R-:W-:Y:S04]  /*50c20*/  STL [R1+0xf0], R12 ;  /* 0x0000f00c01007387 */ /* 0x000fe80000100800 */
[----:B------:R-:W-:Y:S04]  /*50c30*/  STL [R1+0xf4], R11 ;  /* 0x0000f40b01007387 */ /* 0x000fe80000100800 */
[----:B------:R-:W-:Y:S04]  /*50c40*/  STL [R1+0xe8], R10 ;  /* 0x0000e80a01007387 */ /* 0x000fe80000100800 */
[----:B------:R-:W-:Y:S04]  /*50c50*/  STL [R1+0xec], R9 ;  /* 0x0000ec0901007387 */ /* 0x000fe80000100800 */
[----:B------:R0:W-:Y:S02]  /*50c60*/  STL [R1+0xe4], R8 ;  /* 0x0000e40801007387 */ /* 0x0001e40000100800 */
[----:B0-----:R0:W1:Y:S01]  /*50c70*/  I2F R8, R7 ;  /* 0x0000000700087306 */ /* 0x0010620000201400 */
[----:B------:R-:W-:-:S02]  /*50c80*/  FSEL R9, RZ, -23, P1 ;  /* 0xc1b80000ff097808 */ /* 0x000fc40000800000 */
        /* <DEDUP_REMOVED lines=86> */
[----:B------:R-:W-:Y:S01]  /*511f0*/  FFMA.FTZ R9, R8, R9, 0.48089820146560668945 ;  /* 0x3ef6384a08097423 */ /* 0x000fe20000010009 */
[----:B------:R-:W-:-:S03]  /*51200*/  ISETP.GE.U32.AND P1, PT, R7, 0x7f800000, PT ;  /* 0x7f8000000700780c */ /* 0x000fc60003f26070 */
[----:B------:R-:W-:-:S04]  /*51210*/  FFMA.FTZ R9, R8, R9, -0.72134751081466674805 ;  /* 0xbf38aa3b08097423 */ /* 0x000fc80000010009 */
[----:B------:R-:W-:-:S04]  /*51220*/  FMUL R9, R8, R9 ;  /* 0x0000000908097220 */ /* 0x000fc80000400000 */
[----:B------:R-:W-:-:S04]  /*51230*/  FMUL R9, R8, R9 ;  /* 0x0000000908097220 */ /* 0x000fc80000400000 */
[----:B------:R-:W-:Y:S01]  /*51240*/  FFMA.FTZ R9, R8, 1.4426950216293334961, R9 ;  /* 0x3fb8aa3b08097823 */ /* 0x000fe20000010009 */
[----:B------:R-:W-:-:S03]  /*51250*/  @P1 MOV R8, 0x7f800000 ;  /* 0x7f80000000081802 */ /* 0x000fc60000000f00 */
[----:B------:R-:W-:Y:S02]  /*51260*/  FADD R11, R10, R9 ;  /* 0x000000090a0b7221 */ /* 0x000fe40000000000 */
[----:B------:R-:W-:Y:S01]  /*51270*/  @P1 FFMA.FTZ R11, R7, R8, +INF ;  /* 0x7f800000070b1423 */ /* 0x000fe20000010008 */
[----:B------:R-:W2:Y:S01]  /*51280*/  LDL.LU R9, [R1+0x688] ;  /* 0x0006880001097983 */ /* 0x000ea20000300800 */
[----:B------:R-:W-:-:S03]  /*51290*/  FSETP.GT.AND P1, PT, |R0|, 8.50705917302346158658e+37, PT ;  /* 0x7e8000000000780b */ /* 0x000fc60003f24200 */
        /* <DEDUP_REMOVED lines=29> */
[----:B-1----:R-:W-:Y:S02]  /*51470*/  FMUL R17, R16, R15 ;  /* 0x0000000f10117220 */ /* 0x002fe40000400000 */
[----:B------:R-:W-:Y:S02]  /*51480*/  @!P2 FMUL R10, R10, 16777216 ;  /* 0x4b8000000a0aa820 */ /* 0x000fe40000400000 */
[----:B------:R-:W-:Y:S02]  /*51490*/  FMUL R15, R16, R14 ;  /* 0x0000000e100f7220 */ /* 0x000fe40000400000 */
[----:B------:R-:W-:-:S02]  /*514a0*/  @!P2 FMUL R8, R8, 16777216 ;  /* 0x4b8000000808a820 */ /* 0x000fc40000400000 */
[C---:B------:R-:W-:Y:S02]  /*514b0*/  FMUL R14, R16.reuse, R13 ;  /* 0x0000000d100e7220 */ /* 0x040fe40000400000 */
[C---:B------:R-:W-:Y:S02]  /*514c0*/  FMUL R13, R16.reuse, R12 ;  /* 0x0000000c100d7220 */ /* 0x040fe40000400000 */
[C---:B------:R-:W-:Y:S02]  /*514d0*/  FMUL R12, R16.reuse, R11 ;  /* 0x0000000b100c7220 */ /* 0x040fe40000400000 */
[C---:B------:R-:W-:Y:S02]  /*514e0*/  FMUL R11, R16.reuse, R10 ;  /* 0x0000000a100b7220 */ /* 0x040fe40000400000 */
[----:B------:R-:W-:Y:S02]  /*514f0*/  @!P2 FMUL R9, R9, 16777216 ;  /* 0x4b8000000909a820 */ /* 0x000fe40000400000 */
[----:B------:R-:W-:Y:S01]  /*51500*/  FMUL R10, R16, R8 ;  /* 0x00000008100a7220 */ /* 0x000fe20000400000 */
[----:B------:R-:W-:Y:S01]  /*51510*/  STL [R1+0xb4], R17 ;  /* 0x0000b41101007387 */ /* 0x000fe20000100800 */
[C---:B------:R-:W-:Y:S01]  /*51520*/  FMUL R8, R0.reuse, 8388608 ;  /* 0x4b00000000087820 */ /* 0x040fe20000400000 */
[----:B------:R-:W-:Y:S01]  /*51530*/  FSETP.GEU.AND P1, PT, R0, 1.175494350822287508e-38, PT ;  /* 0x008000000000780b */ /* 0x000fe20003f2e000 */
[----:B------:R-:W-:Y:S01]  /*51540*/  FMUL R9, R16, R9 ;  /* 0x0000000910097220 */ /* 0x000fe20000400000 */
[----:B------:R-:W-:Y:S02]  /*51550*/  STL [R1+0xac], R15 ;  /* 0x0000ac0f01007387 */ /* 0x000fe40000100800 */
[----:B------:R-:W-:-:S02]  /*51560*/  FSEL R2, R8, R0, !P1 ;  /* 0x0000000008027208 */ /* 0x000fc40004800000 */
        /* <DEDUP_REMOVED lines=8> */
[----:B------:R-:W0:Y:S01]  /*515f0*/  I2F R10, R9 ;  /* 0x00000009000a7306 */ /* 0x000e220000201400 */
[----:B------:R-:W-:-:S05]  /*51600*/  FSEL R8, RZ, -23, P1 ;  /* 0xc1b80000ff087808 */ /* 0x000fca0000800000 */
[----:B0-----:R-:W-:Y:S02]  /*51610*/  FFMA.FTZ R10, R10, 1.1920928955078125e-07, R8 ;  /* 0x340000000a0a7823 */ /* 0x001fe40000010008 */
[----:B------:R-:W-:-:S04]  /*51620*/  IMAD.IADD R8, R2, 0x1, -R9 ;  /* 0x0000000102087824 */ /* 0x000fc800078e0a09 */
        /* <DEDUP_REMOVED lines=13> */
[----:B------:R-:W-:Y:S02]  /*51700*/  FFMA.FTZ R9, R8, 1.4426950216293334961, R9 ;  /* 0x3fb8aa3b08097823 */ /* 0x000fe40000010009 */
[----:B------:R-:W-:Y:S02]  /*51710*/  @P1 IMAD.MOV.U32 R8, RZ, RZ, 0x7f800000 ;  /* 0x7f800000ff081424 */ /* 0x000fe400078e00ff */
[----:B------:R-:W-:Y:S02]  /*51720*/  FADD R11, R10, R9 ;  /* 0x000000090a0b7221 */ /* 0x000fe40000000000 */
        /* <DEDUP_REMOVED lines=9> */
[----:B------:R-:W5:Y:S04]  /*517c0*/  LDL.LU R15, [R1+0x3c4] ;  /* 0x0003c400010f7983 */ /* 0x000f680000300800 */
[----:B------:R-:W5:Y:S01]  /*517d0*/  LDL.LU R27, [R1+0xa7c] ;  /* 0x000a7c00011b7983 */ /* 0x000f620000300800 */
[----:B------:R-:W-:-:S02]  /*517e0*/  FSETP.GT.AND P1, PT, |R0|, 8.50705917302346158658e+37, PT ;  /* 0x7e8000000000780b */ /* 0x000fc40003f24200 */
[----:B------:R-:W-:-:S11]  /*517f0*/  FSETP.GEU.AND P2, PT, |R0|, 1.175494350822287508e-38, PT ;  /* 0x008000000000780b */ /* 0x000fd60003f4e200 */
[----:B------:R-:W-:-:S04]  /*51800*/  @P1 FMUL R0, R0, 0.25 ;  /* 0x3e80000000001820 */ /* 0x000fc80000400000 */
[----:B------:R-:W-:-:S06]  /*51810*/  @!P2 FMUL R0, R0, 16777216 ;  /* 0x4b8000000000a820 */ /* 0x000fcc0000400000 */
[----:B------:R-:W0:Y:S01]  /*51820*/  MUFU.RCP R0, R0 ;  /* 0x0000000000007308 */ /* 0x000e220000001000 */
[----:B------:R-:W-:-:S04]  /*51830*/  LOP3.LUT R28, R28, 0xfffffeff, RZ, 0xc0, !PT ;  /* 0xfffffeff1c1c7812 */ /* 0x000fc800078ec0ff */
[----:B------:R-:W-:Y:S02]  /*51840*/  @P0 LOP3.LUT R28, R28, 0x100, RZ, 0xfc, !PT ;  /* 0x000001001c1c0812 */ /* 0x000fe400078efcff */
[----:B------:R-:W-:Y:S02]  /*51850*/  FSETP.NEU.AND P0, PT, R5, RZ, PT ;  /* 0x000000ff0500720b */ /* 0x000fe40003f0d000 */
[----:B------:R-:W-:-:S11]  /*51860*/  LOP3.LUT R28, R28, 0xffffff7f, RZ, 0xc0, !PT ;  /* 0xffffff7f1c1c7812 */ /* 0x000fd600078ec0ff */
[----:B------:R-:W-:Y:S02]  /*51870*/  @P0 LOP3.LUT R28, R28, 0x80, RZ, 0xfc, !PT ;  /* 0x000000801c1c0812 */ /* 0x000fe400078efcff */
[----:B------:R-:W-:Y:S01]  /*51880*/  FSETP.NEU.AND P0, PT, R3, RZ, PT ;  /* 0x000000ff0300720b */ /* 0x000fe20003f0d000 */
[----:B--2---:R-:W-:Y:S02]  /*51890*/  @P1 FMUL R8, R8, 0.25 ;  /* 0x3e80000008081820 */ /* 0x004fe40000400000 */
[----:B---3--:R-:W-:Y:S02]  /*518a0*/  @P1 FMUL R9, R9, 0.25 ;  /* 0x3e80000009091820 */ /* 0x008fe40000400000 */
        /* <DEDUP_REMOVED lines=14> */
[----:B0-----:R-:W-:-:S02]  /*51990*/  FMUL R15, R0, R15 ;  /* 0x0000000f000f7220 */ /* 0x001fc40000400000 */
        /* <DEDUP_REMOVED lines=36> */
[----:B------:R-:W-:-:S04]  /*51be0*/  FFMA.FTZ R3, R3, 1.4426950216293334961, R8 ;  /* 0x3fb8aa3b03037823 */ /* 0x000fc80000010008 */
[----:B------:R-:W-:Y:S02]  /*51bf0*/  FADD R9, R5, R3 ;  /* 0x0000000305097221 */ /* 0x000fe40000000000 */
[----:B------:R-:W2:Y:S01]  /*51c00*/  LDL.LU R5, [R1+0xa80] ;  /* 0x000a800001057983 */ /* 0x000ea20000300800 */
[----:B------:R-:W-:-:S13]  /*51c10*/  ISETP.GE.U32.AND P1, PT, R0, 0x7f800000, PT ;  /* 0x7f8000000000780c */ /* 0x000fda0003f26070 */
[----:B------:R-:W-:-:S04]  /*51c20*/  @P1 IMAD.MOV.U32 R3, RZ, RZ, 0x7f800000 ;  /* 0x7f800000ff031424 */ /* 0x000fc800078e00ff */
[----:B------:R-:W-:-:S05]  /*51c30*/  @P1 FFMA.FTZ R9, R0, R3, +INF ;  /* 0x7f80000000091423 */ /* 0x000fca0000010003 */
[----:B------:R0:W-:Y:S01]  /*51c40*/  STL [R1+0x10], R9 ;  /* 0x0000100901007387 */ /* 0x0001e20000100800 */
[----:B------:R-:W-:Y:S01]  /*51c50*/  FSETP.NEU.AND P3, PT, R6, RZ, PT ;  /* 0x000000ff0600720b */ /* 0x000fe20003f6d000 */
[C---:B--2---:R-:W-:Y:S01]  /*51c60*/  FMUL R3, R5.reuse, 8388608 ;  /* 0x4b00000005037820 */ /* 0x044fe20000400000 */
        /* <DEDUP_REMOVED lines=24> */
[----:B------:R-:W-:Y:S02]  /*51df0*/  @P1 FFMA.FTZ R10, R3, R6, +INF ;  /* 0x7f800000030a1423 */ /* 0x000fe40000010006 */
[----:B------:R-:W2:Y:S04]  /*51e00*/  LDL.LU R6, [R1+0x6f0] ;  /* 0x0006f00001067983 */ /* 0x000ea80000300800 */
[----:B------:R-:W3:Y:S04]  /*51e10*/  LDL.LU R8, [R1+0x6f4] ;  /* 0x0006f40001087983 */ /* 0x000ee80000300800 */
[----:B------:R0:W-:Y:S04]  /*51e20*/  STL [R1], R10 ;  /* 0x0000000a01007387 */ /* 0x0001e80000100800 */
        /* <DEDUP_REMOVED lines=46> */
[----:B------:R-:W-:Y:S03]  /*52110*/  STL [R1+0x2c], R13 ;  /* 0x00002c0d01007387 */ /* 0x000fe60000100800 */
[----:B------:R-:W-:Y:S01]  /*52120*/  IADD3 R5, R23, -0x3f3504f3, RZ ;  /* 0xc0cafb0d17057810 */ /* 0x000fe20007ffe0ff */
[----:B------:R-:W-:Y:S03]  /*52130*/  STL [R1+0x30], R12 ;  /* 0x0000300c01007387 */ /* 0x000fe60000100800 */
[----:B------:R-:W-:Y:S01]  /*52140*/  LOP3.LUT R5, R5, 0xff800000, RZ, 0xc0, !PT ;  /* 0xff80000005057812 */ /* 0x000fe200078ec0ff */
[----:B------:R-:W-:Y:S04]  /*52150*/  STL [R1+0x24], R11 ;  /* 0x0000240b01007387 */ /* 0x000fe80000100800 */
        /* <DEDUP_REMOVED lines=26> */
[----:B------:R-:W-:Y:S01]  /*52300*/  STL [R1+0x1a0], R7 ;  /* 0x0001a00701007387 */ /* 0x000fe20000100800 */
[C---:B--2---:R-:W-:Y:S02]  /*52310*/  FSETP.GT.AND P4, PT, |R4|.reuse, 8.50705917302346158658e+37, PT ;  /* 0x7e8000000400780b */ /* 0x044fe40003f84200 */
[C---:B------:R-:W-:Y:S01]  /*52320*/  FSETP.GEU.AND P2, PT, |R4|.reuse, 1.175494350822287508e-38, PT ;  /* 0x008000000400780b */ /* 0x040fe20003f4e200 */
[C---:B------:R-:W-:Y:S01]  /*52330*/  FMUL R5, R4.reuse, 8388608 ;  /* 0x4b00000004057820 */ /* 0x040fe20000400000 */
[----:B------:R-:W-:-:S04]  /*52340*/  FSETP.GEU.AND P1, PT, R4, 1.175494350822287508e-38, PT ;  /* 0x008000000400780b */ /* 0x000fc80003f2e000 */
[----:B------:R-:W-:-:S05]  /*52350*/  FSEL R5, R5, R4, !P1 ;  /* 0x0000000405057208 */ /* 0x000fca0004800000 */
[----:B------:R-:W-:-:S04]  /*52360*/  @P4 FMUL R4, R4, 0.25 ;  /* 0x3e80000004044820 */ /* 0x000fc80000400000 */
[----:B------:R-:W-:Y:S01]  /*52370*/  @!P2 FMUL R4, R4, 16777216 ;  /* 0x4b8000000404a820 */ /* 0x000fe20000400000 */
[----:B------:R0:W-:Y:S03]  /*52380*/  STL [R1+0x2ac], R5 ;  /* 0x0002ac0501007387 */ /* 0x0001e60000100800 */
[----:B------:R1:W2:Y:S01]  /*52390*/  MUFU.RCP R6, R4 ;  /* 0x0000000400067308 */ /* 0x0002a20000001000 */
[----:B0-----:R-:W3:Y:S04]  /*523a0*/  LDL.LU R5, [R1+0x7e0] ;  /* 0x0007e00001057983 */ /* 0x001ee80000300800 */
[----:B-1----:R-:W4:Y:S04]  /*523b0*/  LDL.LU R4, [R1+0x7d0] ;  /* 0x0007d00001047983 */ /* 0x002f280000300800 */
[----:B------:R-:W0:Y:S04]  /*523c0*/  S2R R26, SR_TID.X ;  /* 0x00000000001a7919 */ /* 0x000e280000002100 */
[----:B------:R-:W1:Y:S04]  /*523d0*/  S2R R24, SR_CTAID.X ;  /* 0x0000000000187919 */ /* 0x000e680000002500 */
[----:B--2---:R2:W-:Y:S01]  /*523e0*/  STL [R1+0xc], R6 ;  /* 0x00000c0601007387 */ /* 0x0045e20000100800 */
[----:B------:R-:W-:-:S04]  /*523f0*/  LOP3.LUT R28, R28, 0xfffffff7, RZ, 0xc0, !PT ;  /* 0xfffffff71c1c7812 */ /* 0x000fc800078ec0ff */
[----:B------:R-:W-:Y:S02]  /*52400*/  @P0 LOP3.LUT R28, R28, 0x8, RZ, 0xfc, !PT ;  /* 0x000000081c1c0812 */ /* 0x000fe400078efcff */
[----:B------:R-:W-:Y:S02]  /*52410*/  FSETP.NEU.AND P0, PT, R2, RZ, PT ;  /* 0x000000ff0200720b */ /* 0x000fe40003f0d000 */
[----:B0-----:R-:W-:-:S04]  /*52420*/  SHF.L.U32 R7, R26, 0x7, RZ ;  /* 0x000000071a077819 */ /* 0x001fc800000006ff */
[----:B------:R-:W-:Y:S02]  /*52430*/  LOP3.LUT R19, R7, 0xf000, RZ, 0xc0, !PT ;  /* 0x0000f00007137812 */ /* 0x000fe400078ec0ff */
[----:B------:R-:W-:-:S04]  /*52440*/  LOP3.LUT R28, R28, 0x7fffffff, RZ, 0xc0, !PT ;  /* 0x7fffffff1c1c7812 */ /* 0x000fc800078ec0ff */
[----:B------:R-:W-:Y:S02]  /*52450*/  @P1 LOP3.LUT R28, R28, 0x80000000, RZ, 0xfc, !PT ;  /* 0x800000001c1c1812 */ /* 0x000fe400078efcff */
[----:B------:R-:W-:Y:S02]  /*52460*/  FSETP.NEU.AND P1, PT, R0, RZ, PT ;  /* 0x000000ff0000720b */ /* 0x000fe40003f2d000 */
[----:B------:R-:W-:-:S04]  /*52470*/  LOP3.LUT R29, R29, 0xfffffffd, RZ, 0xc0, !PT ;  /* 0xfffffffd1d1d7812 */ /* 0x000fc800078ec0ff */
[----:B------:R-:W-:Y:S02]  /*52480*/  @P3 LOP3.LUT R29, R29, 0x2, RZ, 0xfc, !PT ;  /* 0x000000021d1d3812 */ /* 0x000fe400078efcff */
[C---:B------:R-:W-:Y:S02]  /*52490*/  LOP3.LUT P3, RZ, R28.reuse, 0x40, RZ, 0xc0, !PT ;  /* 0x000000401cff7812 */ /* 0x040fe4000786c0ff */
[----:B------:R-:W-:-:S04]  /*524a0*/  LOP3.LUT R28, R28, 0xfffffffb, RZ, 0xc0, !PT ;  /* 0xfffffffb1c1c7812 */ /* 0x000fc800078ec0ff */
[----:B------:R-:W-:Y:S02]  /*524b0*/  @P0 LOP3.LUT R28, R28, 0x4, RZ, 0xfc, !PT ;  /* 0x000000041c1c0812 */ /* 0x000fe400078efcff */
[----:B------:R-:W-:Y:S01]  /*524c0*/  FSETP.NEU.AND P0, PT, R3, RZ, PT ;  /* 0x000000ff0300720b */ /* 0x000fe20003f0d000 */
[----:B---3--:R-:W-:Y:S02]  /*524d0*/  @P4 FMUL R5, R5, 0.25 ;  /* 0x3e80000005054820 */ /* 0x008fe40000400000 */
[----:B----4-:R-:W-:Y:S02]  /*524e0*/  @P4 FMUL R4, R4, 0.25 ;  /* 0x3e80000004044820 */ /* 0x010fe40000400000 */
[----:B------:R-:W-:Y:S02]  /*524f0*/  @!P2 FMUL R5, R5, 16777216 ;  /* 0x4b8000000505a820 */ /* 0x000fe40000400000 */
[----:B------:R-:W-:Y:S02]  /*52500*/  @!P2 FMUL R4, R4, 16777216 ;  /* 0x4b8000000404a820 */ /* 0x000fe40000400000 */
[----:B------:R-:W-:-:S02]  /*52510*/  FMUL R5, R6, R5 ;  /* 0x0000000506057220 */ /* 0x000fc40000400000 */
[----:B------:R-:W-:Y:S02]  /*52520*/  FMUL R4, R6, R4 ;  /* 0x0000000406047220 */ /* 0x000fe40000400000 */
[----:B--2---:R-:W0:Y:S03]  /*52530*/  S2R R6, SR_CTAID.Y ;  /* 0x0000000000067919 */ /* 0x004e260000002600 */
[----:B------:R-:W-:Y:S02]  /*52540*/  F2FP.BF16.PACK_AB R5, R5, R4 ;  /* 0x000000040505723e */ /* 0x000fe400000010ff */
[----:B------:R-:W-:-:S03]  /*52550*/  SHF.R.S32.HI R4, RZ, 0x4, R26 ;  /* 0x00000004ff047819 */ /* 0x000fc6000001141a */
[----:B------:R2:W-:Y:S01]  /*52560*/  STL [R1+0x4], R5 ;  /* 0x0000040501007387 */ /* 0x0005e20000100800 */
[----:B------:R-:W-:Y:S01]  /*52570*/  SGXT R2, R4, 0x1 ;  /* 0x000000010402781a */ /* 0x000fe20000000200 */
[----:B--2---:R-:W-:-:S05]  /*52580*/  IMAD.SHL.U32 R5, R26, 0x8, RZ ;  /* 0x000000081a057824 */ /* 0x004fca00078e00ff */
[----:B------:R-:W-:Y:S02]  /*52590*/  LOP3.LUT R19, R19, 0x78, R5, 0xf8, !PT ;  /* 0x0000007813137812 */ /* 0x000fe400078ef805 */
[----:B-1----:R-:W-:Y:S01]  /*525a0*/  PRMT R5, R26, 0x6540, R24 ;  /* 0x000065401a057816 */ /* 0x002fe20000000018 */
[----:B0-----:R-:W-:Y:S01]  /*525b0*/  IMAD R4, R6, c[0x0][0x1c0], RZ ;  /* 0x0000700006047a24 */ /* 0x001fe200078e02ff */
[----:B------:R-:W-:-:S03]  /*525c0*/  LOP3.LUT R19, R19, 0x10008, R2, 0x78, !PT ;  /* 0x0001000813137812 */ /* 0x000fc600078e7802 */
[----:B------:R-:W-:Y:S02]  /*525d0*/  IMAD R2, R5, c[0x0][0x1c4], RZ ;  /* 0x0000710005027a24 */ /* 0x000fe400078e02ff */
[----:B------:R-:W-:-:S03]  /*525e0*/  IMAD.SHL.U32 R5, R4, 0x2, RZ ;  /* 0x0000000204057824 */ /* 0x000fc600078e00ff */
[----:B------:R-:W-:Y:S01]  /*525f0*/  SHF.L.U32 R26, R2, 0x1, RZ ;  /* 0x00000001021a7819 */ /* 0x000fe200000006ff */
[----:B------:R-:W-:-:S03]  /*52600*/  IMAD.HI R4, R4, 0x2, RZ ;  /* 0x0000000204047827 */ /* 0x000fc600078e02ff */
[----:B------:R-:W-:Y:S01]  /*52610*/  IADD3 R26, P5, P6, R26, c[0x0][0x178], R5 ;  /* 0x00005e001a1a7a10 */ /* 0x000fe20007ebe005 */
[----:B------:R-:W-:Y:S01]  /*52620*/  IMAD.HI R0, R2, 0x2, RZ ;  /* 0x0000000202007827 */ /* 0x000fe200078e02ff */
[----:B------:R-:W-:Y:S04]  /*52630*/  STL [R1+0x144c], R19 ;  /* 0x00144c1301007387 */ /* 0x000fe80000100800 */
[----:B------:R-:W-:Y:S01]  /*52640*/  IADD3.X R0, R0, c[0x0][0x17c], R4, P5, P6 ;  /* 0x00005f0000007a10 */ /* 0x000fe20002fec404 */
[----:B------:R0:W-:Y:S04]  /*52650*/  STL [R1+0x13ac], R26 ;  /* 0x0013ac1a01007387 */ /* 0x0001e80000100800 */
[----:B------:R1:W-:Y:S04]  /*52660*/  STL [R1+0x13b0], R0 ;  /* 0x0013b00001007387 */ /* 0x0003e80000100800 */
[----:B------:R-:W2:Y:S04]  /*52670*/  LDL.LU R15, [R1+0x700] ;  /* 0x00070000010f7983 */ /* 0x000ea80000300800 */
        /* <DEDUP_REMOVED lines=21> */
[----:B------:R-:W-:-:S03]  /*527d0*/  FSETP.GT.AND P5, PT, |R27|, 8.50705917302346158658e+37, PT ;  /* 0x7e8000001b00780b */ /* 0x000fc60003fa4200 */
[----:B------:R-:W5:Y:S04]  /*527e0*/  LDL.LU R19, [R1+0x1a4] ;  /* 0x0001a40001137983 */ /* 0x000f680000300800 */
[----:B-1----:R-:W5:Y:S01]  /*527f0*/  LDL.LU R0, [R1+0x158] ;  /* 0x0001580001007983 */ /* 0x002f620000300800 */
[----:B------:R-:W-:Y:S02]  /*52800*/  FSETP.GEU.AND P6, PT, |R25|, 1.175494350822287508e-38, PT ;  /* 0x008000001900780b */ /* 0x000fe40003fce200 */
[----:B------:R-:W-:-:S04]  /*52810*/  LOP3.LUT R29, R29, 0xfffffffb, RZ, 0xc0, !PT ;  /* 0xfffffffb1d1d7812 */ /* 0x000fc800078ec0ff */
[----:B------:R-:W-:Y:S02]  /*52820*/  @P3 LOP3.LUT R29, R29, 0x4, RZ, 0xfc, !PT ;  /* 0x000000041d1d3812 */ /* 0x000fe400078efcff */
[----:B------:R-:W-:Y:S02]  /*52830*/  LOP3.LUT P3, RZ, R28, 0x80, RZ, 0xc0, !PT ;  /* 0x000000801cff7812 */ /* 0x000fe4000786c0ff */
[----:B------:R-:W-:-:S11]  /*52840*/  LOP3.LUT R29, R29, 0xfffffff7, RZ, 0xc0, !PT ;  /* 0xfffffff71d1d7812 */ /* 0x000fd600078ec0ff */
        /* <DEDUP_REMOVED lines=8> */
[----:B------:R-:W-:Y:S01]  /*528d0*/  LOP3.LUT R29, R29, 0xffffffbf, RZ, 0xc0, !PT ;  /* 0xffffffbf1d1d7812 */ /* 0x000fe200078ec0ff */
[----:B--2---:R-:W-:Y:S02]  /*528e0*/  @P4 FMUL R15, R15, 0.25 ;  /* 0x3e8000000f0f4820 */ /* 0x004fe40000400000 */
[----:B---3--:R-:W-:Y:S02]  /*528f0*/  @P4 FMUL R14, R14, 0.25 ;  /* 0x3e8000000e0e4820 */ /* 0x008fe40000400000 */
[----:B----4-:R-:W-:Y:S02]  /*52900*/  @P4 FMUL R13, R13, 0.25 ;  /* 0x3e8000000d0d4820 */ /* 0x010fe40000400000 */
[----:B-----5:R-:W-:-:S02]  /*52910*/  @P4 FMUL R12, R12, 0.25 ;  /* 0x3e8000000c0c4820 */ /* 0x020fc40000400000 */
[----:B------:R-:W-:Y:S02]  /*52920*/  @P4 FMUL R11, R11, 0.25 ;  /* 0x3e8000000b0b4820 */ /* 0x000fe40000400000 */
[----:B------:R-:W-:Y:S01]  /*52930*/  @P4 FMUL R10, R10, 0.25 ;  /* 0x3e8000000a0a4820 */ /* 0x000fe20000400000 */
[C---:B------:R-:W-:Y:S01]  /*52940*/  FSETP.GEU.AND P4, PT, |R27|.reuse, 1.175494350822287508e-38, PT ;  /* 0x008000001b00780b */ /* 0x040fe20003f8e200 */
[----:B------:R-:W-:Y:S02]  /*52950*/  @P5 FMUL R27, R27, 0.25 ;  /* 0x3e8000001b1b5820 */ /* 0x000fe40000400000 */
        /* <DEDUP_REMOVED lines=8> */
[----:B------:R-:W-:-:S13]  /*529e0*/  FSETP.GT.AND P5, PT, |R25|, 8.50705917302346158658e+37, PT ;  /* 0x7e8000001900780b */ /* 0x000fda0003fa4200 */
[----:B------:R-:W-:Y:S02]  /*529f0*/  @P5 FMUL R9, R9, 0.25 ;  /* 0x3e80000009095820 */ /* 0x000fe40000400000 */
[----:B------:R-:W-:Y:S02]  /*52a00*/  @P5 FMUL R24, R24, 0.25 ;  /* 0x3e80000018185820 */ /* 0x000fe40000400000 */
[----:B------:R-:W-:Y:S02]  /*52a10*/  @P5 FMUL R22, R22, 0.25 ;  /* 0x3e80000016165820 */ /* 0x000fe40000400000 */
[----:B------:R-:W-:Y:S02]  /*52a20*/  @P5 FMUL R20, R20, 0.25 ;  /* 0x3e80000014145820 */ /* 0x000fe40000400000 */
[----:B------:R-:W-:Y:S02]  /*52a30*/  @P5 FMUL R16, R16, 0.25 ;  /* 0x3e80000010105820 */ /* 0x000fe40000400000 */
[----:B------:R-:W-:-:S05]  /*52a40*/  @P5 FMUL R3, R3, 0.25 ;  /* 0x3e80000003035820 */ /* 0x000fca0000400000 */
[----:B------:R-:W-:Y:S01]  /*52a50*/  STL [R1+0x1440], R3 ;  /* 0x0014400301007387 */ /* 0x000fe20000100800 */
[----:B------:R-:W-:-:S03]  /*52a60*/  @P5 FMUL R17, R17, 0.25 ;  /* 0x3e80000011115820 */ /* 0x000fc60000400000 */
[----:B------:R0:W-:Y:S04]  /*52a70*/  STL [R1+0x1444], R16 ;  /* 0x0014441001007387 */ /* 0x0001e80000100800 */
[----:B0-----:R-:W2:Y:S04]  /*52a80*/  LDL.LU R16, [R1+0x19c] ;  /* 0x00019c0001107983 */ /* 0x001ea80000300800 */
[----:B------:R0:W-:Y:S04]  /*52a90*/  STL [R1+0x1448], R20 ;  /* 0x0014481401007387 */ /* 0x0001e80000100800 */
[----:B0-----:R-:W3:Y:S04]  /*52aa0*/  LDL.LU R20, [R1+0x1b0] ;  /* 0x0001b00001147983 */ /* 0x001ee80000300800 */
[----:B------:R0:W-:Y:S04]  /*52ab0*/  STL.64 [R1+0x1438], R22 ;  /* 0x0014381601007387 */ /* 0x0001e80000100a00 */
[----:B0-----:R-:W4:Y:S04]  /*52ac0*/  LDL.LU R23, [R1+0x1cc] ;  /* 0x0001cc0001177983 */ /* 0x001f280000300800 */
[----:B------:R-:W-:Y:S04]  /*52ad0*/  STL [R1+0x1450], R24 ;  /* 0x0014501801007387 */ /* 0x000fe80000100800 */
[----:B------:R-:W-:Y:S04]  /*52ae0*/  STL [R1+0x1454], R9 ;  /* 0x0014540901007387 */ /* 0x000fe80000100800 */
[----:B------:R0:W-:Y:S04]  /*52af0*/  STL [R1+0x1458], R17 ;  /* 0x0014581101007387 */ /* 0x0001e80000100800 */
[----:B0-----:R-:W5:Y:S01]  /*52b00*/  LDL.LU R17, [R1+0x1f0] ;  /* 0x0001f00001117983 */ /* 0x001f620000300800 */
[----:B------:R-:W-:-:S02]  /*52b10*/  @P5 FMUL R21, R21, 0.25 ;  /* 0x3e80000015155820 */ /* 0x000fc40000400000 */
[----:B------:R-:W-:Y:S02]  /*52b20*/  @P5 FMUL R25, R25, 0.25 ;  /* 0x3e80000019195820 */ /* 0x000fe40000400000 */
[----:B------:R-:W-:Y:S01]  /*52b30*/  @!P4 FMUL R26, R26, 16777216 ;  /* 0x4b8000001a1ac820 */ /* 0x000fe20000400000 */
[----:B------:R-:W-:Y:S04]  /*52b40*/  STL [R1+0x145c], R21 ;  /* 0x00145c1501007387 */ /* 0x000fe80000100800 */
[----:B------:R-:W-:Y:S04]  /*52b50*/  STL [R1+0x1460], R25 ;  /* 0x0014601901007387 */ /* 0x000fe80000100800 */
[----:B------:R0:W-:Y:S04]  /*52b60*/  STL [R1+0x8], R26 ;  /* 0x0000081a01007387 */ /* 0x0001e80000100800 */
[----:B0-----:R-:W2:Y:S01]  /*52b70*/  LDL.LU R26, [R1+0x154] ;  /* 0x00015400011a7983 */ /* 0x001ea20000300800 */
[----:B------:R-:W-:-:S02]  /*52b80*/  @P3 LOP3.LUT R29, R29, 0x40, RZ, 0xfc, !PT ;  /* 0x000000401d1d3812 */ /* 0x000fc400078efcff */
[----:B------:R-:W-:Y:S01]  /*52b90*/  LOP3.LUT P3, RZ, R28, 0x800, RZ, 0xc0, !PT ;  /* 0x000008001cff7812 */ /* 0x000fe2000786c0ff */
[----:B------:R-:W2:Y:S01]  /*52ba0*/  LDL.LU R9, [R1+0x150] ;  /* 0x0001500001097983 */ /* 0x000ea20000300800 */
[----:B------:R-:W-:-:S03]  /*52bb0*/  LOP3.LUT R29, R29, 0xffffff7f, RZ, 0xc0, !PT ;  /* 0xffffff7f1d1d7812 */ /* 0x000fc600078ec0ff */
[----:B------:R-:W2:Y:S04]  /*52bc0*/  LDL.LU R3, [R1+0x124] ;  /* 0x0001240001037983 */ /* 0x000ea80000300800 */
[----:B------:R-:W2:Y:S04]  /*52bd0*/  LDL.LU R24, [R1+0x108] ;  /* 0x0001080001187983 */ /* 0x000ea80000300800 */
[----:B------:R-:W-:Y:S01]  /*52be0*/  @P3 LOP3.LUT R29, R29, 0x80, RZ, 0xfc, !PT ;  /* 0x000000801d1d3812 */ /* 0x000fe200078efcff */
[----:B------:R-:W2:Y:S01]  /*52bf0*/  LDL.LU R22, [R1+0x104] ;  /* 0x0001040001167983 */ /* 0x000ea20000300800 */
[----:B------:R-:W-:-:S02]  /*52c00*/  LOP3.LUT P3, RZ, R28, 0x1000, RZ, 0xc0, !PT ;  /* 0x000010001cff7812 */ /* 0x000fc4000786c0ff */
        /* <DEDUP_REMOVED lines=35> */
[----:B------:R-:W-:-:S04]  /*52e40*/  LOP3.LUT P3, RZ, R28, 0x1000000, RZ, 0xc0, !PT ;  /* 0x010000001cff7812 */ /* 0x000fc8000786c0ff */
[----:B-----5:R-:W-:Y:S02]  /*52e50*/  FSEL R21, R17, -INF , P3 ;  /* 0xff80000011157808 */ /* 0x020fe40001800000 */
[----:B------:R-:W-:-:S03]  /*52e60*/  LOP3.LUT P3, RZ, R29, 0x80000, RZ, 0xc0, !PT ;  /* 0x000800001dff7812 */ /* 0x000fc6000786c0ff */
[----:B------:R0:W-:Y:S01]  /*52e70*/  STL [R1+0x56c], R21 ;  /* 0x00056c1501007387 */ /* 0x0001e20000100800 */
[----:B----4-:R-:W-:-:S03]  /*52e80*/  FSEL R17, R23, -INF , P3 ;  /* 0xff80000017117808 */ /* 0x010fc60001800000 */
[----:B------:R-:W4:Y:S01]  /*52e90*/  LDL.LU R25, [R1+0xe0] ;  /* 0x0000e00001197983 */ /* 0x000f220000300800 */
[----:B------:R-:W-:-:S03]  /*52ea0*/  LOP3.LUT P3, RZ, R29, 0x40000, RZ, 0xc0, !PT ;  /* 0x000400001dff7812 */ /* 0x000fc6000786c0ff */
[----:B------:R1:W-:Y:S01]  /*52eb0*/  STL [R1+0x568], R17 ;  /* 0x0005681101007387 */ /* 0x0003e20000100800 */
[----:B---3--:R-:W-:-:S03]  /*52ec0*/  FSEL R20, R20, -INF , P3 ;  /* 0xff80000014147808 */ /* 0x008fc60001800000 */
[----:B0-----:R-:W3:Y:S01]  /*52ed0*/  LDL.LU R21, [R1+0xbc] ;  /* 0x0000bc0001157983 */ /* 0x001ee20000300800 */
[----:B------:R-:W-:-:S03]  /*52ee0*/  LOP3.LUT P3, RZ, R29, 0x20000, RZ, 0xc0, !PT ;  /* 0x000200001dff7812 */ /* 0x000fc6000786c0ff */
[----:B-1----:R-:W5:Y:S04]  /*52ef0*/  LDL.LU R17, [R1+0xb8] ;  /* 0x0000b80001117983 */ /* 0x002f680000300800 */
[----:B------:R0:W-:Y:S02]  /*52f00*/  STL [R1+0x564], R20 ;  /* 0x0005641401007387 */ /* 0x0001e40000100800 */
[----:B0-----:R-:W-:Y:S02]  /*52f10*/  FSEL R20, R19, -INF , P3 ;  /* 0xff80000013147808 */ /* 0x001fe40001800000 */
[----:B------:R-:W5:Y:S01]  /*52f20*/  LDL.LU R19, [R1+0x98] ;  /* 0x0000980001137983 */ /* 0x000f620000300800 */
[----:B------:R-:W-:-:S03]  /*52f30*/  LOP3.LUT P3, RZ, R29, 0x10000, RZ, 0xc0, !PT ;  /* 0x000100001dff7812 */ /* 0x000fc6000786c0ff */
[----:B------:R0:W-:Y:S01]  /*52f40*/  STL [R1+0x560], R20 ;  /* 0x0005601401007387 */ /* 0x0001e20000100800 */
[----:B--2---:R-:W-:-:S03]  /*52f50*/  FSEL R16, R16, -INF , P3 ;  /* 0xff80000010107808 */ /* 0x004fc60001800000 */
[----:B------:R-:W2:Y:S01]  /*52f60*/  LDL.LU R23, [R1+0x70] ;  /* 0x0000700001177983 */ /* 0x000ea20000300800 */
[----:B------:R-:W-:-:S03]  /*52f70*/  LOP3.LUT P3, RZ, R29, 0x8000, RZ, 0xc0, !PT ;  /* 0x000080001dff7812 */ /* 0x000fc6000786c0ff */
[----:B------:R1:W-:Y:S04]  /*52f80*/  STL [R1+0x55c], R16 ;  /* 0x00055c1001007387 */ /* 0x0003e80000100800 */
[----:B0-----:R-:W2:Y:S01]  /*52f90*/  LDL.LU R20, [R1+0x6c] ;  /* 0x00006c0001147983 */ /* 0x001ea20000300800 */
[----:B------:R-:W-:Y:S02]  /*52fa0*/  FSEL R0, R0, -INF , P3 ;  /* 0xff80000000007808 */ /* 0x000fe40001800000 */
[C---:B------:R-:W-:Y:S01]  /*52fb0*/  LOP3.LUT P3, RZ, R29.reuse, 0x4000, RZ, 0xc0, !PT ;  /* 0x000040001dff7812 */ /* 0x040fe2000786c0ff */
[----:B-1----:R-:W2:Y:S03]  /*52fc0*/  LDL.LU R16, [R1+0x68] ;  /* 0x0000680001107983 */ /* 0x002ea60000300800 */
[----:B------:R-:W-:Y:S01]  /*52fd0*/  FSEL R26, R26, -INF , P3 ;  /* 0xff8000001a1a7808 */ /* 0x000fe20001800000 */
[----:B------:R0:W-:Y:S04]  /*52fe0*/  STL [R1+0x558], R0 ;  /* 0x0005580001007387 */ /* 0x0001e80000100800 */
[----:B0-----:R-:W2:Y:S04]  /*52ff0*/  LDL.LU R0, [R1+0x60] ;  /* 0x0000600001007983 */ /* 0x001ea80000300800 */
[----:B------:R0:W-:Y:S04]  /*53000*/  STL [R1+0x554], R26 ;  /* 0x0005541a01007387 */ /* 0x0001e80000100800 */
[----:B0-----:R-:W2:Y:S01]  /*53010*/  LDL.LU R26, [R1+0x50] ;  /* 0x00005000011a7983 */ /* 0x001ea20000300800 */
[----:B------:R-:W-:-:S04]  /*53020*/  LOP3.LUT P3, RZ, R29, 0x2000, RZ, 0xc0, !PT ;  /* 0x000020001dff7812 */ /* 0x000fc8000786c0ff */
[----:B------:R-:W-:Y:S02]  /*53030*/  FSEL R9, R9, -INF , P3 ;  /* 0xff80000009097808 */ /* 0x000fe40001800000 */
[----:B------:R-:W-:-:S03]  /*53040*/  LOP3.LUT P3, RZ, R29, 0x1000, RZ, 0xc0, !PT ;  /* 0x000010001dff7812 */ /* 0x000fc6000786c0ff */
[----:B------:R0:W-:Y:S02]  /*53050*/  STL [R1+0x550], R9 ;  /* 0x0005500901007387 */ /* 0x0001e40000100800 */
[----:B0-----:R-:W-:Y:S02]  /*53060*/  FSEL R9, R3, -INF , P3 ;  /* 0xff80000003097808 */ /* 0x001fe40001800000 */
[----:B------:R-:W-:Y:S01]  /*53070*/  LOP3.LUT P3, RZ, R29, 0x800, RZ, 0xc0, !PT ;  /* 0x000008001dff7812 */ /* 0x000fe2000786c0ff */
[----:B------:R-:W2:Y:S04]  /*53080*/  LDL.LU R3, [R1+0x3c] ;  /* 0x00003c0001037983 */ /* 0x000ea80000300800 */
[----:B------:R0:W-:Y:S02]  /*53090*/  STL [R1+0x548], R9 ;  /* 0x0005480901007387 */ /* 0x0001e40000100800 */
[----:B0-----:R-:W-:-:S02]  /*530a0*/  FSEL R9, R24, -INF , P3 ;  /* 0xff80000018097808 */ /* 0x001fc40001800000 */
[----:B------:R-:W-:-:S04]  /*530b0*/  LOP3.LUT P3, RZ, R29, 0x400, RZ, 0xc0, !PT ;  /* 0x000004001dff7812 */ /* 0x000fc8000786c0ff */
[----:B------:R-:W-:Y:S02]  /*530c0*/  FSEL R22, R22, -INF , P3 ;  /* 0xff80000016167808 */ /* 0x000fe40001800000 */
[----:B------:R-:W-:Y:S01]  /*530d0*/  LOP3.LUT P3, RZ, R29, 0x200, RZ, 0xc0, !PT ;  /* 0x000002001dff7812 */ /* 0x000fe2000786c0ff */
[----:B------:R0:W-:Y:S04]  /*530e0*/  STL [R1+0x538], R9 ;  /* 0x0005380901007387 */ /* 0x0001e80000100800 */
[----:B0-----:R-:W2:Y:S04]  /*530f0*/  LDL.LU R9, [R1+0x38] ;  /* 0x0000380001097983 */ /* 0x001ea80000300800 */
[----:B------:R-:W2:Y:S04]  /*53100*/  LDL.LU R24, [R1+0x18] ;  /* 0x0000180001187983 */ /* 0x000ea80000300800 */
[----:B------:R0:W-:Y:S04]  /*53110*/  STL [R1+0x52c], R22 ;  /* 0x00052c1601007387 */ /* 0x0001e80000100800 */
[----:B0-----:R-:W2:Y:S01]  /*53120*/  LDL.LU R22, [R1] ;  /* 0x0000000001167983 */ /* 0x001ea20000300800 */
[----:B----4-:R-:W-:-:S02]  /*53130*/  FSEL R25, R25, -INF , P3 ;  /* 0xff80000019197808 */ /* 0x010fc40001800000 */
[----:B------:R-:W-:-:S04]  /*53140*/  LOP3.LUT P3, RZ, R29, 0x100, RZ, 0xc0, !PT ;  /* 0x000001001dff7812 */ /* 0x000fc8000786c0ff */
[----:B---3--:R-:W-:Y:S02]  /*53150*/  FSEL R21, R21, -INF , P3 ;  /* 0xff80000015157808 */ /* 0x008fe40001800000 */
[----:B------:R-:W-:-:S04]  /*53160*/  LOP3.LUT P3, RZ, R29, 0x80, RZ, 0xc0, !PT ;  /* 0x000000801dff7812 */ /* 0x000fc8000786c0ff */
[----:B-----5:R-:W-:Y:S02]  /*53170*/  FSEL R17, R17, -INF , P3 ;  /* 0xff80000011117808 */ /* 0x020fe40001800000 */
[----:B------:R-:W-:Y:S01]  /*53180*/  LOP3.LUT P3, RZ, R29, 0x40, RZ, 0xc0, !PT ;  /* 0x000000401dff7812 */ /* 0x000fe2000786c0ff */
[----:B------:R0:W-:Y:S04]  /*53190*/  STL [R1+0x520], R25 ;  /* 0x0005201901007387 */ /* 0x0001e80000100800 */
[----:B0-----:R-:W3:Y:S01]  /*531a0*/  LDL.LU R25, [R1+0x1460] ;  /* 0x0014600001197983 */ /* 0x001ee20000300800 */
[----:B------:R-:W-:Y:S02]  /*531b0*/  FSEL R19, R19, -INF , P3 ;  /* 0xff80000013137808 */ /* 0x000fe40001800000 */
[----:B------:R-:W-:-:S04]  /*531c0*/  LOP3.LUT P3, RZ, R29, 0x20, RZ, 0xc0, !PT ;  /* 0x000000201dff7812 */ /* 0x000fc8000786c0ff */
[----:B--2---:R-:W-:Y:S02]  /*531d0*/  FSEL R23, R23, -INF , P3 ;  /* 0xff80000017177808 */ /* 0x004fe40001800000 */
[C---:B------:R-:W-:Y:S01]  /*531e0*/  LOP3.LUT P3, RZ, R29.reuse, 0x10, RZ, 0xc0, !PT ;  /* 0x000000101dff7812 */ /* 0x040fe2000786c0ff */
[----:B------:R0:W-:Y:S03]  /*531f0*/  STL [R1+0x514], R21 ;  /* 0x0005141501007387 */ /* 0x0001e60000100800 */
[----:B------:R-:W-:Y:S02]  /*53200*/  FSEL R20, R20, -INF , P3 ;  /* 0xff80000014147808 */ /* 0x000fe40001800000 */
[----:B------:R-:W-:Y:S01]  /*53210*/  LOP3.LUT P3, RZ, R29, 0x8, RZ, 0xc0, !PT ;  /* 0x000000081dff7812 */ /* 0x000fe2000786c0ff */
[----:B0-----:R-:W2:Y:S03]  /*53220*/  LDL.LU R21, [R1+0x145c] ;  /* 0x00145c0001157983 */ /* 0x001ea60000300800 */
[----:B------:R-:W-:-:S02]  /*53230*/  FSEL R16, R16, -INF , P3 ;  /* 0xff80000010107808 */ /* 0x000fc40001800000 */
[----:B------:R-:W-:Y:S01]  /*53240*/  LOP3.LUT P3, RZ, R29, 0x4, RZ, 0xc0, !PT ;  /* 0x000000041dff7812 */ /* 0x000fe2000786c0ff */
[----:B------:R0:W-:Y:S04]  /*53250*/  STL [R1+0x50c], R17 ;  /* 0x00050c1101007387 */ /* 0x0001e80000100800 */
[----:B0-----:R-:W4:Y:S01]  /*53260*/  LDL.LU R17, [R1+0x1458] ;  /* 0x0014580001117983 */ /* 0x001f220000300800 */
[----:B------:R-:W-:-:S03]  /*53270*/  FSEL R0, R0, -INF , P3 ;  /* 0xff80000000007808 */ /* 0x000fc60001800000 */
[----:B------:R0:W-:Y:S01]  /*53280*/  STL [R1+0x504], R19 ;  /* 0x0005041301007387 */ /* 0x0001e20000100800 */
[----:B------:R-:W-:-:S03]  /*53290*/  LOP3.LUT P3, RZ, R29, 0x2, RZ, 0xc0, !PT ;  /* 0x000000021dff7812 */ /* 0x000fc6000786c0ff */
[----:B0-----:R-:W5:Y:S04]  /*532a0*/  LDL.LU R19, [R1+0xc] ;  /* 0x00000c0001137983 */ /* 0x001f680000300800 */
[----:B------:R0:W-:Y:S04]  /*532b0*/  STL [R1+0x500], R23 ;  /* 0x0005001701007387 */ /* 0x0001e80000100800 */
[----:B0-----:R-:W2:Y:S04]  /*532c0*/  LDL.LU R23, [R1+0x4] ;  /* 0x0000040001177983 */ /* 0x001ea80000300800 */
[----:B------:R-:W-:Y:S04]  /*532d0*/  STL [R1+0x4f4], R20 ;  /* 0x0004f41401007387 */ /* 0x000fe80000100800 */
[----:B------:R0:W-:Y:S04]  /*532e0*/  STL [R1+0x4ec], R16 ;  /* 0x0004ec1001007387 */ /* 0x0001e80000100800 */
[----:B------:R1:W-:Y:S01]  /*532f0*/  STL [R1+0x4e4], R0 ;  /* 0x0004e40001007387 */ /* 0x0003e20000100800 */
[----:B0-----:R-:W-:-:S03]  /*53300*/  FSEL R16, R26, -INF , P3 ;  /* 0xff8000001a107808 */ /* 0x001fc60001800000 */
[----:B------:R-:W2:Y:S01]  /*53310*/  LDL.LU R26, [R1+0x48] ;  /* 0x00004800011a7983 */ /* 0x000ea20000300800 */
[----:B------:R-:W-:-:S03]  /*53320*/  LOP3.LUT P3, RZ, R29, 0x1, RZ, 0xc0, !PT ;  /* 0x000000011dff7812 */ /* 0x000fc6000786c0ff */
[----:B-1----:R-:W2:Y:S04]  /*53330*/  LDL.LU R0, [R1+0x40] ;  /* 0x0000400001007983 */ /* 0x002ea80000300800 */
[----:B------:R0:W-:Y:S04]  /*53340*/  STL [R1+0x4e0], R16 ;  /* 0x0004e01001007387 */ /* 0x0001e80000100800 */
[----:B------:R-:W2:Y:S01]  /*53350*/  LDL.LU R29, [R1+0x10] ;  /* 0x00001000011d7983 */ /* 0x000ea20000300800 */
[----:B------:R-:W-:Y:S02]  /*53360*/  @!P4 FMUL R7, R7, 16777216 ;  /* 0x4b8000000707c820 */ /* 0x000fe40000400000 */
[----:B------:R-:W-:-:S02]  /*53370*/  @!P4 FMUL R2, R2, 16777216 ;  /* 0x4b8000000202c820 */ /* 0x000fc40000400000 */
[----:B------:R-:W-:Y:S02]  /*53380*/  @!P4 FMUL R6, R6, 16777216 ;  /* 0x4b8000000606c820 */ /* 0x000fe40000400000 */
[----:B------:R-:W-:Y:S02]  /*53390*/  @!P4 FMUL R18, R18, 16777216 ;  /* 0x4b8000001212c820 */ /* 0x000fe40000400000 */
[----:B------:R-:W-:Y:S02]  /*533a0*/  @!P4 FMUL R4, R4, 16777216 ;  /* 0x4b8000000404c820 */ /* 0x000fe40000400000 */
[----:B------:R-:W-:Y:S02]  /*533b0*/  @!P4 FMUL R8, R8, 16777216 ;  /* 0x4b8000000808c820 */ /* 0x000fe40000400000 */
[----:B------:R-:W-:Y:S02]  /*533c0*/  @!P4 FMUL R5, R5, 16777216 ;  /* 0x4b8000000505c820 */ /* 0x000fe40000400000 */
[----:B------:R-:W-:Y:S01]  /*533d0*/  @!P4 FMUL R27, R27, 16777216 ;  /* 0x4b8000001b1bc820 */ /* 0x000fe20000400000 */
[----:B------:R-:W-:Y:S01]  /*533e0*/  LOP3.LUT P4, RZ, R28, 0x10, RZ, 0xc0, !PT ;  /* 0x000000101cff7812 */ /* 0x000fe2000788c0ff */
[----:B------:R-:W-:-:S02]  /*533f0*/  @!P2 FMUL R14, R14, 16777216 ;  /* 0x4b8000000e0ea820 */ /* 0x000fc40000400000 */
[----:B------:R-:W-:Y:S02]  /*53400*/  @!P2 FMUL R13, R13, 16777216 ;  /* 0x4b8000000d0da820 */ /* 0x000fe40000400000 */
[----:B------:R-:W-:Y:S02]  /*53410*/  @!P2 FMUL R12, R12, 16777216 ;  /* 0x4b8000000c0ca820 */ /* 0x000fe40000400000 */
[----:B------:R-:W-:Y:S02]  /*53420*/  @!P2 FMUL R11, R11, 16777216 ;  /* 0x4b8000000b0ba820 */ /* 0x000fe40000400000 */
[----:B------:R-:W-:Y:S02]  /*53430*/  @!P2 FMUL R10, R10, 16777216 ;  /* 0x4b8000000a0aa820 */ /* 0x000fe40000400000 */
[----:B------:R-:W-:Y:S01]  /*53440*/  @!P2 FMUL R15, R15, 16777216 ;  /* 0x4b8000000f0fa820 */ /* 0x000fe20000400000 */
[C---:B------:R-:W-:Y:S01]  /*53450*/  LOP3.LUT P2, RZ, R28.reuse, 0x8, RZ, 0xc0, !PT ;  /* 0x000000081cff7812 */ /* 0x040fe2000784c0ff */
[----:B------:R-:W3:Y:S01]  /*53460*/  LDL.LU R20, [R1+0x2c] ;  /* 0x00002c0001147983 */ /* 0x000ee20000300800 */
[----:B------:R-:W-:-:S02]  /*53470*/  LOP3.LUT P5, RZ, R28, 0x4, RZ, 0xc0, !PT ;  /* 0x000000041cff7812 */ /* 0x000fc400078ac0ff */
[----:B------:R-:W-:Y:S01]  /*53480*/  FSEL R3, R3, -INF , P4 ;  /* 0xff80000003037808 */ /* 0x000fe20002000000 */
[----:B0-----:R-:W3:Y:S01]  /*53490*/  LDL.LU R16, [R1+0x1c] ;  /* 0x00001c0001107983 */ /* 0x001ee20000300800 */
[----:B------:R-:W-:Y:S02]  /*534a0*/  FSEL R9, R9, -INF , P2 ;  /* 0xff80000009097808 */ /* 0x000fe40001000000 */
[----:B------:R-:W-:Y:S01]  /*534b0*/  FSEL R24, R24, -INF , P5 ;  /* 0xff80000018187808 */ /* 0x000fe20002800000 */
[----:B------:R0:W-:Y:S01]  /*534c0*/  STL [R1+0x4dc], R3 ;  /* 0x0004dc0301007387 */ /* 0x0001e20000100800 */
[----:B------:R-:W-:-:S03]  /*534d0*/  FSEL R22, R22, -INF , P0 ;  /* 0xff80000016167808 */ /* 0x000fc60000000000 */
[----:B0-----:R-:W3:Y:S04]  /*534e0*/  LDL.LU R3, [R1+0x34] ;  /* 0x0000340001037983 */ /* 0x001ee80000300800 */
[----:B------:R0:W-:Y:S01]  /*534f0*/  STL [R1+0x4d8], R9 ;  /* 0x0004d80901007387 */ /* 0x0001e20000100800 */
[C---:B------:R-:W-:Y:S02]  /*53500*/  LOP3.LUT P0, RZ, R28.reuse, 0x40000000, RZ, 0xc0, !PT ;  /* 0x400000001cff7812 */ /* 0x040fe4000780c0ff */
[C---:B------:R-:W-:Y:S01]  /*53510*/  LOP3.LUT P4, RZ, R28.reuse, 0x4000000, RZ, 0xc0, !PT ;  /* 0x040000001cff7812 */ /* 0x040fe2000788c0ff */
[----:B0-----:R-:W3:Y:S04]  /*53520*/  LDL.LU R9, [R1+0x1454] ;  /* 0x0014540001097983 */ /* 0x001ee80000300800 */
[----:B------:R0:W-:Y:S01]  /*53530*/  STL [R1+0x4d4], R24 ;  /* 0x0004d41801007387 */ /* 0x0001e20000100800 */
[----:B------:R-:W-:-:S03]  /*53540*/  LOP3.LUT P5, RZ, R28, 0x10000000, RZ, 0xc0, !PT ;  /* 0x100000001cff7812 */ /* 0x000fc600078ac0ff */
[----:B0-----:R-:W3:Y:S01]  /*53550*/  LDL.LU R24, [R1+0x1450] ;  /* 0x0014500001187983 */ /* 0x001ee20000300800 */
[C---:B-----5:R-:W-:Y:S02]  /*53560*/  FMUL R11, R19.reuse, R11 ;  /* 0x0000000b130b7220 */ /* 0x060fe40000400000 */
[C---:B------:R-:W-:Y:S02]  /*53570*/  FMUL R15, R19.reuse, R15 ;  /* 0x0000000f130f7220 */ /* 0x040fe40000400000 */
[C---:B------:R-:W-:Y:S02]  /*53580*/  FMUL R14, R19.reuse, R14 ;  /* 0x0000000e130e7220 */ /* 0x040fe40000400000 */
[C---:B------:R-:W-:Y:S02]  /*53590*/  FMUL R13, R19.reuse, R13 ;  /* 0x0000000d130d7220 */ /* 0x040fe40000400000 */
[C---:B------:R-:W-:Y:S02]  /*535a0*/  FMUL R12, R19.reuse, R12 ;  /* 0x0000000c130c7220 */ /* 0x040fe40000400000 */
[----:B------:R-:W-:Y:S01]  /*535b0*/  FMUL R10, R19, R10 ;  /* 0x0000000a130a7220 */ /* 0x000fe20000400000 */
[----:B--2---:R-:W-:-:S02]  /*535c0*/  FSEL R29, R29, -INF , P1 ;  /* 0xff8000001d1d7808 */ /* 0x004fc40000800000 */
[----:B------:R-:W-:-:S03]  /*535d0*/  LOP3.LUT P1, RZ, R28, 0x80000000, RZ, 0xc0, !PT ;  /* 0x800000001cff7812 */ /* 0x000fc6000782c0ff */
[----:B------:R0:W-:Y:S04]  /*535e0*/  STL [R1+0x4d0], R29 ;  /* 0x0004d01d01007387 */ /* 0x0001e80000100800 */
[----:B------:R1:W-:Y:S04]  /*535f0*/  STL [R1+0x4cc], R22 ;  /* 0x0004cc1601007387 */ /* 0x0003e80000100800 */
[----:B------:R-:W-:Y:S01]  /*53600*/  STL [R1+0xed0], R28 ;  /* 0x000ed01c01007387 */ /* 0x000fe20000100800 */
[----:B0-----:R-:W-:Y:S02]  /*53610*/  FSEL R29, RZ, -23, P3 ;  /* 0xc1b80000ff1d7808 */ /* 0x001fe40001800000 */
[----:B------:R-:W-:Y:S01]  /*53620*/  LOP3.LUT P3, RZ, R28, 0x2000000, RZ, 0xc0, !PT ;  /* 0x020000001cff7812 */ /* 0x000fe2000786c0ff */
[----:B------:R0:W-:Y:S01]  /*53630*/  STL [R1+0x1250], R28 ;  /* 0x0012501c01007387 */ /* 0x0001e20000100800 */
[----:B-1----:R-:W-:-:S03]  /*53640*/  F2FP.BF16.PACK_AB R22, R11, R15 ;  /* 0x0000000f0b16723e */ /* 0x002fc600000010ff */
[----:B0-----:R-:W2:Y:S04]  /*53650*/  LDL.LU R28, [R1+0x44] ;  /* 0x00004400011c7983 */ /* 0x001ea80000300800 */
[----:B------:R-:W3:Y:S04]  /*53660*/  LDL.LU R11, [R1+0x24] ;  /* 0x00002400010b7983 */ /* 0x000ee80000300800 */
[----:B------:R-:W5:Y:S04]  /*53670*/  LDL.LU R15, [R1+0x4c] ;  /* 0x00004c00010f7983 */ /* 0x000f680000300800 */
[----:B------:R-:W2:Y:S04]  /*53680*/  LDL.LU R19, [R1+0x144c] ;  /* 0x00144c0001137983 */ /* 0x000ea80000300800 */
[----:B--2---:R0:W-:Y:S02]  /*53690*/  STS.64 [R19], R22 ;  /* 0x0000001613007388 */ /* 0x0041e40000000a00 */
[----:B0-----:R-:W-:-:S02]  /*536a0*/  F2FP.BF16.PACK_AB R23, R14, R13 ;  /* 0x0000000d0e17723e */ /* 0x001fc400000010ff */
[----:B------:R-:W2:Y:S01]  /*536b0*/  LDL.LU R13, [R1+0x30] ;  /* 0x00003000010d7983 */ /* 0x000ea20000300800 */
[----:B------:R-:W-:-:S03]  /*536c0*/  F2FP.BF16.PACK_AB R22, R12, R10 ;  /* 0x0000000a0c16723e */ /* 0x000fc600000010ff */
[----:B------:R-:W4:Y:S04]  /*536d0*/  LDL.LU R14, [R1+0x20] ;  /* 0x00002000010e7983 */ /* 0x000f280000300800 */
[----:B------:R-:W4:Y:S04]  /*536e0*/  LDL.LU R10, [R1+0x14] ;  /* 0x00001400010a7983 */ /* 0x000f280000300800 */
[----:B------:R-:W4:Y:S01]  /*536f0*/  LDL.LU R12, [R1+0x28] ;  /* 0x00002800010c7983 */ /* 0x000f220000300800 */
[----:B---3--:R-:W-:-:S03]  /*53700*/  F2FP.BF16.PACK_AB R11, R20, R11 ;  /* 0x0000000b140b723e */ /* 0x008fc600000010ff */
[----:B------:R-:W3:Y:S01]  /*53710*/  LDL.LU R20, [R1+0x1448] ;  /* 0x0014480001147983 */ /* 0x000ee20000300800 */
[----:B-----5:R-:W-:-:S03]  /*53720*/  F2FP.BF16.PACK_AB R15, R15, R26 ;  /* 0x0000001a0f0f723e */ /* 0x020fc600000010ff */
[----:B------:R0:W-:Y:S01]  /*53730*/  STS.64 [R19+0x800], R22 ;  /* 0x0008001613007388 */ /* 0x0001e20000000a00 */
[----:B--2---:R-:W-:Y:S02]  /*53740*/  F2FP.BF16.PACK_AB R13, R3, R13 ;  /* 0x0000000d030d723e */ /* 0x004fe400000010ff */
[----:B----4-:R-:W-:Y:S02]  /*53750*/  F2FP.BF16.PACK_AB R10, R16, R10 ;  /* 0x0000000a100a723e */ /* 0x010fe400000010ff */
[----:B------:R-:W2:Y:S01]  /*53760*/  LDL.LU R16, [R1+0x1444] ;  /* 0x0014440001107983 */ /* 0x000ea20000300800 */
[----:B------:R-:W-:-:S03]  /*53770*/  F2FP.BF16.PACK_AB R12, R12, R14 ;  /* 0x0000000e0c0c723e */ /* 0x000fc600000010ff */
[----:B------:R-:W4:Y:S01]  /*53780*/  LDL.LU R3, [R1+0x1440] ;  /* 0x0014400001037983 */ /* 0x000f220000300800 */
[----:B------:R-:W-:-:S03]  /*53790*/  F2FP.BF16.PACK_AB R14, R28, R0 ;  /* 0x000000001c0e723e */ /* 0x000fc600000010ff */
[----:B------:R-:W5:Y:S04]  /*537a0*/  LDL R26, [R1+0x2ac] ;  /* 0x0002ac00011a7983 */ /* 0x000f680000100800 */
[----:B0-----:R-:W2:Y:S04]  /*537b0*/  LDL.LU.64 R22, [R1+0x1438] ;  /* 0x0014380001167983 */ /* 0x001ea80000300a00 */
[----:B------:R-:W4:Y:S04]  /*537c0*/  LDL R0, [R1+0x4b8] ;  /* 0x0004b80001007983 */ /* 0x000f280000100800 */
[----:B------:R0:W-:Y:S04]  /*537d0*/  STS.64 [R19+0x880], R12 ;  /* 0x0008800c13007388 */ /* 0x0001e80000000a00 */
[----:B0-----:R-:W4:Y:S04]  /*537e0*/  LDL.LU R13, [R1+0x8] ;  /* 0x00000800010d7983 */ /* 0x001f280000300800 */
[----:B------:R0:W-:Y:S04]  /*537f0*/  STS.64 [R19+0x80], R10 ;  /* 0x0000800a13007388 */ /* 0x0001e80000000a00 */
[----:B------:R-:W1:Y:S04]  /*53800*/  S2R R28, SR_TID.X ;  /* 0x00000000001c7919 */ /* 0x000e680000002100 */
[----:B0-----:R-:W0:Y:S01]  /*53810*/  S2R R11, SR_TID.X ;  /* 0x00000000000b7919 */ /* 0x001e220000002100 */
[----:B------:R-:W0:Y:S01]  /*53820*/  MUFU.RCP R27, R27 ;  /* 0x0000001b001b7308 */ /* 0x000e220000001000 */
[----:B------:R-:W-:Y:S01]  /*53830*/  @!P6 FMUL R25, R25, 16777216 ;  /* 0x4b8000001919e820 */ /* 0x000fe20000400000 */
[----:B0-----:R-:W-:-:S02]  /*53840*/  LOP3.LUT R10, R11, 0x3, RZ, 0xc0, !PT ;  /* 0x000000030b0a7812 */ /* 0x001fc400078ec0ff */
[----:B-1----:R-:W-:-:S05]  /*53850*/  LOP3.LUT R11, R28, 0xc, RZ, 0xc0, !PT ;  /* 0x0000000c1c0b7812 */ /* 0x002fca00078ec0ff */
[----:B------:R-:W-:-:S04]  /*53860*/  IMAD R10, R11, 0x200, R10 ;  /* 0x000002000b0a7824 */ /* 0x000fc800078e020a */
[----:B------:R-:W-:Y:S02]  /*53870*/  IMAD R10, R10, 0x10, R11 ;  /* 0x000000100a0a7824 */ /* 0x000fe400078e020b */
[C---:B------:R-:W-:Y:S02]  /*53880*/  FMUL R11, R27.reuse, R7 ;  /* 0x000000071b0b7220 */ /* 0x040fe40000400000 */
[C---:B------:R-:W-:Y:S01]  /*53890*/  FMUL R7, R27.reuse, R2 ;  /* 0x000000021b077220 */ /* 0x040fe20000400000 */
[----:B------:R-:W-:Y:S01]  /*538a0*/  STL [R1+0x13b4], R28 ;  /* 0x0013b41c01007387 */ /* 0x000fe20000100800 */
[C---:B------:R-:W-:Y:S02]  /*538b0*/  FMUL R6, R27.reuse, R6 ;  /* 0x000000061b067220 */ /* 0x040fe40000400000 */
[----:B------:R-:W-:Y:S01]  /*538c0*/  FMUL R2, R27, R18 ;  /* 0x000000121b027220 */ /* 0x000fe20000400000 */
[----:B------:R-:W0:Y:S01]  /*538d0*/  MUFU.RCP R25, R25 ;  /* 0x0000001900197308 */ /* 0x000e220000001000 */
[----:B------:R-:W-:Y:S01]  /*538e0*/  STS.64 [R19+0x100], R14 ;  /* 0x0001000e13007388 */ /* 0x000fe20000000a00 */
[----:B---3--:R-:W-:-:S02]  /*538f0*/  @!P6 FMUL R20, R20, 16777216 ;  /* 0x4b8000001414e820 */ /* 0x008fc40000400000 */
[----:B------:R-:W-:Y:S02]  /*53900*/  @!P6 FMUL R24, R24, 16777216 ;  /* 0x4b8000001818e820 */ /* 0x000fe40000400000 */
[----:B------:R-:W-:Y:S02]  /*53910*/  @!P6 FMUL R9, R9, 16777216 ;  /* 0x4b8000000909e820 */ /* 0x000fe40000400000 */
[----:B------:R-:W-:Y:S02]  /*53920*/  @!P6 FMUL R17, R17, 16777216 ;  /* 0x4b8000001111e820 */ /* 0x000fe40000400000 */
[C---:B0-----:R-:W-:Y:S02]  /*53930*/  FMUL R20, R25.reuse, R20 ;  /* 0x0000001419147220 */ /* 0x041fe40000400000 */
[C---:B------:R-:W-:Y:S02]  /*53940*/  FMUL R24, R25.reuse, R24 ;  /* 0x0000001819187220 */ /* 0x040fe40000400000 */
[----:B------:R-:W-:Y:S01]  /*53950*/  FMUL R17, R25, R17 ;  /* 0x0000001119117220 */ /* 0x000fe20000400000 */
[----:B--2---:R-:W-:Y:S01]  /*53960*/  FSETP.NEU.AND P2, PT, R23, RZ, PT ;  /* 0x000000ff1700720b */ /* 0x004fe20003f4d000 */
[----:B------:R-:W-:-:S02]  /*53970*/  FMUL R23, R27, R4 ;  /* 0x000000041b177220 */ /* 0x000fc40000400000 */
[----:B----4-:R-:W-:-:S05]  /*53980*/  FMUL R12, R27, R13 ;  /* 0x0000000d1b0c7220 */ /* 0x010fca0000400000 */
[----:B------:R-:W-:Y:S04]  /*53990*/  STL [R1+0x14], R12 ;  /* 0x0000140c01007387 */ /* 0x000fe80000100800 */
[----:B------:R-:W-:Y:S04]  /*539a0*/  STL [R1+0xc], R11 ;  /* 0x00000c0b01007387 */ /* 0x000fe80000100800 */
[----:B------:R-:W-:Y:S04]  /*539b0*/  STL [R1+0x10], R7 ;  /* 0x0000100701007387 */ /* 0x000fe80000100800 */
[----:B------:R-:W-:Y:S04]  /*539c0*/  STL [R1+0x4], R6 ;  /* 0x0000040601007387 */ /* 0x000fe80000100800 */
[----:B------:R-:W-:Y:S04]  /*539d0*/  STL [R1+0x13f4], R23 ;  /* 0x0013f41701007387 */ /* 0x000fe80000100800 */
[----:B------:R0:W-:Y:S02]  /*539e0*/  STL [R1+0x8], R2 ;  /* 0x0000080201007387 */ /* 0x0001e40000100800 */
[----:B0-----:R-:W-:-:S02]  /*539f0*/  FMUL R2, R27, R8 ;  /* 0x000000081b027220 */ /* 0x001fc40000400000 */
[----:B------:R-:W-:-:S05]  /*53a00*/  FMUL R27, R27, R5 ;  /* 0x000000051b1b7220 */ /* 0x000fca0000400000 */
[----:B------:R0:W-:Y:S04]  /*53a10*/  STL [R1+0x13f8], R27 ;  /* 0x0013f81b01007387 */ /* 0x0001e80000100800 */
[----:B------:R1:W-:Y:S01]  /*53a20*/  STL [R1], R2 ;  /* 0x0000000201007387 */ /* 0x0003e20000100800 */
[----:B------:R-:W-:-:S03]  /*53a30*/  @!P6 FMUL R3, R3, 16777216 ;  /* 0x4b8000000303e820 */ /* 0x000fc60000400000 */
[----:B------:R-:W2:Y:S04]  /*53a40*/  LDL.LU R5, [R1+0x58] ;  /* 0x0000580001057983 */ /* 0x000ea80000300800 */
[----:B------:R-:W3:Y:S01]  /*53a50*/  LDL.LU R7, [R1+0x8c] ;  /* 0x00008c0001077983 */ /* 0x000ee20000300800 */
[----:B------:R-:W-:-:S03]  /*53a60*/  @!P6 FMUL R16, R16, 16777216 ;  /* 0x4b8000001010e820 */ /* 0x000fc60000400000 */
[----:B0-----:R-:W4:Y:S01]  /*53a70*/  LDL.LU R27, [R1+0x84] ;  /* 0x00008400011b7983 */ /* 0x001f220000300800 */
[----:B-1----:R-:W-:-:S03]  /*53a80*/  IADD3 R2, R0, -0x3f3504f3, RZ ;  /* 0xc0cafb0d00027810 */ /* 0x002fc60007ffe0ff */
[----:B------:R-:W4:Y:S01]  /*53a90*/  LDL.LU R6, [R1+0x7c] ;  /* 0x00007c0001067983 */ /* 0x000f220000300800 */
[----:B------:R-:W-:-:S03]  /*53aa0*/  FMUL R15, R25, R3 ;  /* 0x00000003190f7220 */ /* 0x000fc60000400000 */
[----:B------:R-:W2:Y:S04]  /*53ab0*/  LDL.LU R8, [R1+0xd4] ;  /* 0x0000d40001087983 */ /* 0x000ea80000300800 */
[----:B------:R-:W2:Y:S01]  /*53ac0*/  LDL.LU R23, [R1+0xcc] ;  /* 0x0000cc0001177983 */ /* 0x000ea20000300800 */
[----:B------:R-:W-:-:S03]  /*53ad0*/  FMUL R16, R25, R16 ;  /* 0x0000001019107220 */ /* 0x000fc60000400000 */
[----:B------:R-:W2:Y:S01]  /*53ae0*/  LDL.LU R28, [R1+0xc4] ;  /* 0x0000c400011c7983 */ /* 0x000ea20000300800 */
[----:B-----5:R-:W-:-:S03]  /*53af0*/  IADD3 R4, R26, -0x3f3504f3, RZ ;  /* 0xc0cafb0d1a047810 */ /* 0x020fc60007ffe0ff */
[----:B------:R-:W5:Y:S01]  /*53b00*/  LDL.LU R0, [R1+0xc0] ;  /* 0x0000c00001007983 */ /* 0x000f620000300800 */
[----:B------:R-:W-:-:S03]  /*53b10*/  @!P6 FMUL R22, R22, 16777216 ;  /* 0x4b8000001616e820 */ /* 0x000fc60000400000 */
[----:B------:R-:W2:Y:S01]  /*53b20*/  LDL.LU R13, [R1+0xd8] ;  /* 0x0000d800010d7983 */ /* 0x000ea20000300800 */
[----:B------:R-:W-:-:S03]  /*53b30*/  LOP3.LUT R18, R2, 0xff800000, RZ, 0xc0, !PT ;  /* 0xff80000002127812 */ /* 0x000fc600078ec0ff */
[----:B------:R-:W2:Y:S04]  /*53b40*/  LDL.LU R12, [R1+0xc8] ;  /* 0x0000c800010c7983 */ /* 0x000ea80000300800 */
[----:B------:R0:W-:Y:S01]  /*53b50*/  STL [R1+0x13c0], R26 ;  /* 0x0013c01a01007387 */ /* 0x0001e20000100800 */
[C---:B------:R-:W-:Y:S01]  /*53b60*/  FMUL R22, R25.reuse, R22 ;  /* 0x0000001619167220 */ /* 0x040fe20000400000 */
[----:B------:R1:W1:Y:S02]  /*53b70*/  I2F R2, R18 ;  /* 0x0000001200027306 */ /* 0x0002640000201400 */
[----:B0-----:R-:W3:Y:S04]  /*53b80*/  LDL.LU R26, [R1+0x90] ;  /* 0x00009000011a7983 */ /* 0x001ee80000300800 */
[----:B------:R0:W-:Y:S01]  /*53b90*/  STL [R1+0x1400], R15 ;  /* 0x0014000f01007387 */ /* 0x0001e20000100800 */
[----:B------:R-:W-:-:S03]  /*53ba0*/  FMUL R11, R25, R9 ;  /* 0x00000009190b7220 */ /* 0x000fc60000400000 */
[----:B0-----:R-:W2:Y:S04]  /*53bb0*/  LDL.LU R15, [R1+0xd0] ;  /* 0x0000d000010f7983 */ /* 0x001ea80000300800 */
[----:B------:R0:W-:Y:S04]  /*53bc0*/  STL [R1+0x1404], R16 ;  /* 0x0014041001007387 */ /* 0x0001e80000100800 */
[----:B0-----:R-:W2:Y:S04]  /*53bd0*/  LDL.LU R16, [R1+0xdc] ;  /* 0x0000dc0001107983 */ /* 0x001ea80000300800 */
[----:B------:R1:W-:Y:S04]  /*53be0*/  STL [R1+0x13bc], R18 ;  /* 0x0013bc1201007387 */ /* 0x0003e80000100800 */
[----:B-1----:R-:W2:Y:S04]  /*53bf0*/  LDL.LU R18, [R1+0x74] ;  /* 0x0000740001127983 */ /* 0x002ea80000300800 */
[----:B------:R0:W-:Y:S04]  /*53c00*/  STL [R1+0x1408], R20 ;  /* 0x0014081401007387 */ /* 0x0001e80000100800 */
[----:B0-----:R-:W2:Y:S04]  /*53c10*/  LDL.LU R20, [R1+0x78] ;  /* 0x0000780001147983 */ /* 0x001ea80000300800 */
[----:B------:R0:W-:Y:S04]  /*53c20*/  STL [R1+0x140c], R22 ;  /* 0x00140c1601007387 */ /* 0x0001e80000100800 */
[----:B0-----:R-:W2:Y:S04]  /*53c30*/  LDL.LU R22, [R1+0x80] ;  /* 0x0000800001167983 */ /* 0x001ea80000300800 */
[----:B------:R0:W-:Y:S04]  /*53c40*/  STL [R1+0x1410], R24 ;  /* 0x0014101801007387 */ /* 0x0001e80000100800 */
[----:B0-----:R-:W2:Y:S04]  /*53c50*/  LDL.LU R24, [R1+0x88] ;  /* 0x0000880001187983 */ /* 0x001ea80000300800 */
[----:B------:R-:W2:Y:S04]  /*53c60*/  LDL.LU R9, [R1+0x54] ;  /* 0x0000540001097983 */ /* 0x000ea80000300800 */
[----:B------:R0:W-:Y:S04]  /*53c70*/  STL [R1+0x1414], R11 ;  /* 0x0014140b01007387 */ /* 0x0001e80000100800 */
[----:B0-----:R-:W2:Y:S04]  /*53c80*/  LDL.LU R11, [R1+0x5c] ;  /* 0x00005c00010b7983 */ /* 0x001ea80000300800 */
[----:B------:R0:W-:Y:S04]  /*53c90*/  STL [R1+0x1418], R17 ;  /* 0x0014181101007387 */ /* 0x0001e80000100800 */
[----:B0-----:R-:W2:Y:S01]  /*53ca0*/  LDL.LU R17, [R1+0x64] ;  /* 0x0000640001117983 */ /* 0x001ea20000300800 */
[----:B------:R-:W-:-:S03]  /*53cb0*/  LOP3.LUT R14, R4, 0xff800000, RZ, 0xc0, !PT ;  /* 0xff800000040e7812 */ /* 0x000fc600078ec0ff */
[----:B------:R-:W0:Y:S01]  /*53cc0*/  S2R R4, SR_TID.X ;  /* 0x0000000000047919 */ /* 0x000e220000002100 */
[----:B------:R-:W-:-:S04]  /*53cd0*/  @!P6 FMUL R21, R21, 16777216 ;  /* 0x4b8000001515e820 */ /* 0x000fc80000400000 */
[----:B------:R-:W-:Y:S02]  /*53ce0*/  FMUL R21, R25, R21 ;  /* 0x0000001519157220 */ /* 0x000fe40000400000 */
[----:B------:R-:W-:Y:S01]  /*53cf0*/  FFMA.FTZ R29, R2, 1.1920928955078125e-07, R29 ;  /* 0x34000000021d7823 */ /* 0x000fe2000001001d */
[----:B0-----:R-:W-:Y:S02]  /*53d00*/  SHF.L.U32 R3, R4, 0x3, RZ ;  /* 0x0000000304037819 */ /* 0x001fe400000006ff */
[----:B------:R-:W0:Y:S02]  /*53d10*/  I2F R4, R14 ;  /* 0x0000000e00047306 */ /* 0x000e240000201400 */
[----:B------:R-:W-:-:S05]  /*53d20*/  LOP3.LUT R3, R3, 0xf80, RZ, 0xc0, !PT ;  /* 0x00000f8003037812 */ /* 0x000fca00078ec0ff */
[----:B------:R-:W-:Y:S01]  /*53d30*/  IMAD.U32 R10, R10, 0x2, R3 ;  /* 0x000000020a0a7824 */ /* 0x000fe200078e0003 */
[----:B------:R-:W-:Y:S04]  /*53d40*/  STL [R1+0x141c], R21 ;  /* 0x00141c1501007387 */ /* 0x000fe80000100800 */
[----:B------:R-:W-:Y:S04]  /*53d50*/  STL [R1+0x13c4], R14 ;  /* 0x0013c40e01007387 */ /* 0x000fe80000100800 */
[----:B------:R1:W-:Y:S04]  /*53d60*/  STL [R1+0x13b8], R10 ;  /* 0x0013b80a01007387 */ /* 0x0003e80000100800 */
[----:B------:R-:W-:Y:S01]  /*53d70*/  STL [R1+0x13c8], R29 ;  /* 0x0013c81d01007387 */ /* 0x000fe20000100800 */
[----:B----4-:R-:W-:-:S02]  /*53d80*/  F2FP.BF16.PACK_AB R6, R27, R6 ;  /* 0x000000061b06723e */ /* 0x010fc400000010ff */
[----:B---3--:R-:W-:Y:S02]  /*53d90*/  F2FP.BF16.PACK_AB R7, R26, R7 ;  /* 0x000000071a07723e */ /* 0x008fe400000010ff */
[----:B--2---:R-:W-:Y:S02]  /*53da0*/  F2FP.BF16.PACK_AB R3, R17, R5 ;  /* 0x000000051103723e */ /* 0x004fe400000010ff */
[----:B------:R-:W-:-:S05]  /*53db0*/  FSEL R5, RZ, -23, P1 ;  /* 0xc1b80000ff057808 */ /* 0x000fca0000800000 */
[----:B0-----:R-:W-:Y:S01]  /*53dc0*/  FFMA.FTZ R25, R4, 1.1920928955078125e-07, R5 ;  /* 0x3400000004197823 */ /* 0x001fe20000010005 */
[----:B------:R-:W-:-:S04]  /*53dd0*/  F2FP.BF16.PACK_AB R4, R20, R18 ;  /* 0x000000121404723e */ /* 0x000fc800000010ff */
[----:B------:R0:W-:Y:S01]  /*53de0*/  STL [R1+0x13cc], R25 ;  /* 0x0013cc1901007387 */ /* 0x0001e20000100800 */
[----:B------:R-:W-:-:S03]  /*53df0*/  F2FP.BF16.PACK_AB R2, R11, R9 ;  /* 0x000000090b02723e */ /* 0x000fc600000010ff */
[----:B-1----:R-:W2:Y:S01]  /*53e00*/  LDL.LU R10, [R1+0x170] ;  /* 0x00017000010a7983 */ /* 0x002ea20000300800 */
[----:B------:R-:W-:-:S03]  /*53e10*/  F2FP.BF16.PACK_AB R9, R8, R23 ;  /* 0x000000170809723e */ /* 0x000fc600000010ff */
[----:B------:R-:W2:Y:S01]  /*53e20*/  LDL.LU R14, [R1+0x168] ;  /* 0x00016800010e7983 */ /* 0x000ea20000300800 */
[----:B-----5:R-:W-:-:S03]  /*53e30*/  F2FP.BF16.PACK_AB R8, R28, R0 ;  /* 0x000000001c08723e */ /* 0x020fc600000010ff */
[----:B------:R-:W3:Y:S04]  /*53e40*/  LDL.LU R18, [R1+0x160] ;  /* 0x0001600001127983 */ /* 0x000ee80000300800 */
[----:B------:R-:W3:Y:S04]  /*53e50*/  LDL.LU R26, [R1+0x15c] ;  /* 0x00015c00011a7983 */ /* 0x000ee80000300800 */
[----:B------:R-:W4:Y:S04]  /*53e60*/  LDL.LU R27, [R1+0x178] ;  /* 0x00017800011b7983 */ /* 0x000f280000300800 */
[----:B------:R-:W4:Y:S04]  /*53e70*/  LDL.LU R23, [R1+0x174] ;  /* 0x0001740001177983 */ /* 0x000f280000300800 */
[----:B------:R-:W5:Y:S04]  /*53e80*/  LDL.LU R28, [R1+0x16c] ;  /* 0x00016c00011c7983 */ /* 0x000f680000300800 */
[----:B------:R-:W5:Y:S04]  /*53e90*/  LDL.LU R0, [R1+0x164] ;  /* 0x0001640001007983 */ /* 0x000f680000300800 */
[----:B0-----:R-:W2:Y:S04]  /*53ea0*/  LDL.LU R25, [R1+0x1c8] ;  /* 0x0001c80001197983 */ /* 0x001ea80000300800 */
[----:B--2---:R0:W-:Y:S04]  /*53eb0*/  STL [R1+0x142c], R25 ;  /* 0x00142c1901007387 */ /* 0x0041e80000100800 */
[----:B0-----:R-:W2:Y:S01]  /*53ec0*/  LDL.LU R25, [R1+0x1ac] ;  /* 0x0001ac0001197983 */ /* 0x001ea20000300800 */
[----:B------:R-:W-:-:S02]  /*53ed0*/  F2FP.BF16.PACK_AB R5, R24, R22 ;  /* 0x000000161805723e */ /* 0x000fc400000010ff */
[----:B------:R-:W-:Y:S01]  /*53ee0*/  F2FP.BF16.PACK_AB R13, R16, R13 ;  /* 0x0000000d100d723e */ /* 0x000fe200000010ff */
[----:B------:R-:W-:Y:S01]  /*53ef0*/  STS.64 [R19+0x900], R2 ;  /* 0x0009000213007388 */ /* 0x000fe20000000a00 */
[----:B------:R-:W-:-:S03]  /*53f00*/  F2FP.BF16.PACK_AB R12, R15, R12 ;  /* 0x0000000c0f0c723e */ /* 0x000fc600000010ff */
[----:B------:R-:W-:Y:S04]  /*53f10*/  STS.64 [R19+0x180], R4 ;  /* 0x0001800413007388 */ /* 0x000fe80000000a00 */
[----:B------:R-:W-:Y:S04]  /*53f20*/  STS.64 [R19+0x980], R6 ;  /* 0x0009800613007388 */ /* 0x000fe80000000a00 */
[----:B------:R-:W-:Y:S04]  /*53f30*/  STS.64 [R19+0x200], R8 ;  /* 0x0002000813007388 */ /* 0x000fe80000000a00 */
[----:B------:R-:W-:Y:S04]  /*53f40*/  STS.64 [R19+0xa00], R12 ;  /* 0x000a000c13007388 */ /* 0x000fe80000000a00 */
        /* <DEDUP_REMOVED lines=16> */
[----:B------:R-:W3:Y:S04]  /*54050*/  LDL.LU R7, [R1+0x11c] ;  /* 0x00011c0001077983 */ /* 0x000ee80000300800 */
[----:B------:R-:W4:Y:S04]  /*54060*/  LDL.LU R8, [R1+0x120] ;  /* 0x0001200001087983 */ /* 0x000f280000300800 */
[----:B------:R-:W4:Y:S04]  /*54070*/  LDL.LU R9, [R1+0x110] ;  /* 0x0001100001097983 */ /* 0x000f280000300800 */
[----:B------:R-:W5:Y:S04]  /*54080*/  LDL.LU R13, [R1+0x1b8] ;  /* 0x0001b800010d7983 */ /* 0x000f680000300800 */
[----:B------:R-:W5:Y:S01]  /*54090*/  LDL.LU R12, [R1+0x1a8] ;  /* 0x0001a800010c7983 */ /* 0x000f620000300800 */
[----:B--2---:R-:W-:-:S02]  /*540a0*/  F2FP.BF16.PACK_AB R5, R6, R5 ;  /* 0x000000050605723e */ /* 0x004fc400000010ff */
[----:B---3--:R-:W-:Y:S02]  /*540b0*/  F2FP.BF16.PACK_AB R4, R7, R4 ;  /* 0x000000040704723e */ /* 0x008fe400000010ff */
[----:B------:R-:W-:Y:S02]  /*540c0*/  F2FP.BF16.PACK_AB R7, R10, R14 ;  /* 0x0000000e0a07723e */ /* 0x000fe400000010ff */
[----:B------:R-:W2:Y:S01]  /*540d0*/  LDL.LU R10, [R1+0x204] ;  /* 0x00020400010a7983 */ /* 0x000ea20000300800 */
[----:B------:R-:W-:-:S03]  /*540e0*/  F2FP.BF16.PACK_AB R6, R18, R26 ;  /* 0x0000001a1206723e */ /* 0x000fc600000010ff */
[----:B------:R-:W2:Y:S01]  /*540f0*/  LDL.LU R14, [R1+0x1fc] ;  /* 0x0001fc00010e7983 */ /* 0x000ea20000300800 */
[----:B----4-:R-:W-:Y:S02]  /*54100*/  F2FP.BF16.PACK_AB R2, R9, R2 ;  /* 0x000000020902723e */ /* 0x010fe400000010ff */
[----:B------:R-:W-:Y:S01]  /*54110*/  F2FP.BF16.PACK_AB R9, R27, R23 ;  /* 0x000000171b09723e */ /* 0x000fe200000010ff */
[----:B------:R-:W3:Y:S01]  /*54120*/  LDL.LU R18, [R1+0x248] ;  /* 0x0002480001127983 */ /* 0x000ee20000300800 */
[----:B------:R-:W-:-:S03]  /*54130*/  F2FP.BF16.PACK_AB R3, R8, R3 ;  /* 0x000000030803723e */ /* 0x000fc600000010ff */
[----:B------:R-:W3:Y:S01]  /*54140*/  LDL.LU R26, [R1+0x240] ;  /* 0x00024000011a7983 */ /* 0x000ee20000300800 */
[----:B-----5:R-:W-:-:S03]  /*54150*/  F2FP.BF16.PACK_AB R8, R28, R0 ;  /* 0x000000001c08723e */ /* 0x020fc600000010ff */
[----:B------:R-:W4:Y:S01]  /*54160*/  LDL.LU R27, [R1+0x238] ;  /* 0x00023800011b7983 */ /* 0x000f220000300800 */
[----:B------:R-:W-:-:S03]  /*54170*/  F2FP.BF16.PACK_AB R13, R25, R13 ;  /* 0x0000000d190d723e */ /* 0x000fc600000010ff */
[----:B------:R-:W4:Y:S04]  /*54180*/  LDL.LU R23, [R1+0x234] ;  /* 0x0002340001177983 */ /* 0x000f280000300800 */
[----:B------:R-:W5:Y:S04]  /*54190*/  LDL.LU R28, [R1+0x250] ;  /* 0x00025000011c7983 */ /* 0x000f680000300800 */
[----:B------:R-:W5:Y:S04]  /*541a0*/  LDL.LU R0, [R1+0x24c] ;  /* 0x00024c0001007983 */ /* 0x000f680000300800 */
[----:B------:R-:W2:Y:S04]  /*541b0*/  LDL.LU R25, [R1+0x1430] ;  /* 0x0014300001197983 */ /* 0x000ea80000300800 */
[----:B------:R0:W-:Y:S04]  /*541c0*/  STS.64 [R19+0x280], R2 ;  /* 0x0002800213007388 */ /* 0x0001e80000000a00 */
[----:B------:R-:W-:Y:S04]  /*541d0*/  STS.64 [R19+0xa80], R4 ;  /* 0x000a800413007388 */ /* 0x000fe80000000a00 */
[----:B------:R-:W-:Y:S04]  /*541e0*/  STS.64 [R19+0x300], R6 ;  /* 0x0003000613007388 */ /* 0x000fe80000000a00 */
[----:B------:R-:W-:Y:S01]  /*541f0*/  STS.64 [R19+0xb00], R8 ;  /* 0x000b000813007388 */ /* 0x000fe20000000a00 */
[----:B0-----:R-:W-:-:S02]  /*54200*/  F2FP.BF16.PACK_AB R2, R21, R17 ;  /* 0x000000111502723e */ /* 0x001fc400000010ff */
[----:B--2---:R-:W-:Y:S02]  /*54210*/  F2FP.BF16.PACK_AB R12, R25, R12 ;  /* 0x0000000c190c723e */ /* 0x004fe400000010ff */
[----:B------:R-:W2:Y:S04]  /*54220*/  LDL.LU R25, [R1+0x142c] ;  /* 0x00142c0001197983 */ /* 0x000ea80000300800 */
[----:B------:R-:W-:Y:S04]  /*54230*/  STS.64 [R19+0x380], R12 ;  /* 0x0003800c13007388 */ /* 0x000fe80000000a00 */
[----:B------:R0:W-:Y:S04]  /*54240*/  STL [R1+0x1428], R19 ;  /* 0x0014281301007387 */ /* 0x0001e80000100800 */
[----:B0-----:R-:W2:Y:S04]  /*54250*/  LDL.LU R19, [R1+0x244] ;  /* 0x0002440001137983 */ /* 0x001ea80000300800 */
[----:B------:R-:W2:Y:S04]  /*54260*/  LDL.LU R12, [R1+0x23c] ;  /* 0x00023c00010c7983 */ /* 0x000ea80000300800 */
[----:B------:R-:W2:Y:S04]  /*54270*/  LDL.LU R21, [R1+0x290] ;  /* 0x0002900001157983 */ /* 0x000ea80000300800 */
[----:B--2---:R0:W-:Y:S04]  /*54280*/  STL [R1+0x1420], R21 ;  /* 0x0014201501007387 */ /* 0x0041e80000100800 */
[----:B0-----:R-:W2:Y:S01]  /*54290*/  LDL.LU R21, [R1+0x278] ;  /* 0x0002780001157983 */ /* 0x001ea20000300800 */
[----:B------:R-:W-:-:S02]  /*542a0*/  F2FP.BF16.PACK_AB R5, R11, R24 ;  /* 0x000000180b05723e */ /* 0x000fc400000010ff */
[----:B------:R-:W-:Y:S02]  /*542b0*/  F2FP.BF16.PACK_AB R4, R22, R20 ;  /* 0x000000141604723e */ /* 0x000fe400000010ff */
[----:B------:R-:W-:Y:S02]  /*542c0*/  F2FP.BF16.PACK_AB R7, R16, R15 ;  /* 0x0000000f1007723e */ /* 0x000fe400000010ff */
[----:B------:R-:W-:Y:S02]  /*542d0*/  F2FP.BF16.PACK_AB R3, R25, R29 ;  /* 0x0000001d1903723e */ /* 0x000fe400000010ff */
[----:B------:R-:W-:Y:S02]  /*542e0*/  F2FP.BF16.PACK_AB R6, R10, R14 ;  /* 0x0000000e0a06723e */ /* 0x000fe400000010ff */
[----:B---3--:R-:W-:Y:S02]  /*542f0*/  F2FP.BF16.PACK_AB R9, R18, R26 ;  /* 0x0000001a1209723e */ /* 0x008fe400000010ff */
[----:B----4-:R-:W-:-:S02]  /*54300*/  F2FP.BF16.PACK_AB R8, R27, R23 ;  /* 0x000000171b08723e */ /* 0x010fc400000010ff */
[----:B-----5:R-:W-:Y:S02]  /*54310*/  F2FP.BF16.PACK_AB R13, R28, R0 ;  /* 0x000000001c0d723e */ /* 0x020fe400000010ff */
[----:B------:R-:W-:Y:S01]  /*54320*/  F2FP.BF16.PACK_AB R12, R19, R12 ;  /* 0x0000000c130c723e */ /* 0x000fe200000010ff */
[----:B--2---:R0:W-:Y:S04]  /*54330*/  STL [R1+0x1424], R21 ;  /* 0x0014241501007387 */ /* 0x0041e80000100800 */
[----:B0-----:R-:W2:Y:S04]  /*54340*/  LDL.LU R21, [R1+0x288] ;  /* 0x0002880001157983 */ /* 0x001ea80000300800 */
[----:B------:R-:W3:Y:S04]  /*54350*/  LDL.LU R17, [R1+0x284] ;  /* 0x0002840001117983 */ /* 0x000ee80000300800 */
[----:B------:R-:W4:Y:S04]  /*54360*/  LDL.LU R11, [R1+0x2cc] ;  /* 0x0002cc00010b7983 */ /* 0x000f280000300800 */
[----:B------:R-:W5:Y:S04]  /*54370*/  LDL.LU R24, [R1+0x2bc] ;  /* 0x0002bc0001187983 */ /* 0x000f680000300800 */
        /* <DEDUP_REMOVED lines=15> */
[----:B--2---:R0:W-:Y:S04]  /*54470*/  STS.64 [R19+0xb80], R2 ;  /* 0x000b800213007388 */ /* 0x0041e80000000a00 */
[----:B0-----:R-:W2:Y:S04]  /*54480*/  LDL.LU R3, [R1+0x280] ;  /* 0x0002800001037983 */ /* 0x001ea80000300800 */
[----:B------:R-:W3:Y:S04]  /*54490*/  LDL.LU R2, [R1+0x274] ;  /* 0x0002740001027983 */ /* 0x000ee80000300800 */
[----:B------:R0:W-:Y:S04]  /*544a0*/  STS.64 [R19+0x400], R4 ;  /* 0x0004000413007388 */ /* 0x0001e80000000a00 */
[----:B------:R1:W-:Y:S04]  /*544b0*/  STS.64 [R19+0xc00], R6 ;  /* 0x000c000613007388 */ /* 0x0003e80000000a00 */
[----:B------:R1:W-:Y:S04]  /*544c0*/  STS.64 [R19+0x480], R8 ;  /* 0x0004800813007388 */ /* 0x0003e80000000a00 */
[----:B0-----:R-:W3:Y:S04]  /*544d0*/  LDL.LU R5, [R1+0x28c] ;  /* 0x00028c0001057983 */ /* 0x001ee80000300800 */
[----:B------:R-:W3:Y:S04]  /*544e0*/  LDL.LU R4, [R1+0x27c] ;  /* 0x00027c0001047983 */ /* 0x000ee80000300800 */
[----:B-1----:R-:W4:Y:S04]  /*544f0*/  LDL.LU R7, [R1+0x2c4] ;  /* 0x0002c40001077983 */ /* 0x002f280000300800 */
[----:B------:R-:W5:Y:S04]  /*54500*/  LDL.LU R6, [R1+0x2b8] ;  /* 0x0002b80001067983 */ /* 0x000f680000300800 */
[----:B------:R-:W3:Y:S04]  /*54510*/  LDL.LU R9, [R1+0x320] ;  /* 0x0003200001097983 */ /* 0x000ee80000300800 */
[----:B------:R-:W3:Y:S04]  /*54520*/  LDL.LU R8, [R1+0x2c0] ;  /* 0x0002c00001087983 */ /* 0x000ee80000300800 */
[----:B------:R0:W-:Y:S04]  /*54530*/  STS.64 [R19+0xc80], R12 ;  /* 0x000c800c13007388 */ /* 0x0001e80000000a00 */
[----:B0-----:R-:W3:Y:S04]  /*54540*/  LDL.LU R13, [R1+0x36c] ;  /* 0x00036c00010d7983 */ /* 0x001ee80000300800 */
[----:B------:R-:W3:Y:S01]  /*54550*/  LDL.LU R12, [R1+0x360] ;  /* 0x00036000010c7983 */ /* 0x000ee20000300800 */
[----:B--2---:R-:W-:-:S03]  /*54560*/  F2FP.BF16.PACK_AB R3, R21, R3 ;  /* 0x000000031503723e */ /* 0x004fc600000010ff */
[----:B------:R-:W3:Y:S02]  /*54570*/  LDL.LU R21, [R1+0x1424] ;  /* 0x0014240001157983 */ /* 0x000ee40000300800 */
[----:B---3--:R-:W-:Y:S02]  /*54580*/  F2FP.BF16.PACK_AB R2, R21, R2 ;  /* 0x000000021502723e */ /* 0x008fe400000010ff */
[----:B------:R-:W2:Y:S01]  /*54590*/  LDL.LU R21, [R1+0x1420] ;  /* 0x0014200001157983 */ /* 0x000ea20000300800 */
[----:B------:R-:W-:Y:S02]  /*545a0*/  F2FP.BF16.PACK_AB R4, R17, R4 ;  /* 0x000000041104723e */ /* 0x000fe400000010ff */
[----:B----4-:R-:W-:Y:S02]  /*545b0*/  F2FP.BF16.PACK_AB R7, R11, R7 ;  /* 0x000000070b07723e */ /* 0x010fe400000010ff */
[----:B-----5:R-:W-:Y:S02]  /*545c0*/  F2FP.BF16.PACK_AB R6, R24, R6 ;  /* 0x000000061806723e */ /* 0x020fe400000010ff */
[----:B------:R-:W-:-:S02]  /*545d0*/  F2FP.BF16.PACK_AB R9, R22, R9 ;  /* 0x000000091609723e */ /* 0x000fc400000010ff */
[----:B------:R-:W-:Y:S02]  /*545e0*/  F2FP.BF16.PACK_AB R8, R20, R8 ;  /* 0x000000081408723e */ /* 0x000fe400000010ff */
[----:B------:R-:W-:Y:S01]  /*545f0*/  F2FP.BF16.PACK_AB R13, R16, R13 ;  /* 0x0000000d100d723e */ /* 0x000fe200000010ff */
[----:B------:R0:W-:Y:S01]  /*54600*/  STS.64 [R19+0x500], R2 ;  /* 0x0005000213007388 */ /* 0x0001e20000000a00 */
[----:B------:R-:W-:-:S03]  /*54610*/  F2FP.BF16.PACK_AB R12, R15, R12 ;  /* 0x0000000c0f0c723e */ /* 0x000fc600000010ff */
[----:B------:R-:W-:Y:S04]  /*54620*/  STS.64 [R19+0x580], R6 ;  /* 0x0005800613007388 */ /* 0x000fe80000000a00 */
[----:B------:R-:W-:Y:S04]  /*54630*/  STS.64 [R19+0xd80], R8 ;  /* 0x000d800813007388 */ /* 0x000fe80000000a00 */
[----:B------:R-:W-:Y:S01]  /*54640*/  STS.64 [R19+0x600], R12 ;  /* 0x0006000c13007388 */ /* 0x000fe20000000a00 */
[----:B--2---:R-:W-:-:S03]  /*54650*/  F2FP.BF16.PACK_AB R5, R21, R5 ;  /* 0x000000051505723e */ /* 0x004fc600000010ff */
[----:B------:R-:W2:Y:S04]  /*54660*/  LDL.LU R21, [R1+0x141c] ;  /* 0x00141c0001157983 */ /* 0x000ea80000300800 */
[----:B------:R-:W3:Y:S04]  /*54670*/  LDL.LU R17, [R1+0x1418] ;  /* 0x0014180001117983 */ /* 0x000ee80000300800 */
[----:B------:R-:W2:Y:S04]  /*54680*/  LDL.LU R11, [R1+0x1414] ;  /* 0x00141400010b7983 */ /* 0x000ea80000300800 */
[----:B------:R-:W3:Y:S04]  /*54690*/  LDL.LU R24, [R1+0x1410] ;  /* 0x0014100001187983 */ /* 0x000ee80000300800 */
[----:B------:R-:W4:Y:S04]  /*546a0*/  LDL.LU R22, [R1+0x140c] ;  /* 0x00140c0001167983 */ /* 0x000f280000300800 */
[----:B------:R-:W5:Y:S04]  /*546b0*/  LDL.LU R20, [R1+0x1408] ;  /* 0x0014080001147983 */ /* 0x000f680000300800 */
[----:B------:R-:W4:Y:S04]  /*546c0*/  LDL.LU R16, [R1+0x1404] ;  /* 0x0014040001107983 */ /* 0x000f280000300800 */
[----:B------:R-:W5:Y:S04]  /*546d0*/  LDL.LU R15, [R1+0x1400] ;  /* 0x00140000010f7983 */ /* 0x000f680000300800 */
[----:B0-----:R-:W2:Y:S04]  /*546e0*/  LDL.LU R3, [R1+0x378] ;  /* 0x0003780001037983 */ /* 0x001ea80000300800 */
[----:B------:R-:W2:Y:S04]  /*546f0*/  LDL.LU R2, [R1+0x368] ;  /* 0x0003680001027983 */ /* 0x000ea80000300800 */
[----:B------:R0:W-:Y:S04]  /*54700*/  STS.64 [R19+0xd00], R4 ;  /* 0x000d000413007388 */ /* 0x0001e80000000a00 */
[----:B0-----:R-:W2:Y:S04]  /*54710*/  LDL.LU R5, [R1+0x3a4] ;  /* 0x0003a40001057983 */ /* 0x001ea80000300800 */
[----:B------:R-:W2:Y:S04]  /*54720*/  LDL.LU R4, [R1+0x398] ;  /* 0x0003980001047983 */ /* 0x000ea80000300800 */
[----:B------:R-:W2:Y:S04]  /*54730*/  LDL.LU R6, [R1+0x424] ;  /* 0x0004240001067983 */ /* 0x000ea80000300800 */
[----:B------:R-:W2:Y:S04]  /*54740*/  LDL.LU R7, [R1+0x420] ;  /* 0x0004200001077983 */ /* 0x000ea80000300800 */
[----:B------:R-:W2:Y:S04]  /*54750*/  LDL.LU R8, [R1+0x3ac] ;  /* 0x0003ac0001087983 */ /* 0x000ea80000300800 */
[----:B------:R-:W2:Y:S04]  /*54760*/  LDL.LU R9, [R1+0x39c] ;  /* 0x00039c0001097983 */ /* 0x000ea80000300800 */
[----:B------:R-:W2:Y:S04]  /*54770*/  LDL.LU R12, [R1+0x37c] ;  /* 0x00037c00010c7983 */ /* 0x000ea80000300800 */
[----:B------:R-:W2:Y:S02]  /*54780*/  LDL.LU R13, [R1+0x370] ;  /* 0x00037000010d7983 */ /* 0x000ea40000300800 */
[----:B--2---:R-:W-:-:S02]  /*54790*/  F2FP.BF16.PACK_AB R2, R13, R2 ;  /* 0x000000020d02723e */ /* 0x004fc400000010ff */
[----:B------:R-:W-:Y:S02]  /*547a0*/  F2FP.BF16.PACK_AB R13, R27, R23 ;  /* 0x000000171b0d723e */ /* 0x000fe400000010ff */
[----:B------:R-:W2:Y:S01]  /*547b0*/  LDL.LU R27, [R1+0x528] ;  /* 0x00052800011b7983 */ /* 0x000ea20000300800 */
[----:B------:R-:W-:Y:S02]  /*547c0*/  F2FP.BF16.PACK_AB R7, R6, R7 ;  /* 0x000000070607723e */ /* 0x000fe400000010ff */
[----:B------:R-:W-:Y:S02]  /*547d0*/  F2FP.BF16.PACK_AB R6, R25, R29 ;  /* 0x0000001d1906723e */ /* 0x000fe400000010ff */
[----:B------:R-:W-:Y:S02]  /*547e0*/  F2FP.BF16.PACK_AB R4, R9, R4 ;  /* 0x000000040904723e */ /* 0x000fe400000010ff */
[----:B------:R-:W-:Y:S02]  /*547f0*/  F2FP.BF16.PACK_AB R9, R10, R14 ;  /* 0x0000000e0a09723e */ /* 0x000fe400000010ff */
[----:B------:R-:W-:-:S02]  /*54800*/  F2FP.BF16.PACK_AB R5, R8, R5 ;  /* 0x000000050805723e */ /* 0x000fc400000010ff */
[----:B------:R-:W-:Y:S02]  /*54810*/  F2FP.BF16.PACK_AB R8, R18, R26 ;  /* 0x0000001a1208723e */ /* 0x000fe400000010ff */
[----:B------:R-:W-:Y:S02]  /*54820*/  F2FP.BF16.PACK_AB R3, R12, R3 ;  /* 0x000000030c03723e */ /* 0x000fe400000010ff */
[----:B------:R-:W-:Y:S01]  /*54830*/  F2FP.BF16.PACK_AB R12, R28, R0 ;  /* 0x000000001c0c723e */ /* 0x000fe200000010ff */
        /* <DEDUP_REMOVED lines=17> */
[----:B------:R0:W-:Y:S04]  /*54950*/  STS.64 [R19+0xf00], R12 ;  /* 0x000f000c13007388 */ /* 0x0001e80000000a00 */
[----:B------:R4:W-:Y:S04]  /*54960*/  STS.64 [R19+0x680], R4 ;  /* 0x0006800413007388 */ /* 0x0009e80000000a00 */
[----:B------:R5:W-:Y:S04]  /*54970*/  STS.64 [R19+0xe00], R2 ;  /* 0x000e000213007388 */ /* 0x000be80000000a00 */
[----:B0-----:R-:W2:Y:S04]  /*54980*/  LDL.LU R12, [R1+0xc] ;  /* 0x00000c00010c7983 */ /* 0x001ea80000300800 */
[----:B------:R-:W2:Y:S01]  /*54990*/  LDL.LU R13, [R1+0x4] ;  /* 0x00000400010d7983 */ /* 0x000ea20000300800 */
[----:B----4-:R-:W-:-:S02]  /*549a0*/  F2FP.BF16.PACK_AB R5, R16, R22 ;  /* 0x000000161005723e */ /* 0x010fc400000010ff */
[----:B------:R-:W-:Y:S01]  /*549b0*/  F2FP.BF16.PACK_AB R4, R11, R21 ;  /* 0x000000150b04723e */ /* 0x000fe200000010ff */
[----:B------:R-:W4:Y:S01]  /*549c0*/  LDL.LU R22, [R1+0xa8] ;  /* 0x0000a80001167983 */ /* 0x000f220000300800 */
[----:B-----5:R-:W-:-:S03]  /*549d0*/  F2FP.BF16.PACK_AB R3, R15, R20 ;  /* 0x000000140f03723e */ /* 0x020fc600000010ff */
[----:B------:R-:W4:Y:S01]  /*549e0*/  LDL.LU R16, [R1+0xa0] ;  /* 0x0000a00001107983 */ /* 0x000f220000300800 */
[----:B---3--:R-:W-:-:S03]  /*549f0*/  F2FP.BF16.PACK_AB R2, R24, R17 ;  /* 0x000000111802723e */ /* 0x008fc600000010ff */
[----:B------:R-:W3:Y:S04]  /*54a00*/  LDL.LU R11, [R1+0x53c] ;  /* 0x00053c00010b7983 */ /* 0x000ee80000300800 */
[----:B------:R-:W5:Y:S04]  /*54a10*/  LDL.LU R21, [R1+0xb0] ;  /* 0x0000b00001157983 */ /* 0x000f680000300800 */
[----:B------:R-:W3:Y:S04]  /*54a20*/  LDL.LU R20, [R1+0x94] ;  /* 0x0000940001147983 */ /* 0x000ee80000300800 */
[----:B------:R-:W5:Y:S04]  /*54a30*/  LDL.LU R15, [R1+0xb4] ;  /* 0x0000b400010f7983 */ /* 0x000f680000300800 */
[----:B------:R-:W3:Y:S04]  /*54a40*/  LDL.LU R17, [R1+0xa4] ;  /* 0x0000a40001117983 */ /* 0x000ee80000300800 */
[----:B------:R-:W3:Y:S01]  /*54a50*/  LDL.LU R24, [R1+0x9c] ;  /* 0x00009c0001187983 */ /* 0x000ee20000300800 */
[----:B--2---:R-:W-:-:S03]  /*54a60*/  F2FP.BF16.PACK_AB R9, R27, R9 ;  /* 0x000000091b09723e */ /* 0x004fc600000010ff */
[----:B------:R-:W2:Y:S01]  /*54a70*/  LDL.LU R27, [R1+0x13fc] ;  /* 0x0013fc00011b7983 */ /* 0x000ea20000300800 */
[----:B------:R-:W-:Y:S02]  /*54a80*/  F2FP.BF16.PACK_AB R7, R23, R7 ;  /* 0x000000071707723e */ /* 0x000fe400000010ff */
[----:B--2---:R-:W-:Y:S02]  /*54a90*/  F2FP.BF16.PACK_AB R8, R27, R8 ;  /* 0x000000081b08723e */ /* 0x004fe400000010ff */
[----:B------:R-:W2:Y:S04]  /*54aa0*/  LDL.LU R27, [R1+0x13f8] ;  /* 0x0013f800011b7983 */ /* 0x000ea80000300800 */
[----:B------:R-:W2:Y:S01]  /*54ab0*/  LDL.LU R23, [R1+0x13f4] ;  /* 0x0013f40001177983 */ /* 0x000ea20000300800 */
[----:B---3--:R-:W-:-:S02]  /*54ac0*/  F2FP.BF16.PACK_AB R6, R11, R6 ;  /* 0x000000060b06723e */ /* 0x008fc400000010ff */
[----:B------:R-:W-:Y:S01]  /*54ad0*/  F2FP.BF16.PACK_AB R13, R12, R13 ;  /* 0x0000000d0c0d723e */ /* 0x000fe200000010ff */
[----:B------:R0:W-:Y:S04]  /*54ae0*/  STS.64 [R19+0x780], R8 ;  /* 0x0007800813007388 */ /* 0x0001e80000000a00 */
[----:B------:R1:W-:Y:S01]  /*54af0*/  STS.64 [R19+0xf80], R6 ;  /* 0x000f800613007388 */ /* 0x0003e20000000a00 */
[----:B--2---:R-:W-:-:S03]  /*54b00*/  F2FP.BF16.PACK_AB R12, R23, R27 ;  /* 0x0000001b170c723e */ /* 0x004fc600000010ff */
[----:B------:R-:W2:Y:S04]  /*54b10*/  LDL.LU R27, [R1] ;  /* 0x00000000011b7983 */ /* 0x000ea80000300800 */
[----:B------:R-:W3:Y:S04]  /*54b20*/  LDL.LU R23, [R1+0xac] ;  /* 0x0000ac0001177983 */ /* 0x000ee80000300800 */
[----:B0-----:R-:W2:Y:S04]  /*54b30*/  LDL.LU R8, [R1+0x10] ;  /* 0x0000100001087983 */ /* 0x001ea80000300800 */
[----:B------:R-:W2:Y:S04]  /*54b40*/  LDL.LU R9, [R1+0x8] ;  /* 0x0000080001097983 */ /* 0x000ea80000300800 */
[----:B-1----:R-:W2:Y:S01]  /*54b50*/  LDL.LU R7, [R1+0x14] ;  /* 0x0000140001077983 */ /* 0x002ea20000300800 */
[----:B------:R-:W-:-:S03]  /*54b60*/  LOP3.LUT R11, R19, 0x10, RZ, 0x3c, !PT ;  /* 0x00000010130b7812 */ /* 0x000fc600078e3cff */
[----:B------:R-:W-:Y:S04]  /*54b70*/  STL [R1+0x1390], R19 ;  /* 0x0013901301007387 */ /* 0x000fe80000100800 */
[----:B------:R-:W-:Y:S04]  /*54b80*/  STS.64 [R11+0x20800], R2 ;  /* 0x020800020b007388 */ /* 0x000fe80000000a00 */
[----:B------:R0:W-:Y:S02]  /*54b90*/  STS.64 [R11+0x20080], R12 ;  /* 0x0200800c0b007388 */ /* 0x0001e40000000a00 */
[----:B0-----:R-:W-:-:S02]  /*54ba0*/  F2FP.BF16.PACK_AB R13, R18, R26 ;  /* 0x0000001a120d723e */ /* 0x001fc400000010ff */
[----:B------:R-:W-:Y:S02]  /*54bb0*/  F2FP.BF16.PACK_AB R12, R28, R0 ;  /* 0x000000001c0c723e */ /* 0x000fe400000010ff */
[----:B--2---:R-:W-:Y:S02]  /*54bc0*/  F2FP.BF16.PACK_AB R3, R7, R8 ;  /* 0x000000080703723e */ /* 0x004fe400000010ff */
[----:B------:R-:W-:Y:S02]  /*54bd0*/  F2FP.BF16.PACK_AB R8, R10, R14 ;  /* 0x0000000e0a08723e */ /* 0x000fe400000010ff */
[----:B------:R-:W2:Y:S04]  /*54be0*/  LDL.LU R10, [R1+0x144] ;  /* 0x00014400010a7983 */ /* 0x000ea80000300800 */
[----:B------:R-:W2:Y:S04]  /*54bf0*/  LDL.LU R18, [R1+0x13c] ;  /* 0x00013c0001127983 */ /* 0x000ea80000300800 */
[----:B------:R-:W2:Y:S04]  /*54c00*/  LDL.LU R28, [R1+0x134] ;  /* 0x00013400011c7983 */ /* 0x000ea80000300800 */
[----:B------:R-:W2:Y:S04]  /*54c10*/  LDL.LU R0, [R1+0x130] ;  /* 0x0001300001007983 */ /* 0x000ea80000300800 */
        /* <DEDUP_REMOVED lines=14> */
[----:B0-----:R-:W2:Y:S01]  /*54d00*/  LDL.LU R19, [R1+0x140] ;  /* 0x0001400001137983 */ /* 0x001ea20000300800 */
[----:B------:R-:W-:-:S03]  /*54d10*/  F2FP.BF16.PACK_AB R2, R9, R27 ;  /* 0x0000001b0902723e */ /* 0x000fc600000010ff */
[----:B------:R3:W-:Y:S01]  /*54d20*/  STS.64 [R11+0x20000], R4 ;  /* 0x020000040b007388 */ /* 0x0007e20000000a00 */
[----:B-----5:R-:W-:Y:S02]  /*54d30*/  F2FP.BF16.PACK_AB R7, R15, R21 ;  /* 0x000000150f07723e */ /* 0x020fe400000010ff */
[----:B----4-:R-:W-:Y:S02]  /*54d40*/  F2FP.BF16.PACK_AB R6, R22, R16 ;  /* 0x000000101606723e */ /* 0x010fe400000010ff */
[----:B---3--:R-:W-:Y:S02]  /*54d50*/  F2FP.BF16.PACK_AB R5, R23, R17 ;  /* 0x000000111705723e */ /* 0x008fe400000010ff */
[----:B------:R-:W-:Y:S02]  /*54d60*/  F2FP.BF16.PACK_AB R4, R24, R20 ;  /* 0x000000141804723e */ /* 0x000fe400000010ff */
[----:B------:R-:W-:-:S03]  /*54d70*/  F2FP.BF16.PACK_AB R9, R25, R29 ;  /* 0x0000001d1909723e */ /* 0x000fc600000010ff */
[----:B------:R-:W-:Y:S04]  /*54d80*/  STS.64 [R11+0x20100], R4 ;  /* 0x020100040b007388 */ /* 0x000fe80000000a00 */
[----:B--2---:R0:W-:Y:S04]  /*54d90*/  STL [R1+0x13f0], R19 ;  /* 0x0013f01301007387 */ /* 0x0041e80000100800 */
[----:B0-----:R-:W2:Y:S04]  /*54da0*/  LDL.LU R19, [R1+0x14c] ;  /* 0x00014c0001137983 */ /* 0x001ea80000300800 */
[----:B------:R-:W3:Y:S04]  /*54db0*/  LDL.LU R27, [R1+0x1d8] ;  /* 0x0001d800011b7983 */ /* 0x000ee80000300800 */
[----:B------:R-:W4:Y:S04]  /*54dc0*/  LDL.LU R23, [R1+0x228] ;  /* 0x0002280001177983 */ /* 0x000f280000300800 */
[----:B------:R-:W4:Y:S04]  /*54dd0*/  LDL.LU R17, [R1+0x220] ;  /* 0x0002200001117983 */ /* 0x000f280000300800 */
[----:B------:R-:W5:Y:S04]  /*54de0*/  LDL.LU R24, [R1+0x218] ;  /* 0x0002180001187983 */ /* 0x000f680000300800 */
        /* <DEDUP_REMOVED lines=11> */
[----:B------:R0:W-:Y:S04]  /*54ea0*/  STS.64 [R11+0x20900], R6 ;  /* 0x020900060b007388 */ /* 0x0001e80000000a00 */
[----:B------:R1:W-:Y:S04]  /*54eb0*/  STS.64 [R11+0x20180], R8 ;  /* 0x020180080b007388 */ /* 0x0003e80000000a00 */
[----:B------:R1:W-:Y:S04]  /*54ec0*/  STS.64 [R11+0x20980], R12 ;  /* 0x0209800c0b007388 */ /* 0x0003e80000000a00 */
[----:B0-----:R-:W3:Y:S04]  /*54ed0*/  LDL.LU R7, [R1+0x188] ;  /* 0x0001880001077983 */ /* 0x001ee80000300800 */
[----:B------:R-:W3:Y:S04]  /*54ee0*/  LDL.LU R6, [R1+0x17c] ;  /* 0x00017c0001067983 */ /* 0x000ee80000300800 */
[----:B-1----:R-:W3:Y:S04]  /*54ef0*/  LDL.LU R9, [R1+0x194] ;  /* 0x0001940001097983 */ /* 0x002ee80000300800 */
[----:B------:R-:W3:Y:S04]  /*54f00*/  LDL.LU R8, [R1+0x184] ;  /* 0x0001840001087983 */ /* 0x000ee80000300800 */
[----:B------:R0:W-:Y:S04]  /*54f10*/  STS.64 [R11+0x20880], R2 ;  /* 0x020880020b007388 */ /* 0x0001e80000000a00 */
[----:B------:R-:W3:Y:S04]  /*54f20*/  LDL.LU R13, [R1+0x1dc] ;  /* 0x0001dc00010d7983 */ /* 0x000ee80000300800 */
[----:B------:R-:W3:Y:S01]  /*54f30*/  LDL.LU R12, [R1+0x1d0] ;  /* 0x0001d000010c7983 */ /* 0x000ee20000300800 */
[----:B0-----:R-:W-:-:S03]  /*54f40*/  F2FP.BF16.PACK_AB R3, R10, R18 ;  /* 0x000000120a03723e */ /* 0x001fc600000010ff */
[----:B------:R-:W3:Y:S01]  /*54f50*/  LDL.LU R10, [R1+0x270] ;  /* 0x00027000010a7983 */ /* 0x000ee20000300800 */
[----:B------:R-:W-:-:S03]  /*54f60*/  F2FP.BF16.PACK_AB R2, R28, R0 ;  /* 0x000000001c02723e */ /* 0x000fc600000010ff */
[----:B------:R-:W3:Y:S04]  /*54f70*/  LDL.LU R18, [R1+0x26c] ;  /* 0x00026c0001127983 */ /* 0x000ee80000300800 */
[----:B------:R-:W3:Y:S04]  /*54f80*/  LDL.LU R28, [R1+0x264] ;  /* 0x00026400011c7983 */ /* 0x000ee80000300800 */
[----:B------:R-:W3:Y:S01]  /*54f90*/  LDL.LU R0, [R1+0x25c] ;  /* 0x00025c0001007983 */ /* 0x000ee20000300800 */
[----:B--2---:R-:W-:-:S03]  /*54fa0*/  F2FP.BF16.PACK_AB R5, R19, R5 ;  /* 0x000000051305723e */ /* 0x004fc600000010ff */
[----:B------:R-:W3:Y:S02]  /*54fb0*/  LDL.LU R19, [R1+0x13f0] ;  /* 0x0013f00001137983 */ /* 0x000ee40000300800 */
[----:B---3--:R-:W-:Y:S02]  /*54fc0*/  F2FP.BF16.PACK_AB R4, R19, R4 ;  /* 0x000000041304723e */ /* 0x008fe400000010ff */
[----:B------:R-:W2:Y:S02]  /*54fd0*/  LDL.LU R19, [R1+0x13ec] ;  /* 0x0013ec0001137983 */ /* 0x000ea40000300800 */
[----:B--2---:R-:W-:Y:S02]  /*54fe0*/  F2FP.BF16.PACK_AB R7, R19, R7 ;  /* 0x000000071307723e */ /* 0x004fe400000010ff */
[----:B------:R-:W2:Y:S02]  /*54ff0*/  LDL.LU R19, [R1+0x13e8] ;  /* 0x0013e80001137983 */ /* 0x000ea40000300800 */
[----:B--2---:R-:W-:-:S02]  /*55000*/  F2FP.BF16.PACK_AB R6, R19, R6 ;  /* 0x000000061306723e */ /* 0x004fc400000010ff */
[----:B------:R-:W2:Y:S02]  /*55010*/  LDL.LU R19, [R1+0x13e4] ;  /* 0x0013e40001137983 */ /* 0x000ea40000300800 */
[----:B--2---:R-:W-:Y:S02]  /*55020*/  F2FP.BF16.PACK_AB R9, R19, R9 ;  /* 0x000000091309723e */ /* 0x004fe400000010ff */
[----:B------:R-:W2:Y:S02]  /*55030*/  LDL.LU R19, [R1+0x13e0] ;  /* 0x0013e00001137983 */ /* 0x000ea40000300800 */
[----:B--2---:R-:W-:Y:S02]  /*55040*/  F2FP.BF16.PACK_AB R8, R19, R8 ;  /* 0x000000081308723e */ /* 0x004fe400000010ff */
[----:B------:R-:W2:Y:S02]  /*55050*/  LDL.LU R19, [R1+0x13dc] ;  /* 0x0013dc0001137983 */ /* 0x000ea40000300800 */
[----:B--2---:R-:W-:-:S02]  /*55060*/  F2FP.BF16.PACK_AB R13, R19, R13 ;  /* 0x0000000d130d723e */ /* 0x004fc400000010ff */
[----:B------:R-:W2:Y:S04]  /*55070*/  LDL.LU R19, [R1+0x13d8] ;  /* 0x0013d80001137983 */ /* 0x000ea80000300800 */
[----:B------:R-:W-:Y:S04]  /*55080*/  STS.64 [R11+0x20200], R2 ;  /* 0x020200020b007388 */ /* 0x000fe80000000a00 */
[----:B------:R4:W-:Y:S02]  /*55090*/  STS.64 [R11+0x20a00], R4 ;  /* 0x020a00040b007388 */ /* 0x0009e40000000a00 */
[----:B----4-:R-:W-:-:S02]  /*550a0*/  F2FP.BF16.PACK_AB R5, R23, R17 ;  /* 0x000000111705723e */ /* 0x010fc400000010ff */
[----:B--2---:R-:W-:Y:S02]  /*550b0*/  F2FP.BF16.PACK_AB R12, R19, R12 ;  /* 0x0000000c130c723e */ /* 0x004fe400000010ff */
[----:B------:R-:W2:Y:S04]  /*550c0*/  LDL.LU R19, [R1+0x13d4] ;  /* 0x0013d40001137983 */ /* 0x000ea80000300800 */
[----:B------:R-:W3:Y:S04]  /*550d0*/  LDL.LU R2, [R1+0x1ec] ;  /* 0x0001ec0001027983 */ /* 0x000ee80000300800 */
[----:B------:R-:W3:Y:S04]  /*550e0*/  LDL.LU R3, [R1+0x1e8] ;  /* 0x0001e80001037983 */ /* 0x000ee80000300800 */
[----:B------:R-:W4:Y:S04]  /*550f0*/  LDL.LU R23, [R1+0x2e8] ;  /* 0x0002e80001177983 */ /* 0x000f280000300800 */
[----:B------:R0:W-:Y:S04]  /*55100*/  STS.64 [R11+0x20280], R6 ;  /* 0x020280060b007388 */ /* 0x0001e80000000a00 */
[----:B------:R1:W-:Y:S01]  /*55110*/  STS.64 [R11+0x20a80], R8 ;  /* 0x020a80080b007388 */ /* 0x0003e20000000a00 */
[----:B0-----:R-:W-:-:S02]  /*55120*/  F2FP.BF16.PACK_AB R6, R22, R16 ;  /* 0x000000101606723e */ /* 0x001fc400000010ff */
[----:B-1----:R-:W-:Y:S02]  /*55130*/  F2FP.BF16.PACK_AB R9, R25, R29 ;  /* 0x0000001d1909723e */ /* 0x002fe400000010ff */
[----:B------:R-:W-:Y:S01]  /*55140*/  F2FP.BF16.PACK_AB R8, R14, R26 ;  /* 0x0000001a0e08723e */ /* 0x000fe200000010ff */
[----:B------:R0:W-:Y:S01]  /*55150*/  STS.64 [R11+0x20300], R12 ;  /* 0x0203000c0b007388 */ /* 0x0001e20000000a00 */
[----:B-----5:R-:W-:Y:S02]  /*55160*/  F2FP.BF16.PACK_AB R4, R24, R20 ;  /* 0x000000141804723e */ /* 0x020fe400000010ff */
[----:B------:R-:W-:Y:S02]  /*55170*/  F2FP.BF16.PACK_AB R7, R15, R21 ;  /* 0x000000150f07723e */ /* 0x000fe400000010ff */
[----:B0-----:R-:W-:Y:S02]  /*55180*/  F2FP.BF16.PACK_AB R13, R10, R18 ;  /* 0x000000120a0d723e */ /* 0x001fe400000010ff */
[----:B------:R-:W-:Y:S01]  /*55190*/  F2FP.BF16.PACK_AB R12, R28, R0 ;  /* 0x000000001c0c723e */ /* 0x000fe200000010ff */
[----:B------:R-:W-:Y:S04]  /*551a0*/  STS.64 [R11+0x20380], R4 ;  /* 0x020380040b007388 */ /* 0x000fe80000000a00 */
[----:B------:R-:W-:Y:S04]  /*551b0*/  STS.64 [R11+0x20b80], R6 ;  /* 0x020b80060b007388 */ /* 0x000fe80000000a00 */
[----:B----4-:R0:W-:Y:S01]  /*551c0*/  STL [R1+0x13d0], R23 ;  /* 0x0013d01701007387 */ /* 0x0101e20000100800 */
[----:B---3--:R-:W-:-:S02]  /*551d0*/  F2FP.BF16.PACK_AB R3, R2, R3 ;  /* 0x000000030203723e */ /* 0x008fc400000010ff */
[----:B--2---:R-:W-:Y:S01]  /*551e0*/  F2FP.BF16.PACK_AB R2, R19, R27 ;  /* 0x0000001b1302723e */ /* 0x004fe200000010ff */
        /* <DEDUP_REMOVED lines=19> */
[----:B0-----:R-:W2:Y:S04]  /*55320*/  LDL.LU R3, [R1+0x2a0] ;  /* 0x0002a00001037983 */ /* 0x001ea80000300800 */
[----:B------:R-:W3:Y:S04]  /*55330*/  LDL.LU R2, [R1+0x298] ;  /* 0x0002980001027983 */ /* 0x000ee80000300800 */
[----:B------:R-:W4:Y:S04]  /*55340*/  LDL.LU R5, [R1+0x2b0] ;  /* 0x0002b00001057983 */ /* 0x000f280000300800 */
[----:B------:R-:W5:Y:S04]  /*55350*/  LDL.LU R4, [R1+0x29c] ;  /* 0x00029c0001047983 */ /* 0x000f680000300800 */
[----:B------:R-:W5:Y:S04]  /*55360*/  LDL.LU R7, [R1+0x2ec] ;  /* 0x0002ec0001077983 */ /* 0x000f680000300800 */
[----:B------:R-:W5:Y:S04]  /*55370*/  LDL.LU R6, [R1+0x2d8] ;  /* 0x0002d80001067983 */ /* 0x000f680000300800 */
[----:B------:R0:W-:Y:S04]  /*55380*/  STS.64 [R11+0x20400], R8 ;  /* 0x020400080b007388 */ /* 0x0001e80000000a00 */
[----:B------:R1:W-:Y:S04]  /*55390*/  STS.64 [R11+0x20c00], R12 ;  /* 0x020c000c0b007388 */ /* 0x0003e80000000a00 */
[----:B0-----:R-:W5:Y:S04]  /*553a0*/  LDL.LU R9, [R1+0x330] ;  /* 0x0003300001097983 */ /* 0x001f680000300800 */
[----:B------:R-:W5:Y:S04]  /*553b0*/  LDL.LU R8, [R1+0x328] ;  /* 0x0003280001087983 */ /* 0x000f680000300800 */
[----:B-1----:R-:W5:Y:S04]  /*553c0*/  LDL.LU R12, [R1+0x334] ;  /* 0x00033400010c7983 */ /* 0x002f680000300800 */
[----:B------:R-:W5:Y:S01]  /*553d0*/  LDL.LU R13, [R1+0x338] ;  /* 0x00033800010d7983 */ /* 0x000f620000300800 */
[----:B--2---:R-:W-:-:S03]  /*553e0*/  F2FP.BF16.PACK_AB R3, R23, R3 ;  /* 0x000000031703723e */ /* 0x004fc600000010ff */
[----:B------:R-:W2:Y:S01]  /*553f0*/  LDL.LU R23, [R1+0x13d0] ;  /* 0x0013d00001177983 */ /* 0x000ea20000300800 */
[----:B---3--:R-:W-:-:S03]  /*55400*/  F2FP.BF16.PACK_AB R2, R2, R16 ;  /* 0x000000100202723e */ /* 0x008fc600000010ff */
[----:B------:R-:W3:Y:S01]  /*55410*/  LDL R16, [R1+0x4b8] ;  /* 0x0004b80001107983 */ /* 0x000ee20000100800 */
[----:B----4-:R-:W-:-:S03]  /*55420*/  F2FP.BF16.PACK_AB R5, R25, R5 ;  /* 0x000000051905723e */ /* 0x010fc600000010ff */
[----:B------:R-:W4:Y:S01]  /*55430*/  LDL.LU R25, [R1+0x13cc] ;  /* 0x0013cc0001197983 */ /* 0x000f220000300800 */
[----:B-----5:R-:W-:-:S03]  /*55440*/  F2FP.BF16.PACK_AB R4, R29, R4 ;  /* 0x000000041d04723e */ /* 0x020fc600000010ff */
[----:B------:R-:W5:Y:S01]  /*55450*/  LDL.LU R29, [R1+0x13c8] ;  /* 0x0013c800011d7983 */ /* 0x000f620000300800 */
[----:B------:R-:W-:-:S03]  /*55460*/  F2FP.BF16.PACK_AB R7, R14, R7 ;  /* 0x000000070e07723e */ /* 0x000fc600000010ff */
[----:B------:R-:W2:Y:S01]  /*55470*/  LDL.LU R14, [R1+0x13c4] ;  /* 0x0013c400010e7983 */ /* 0x000ea20000300800 */
[----:B------:R-:W-:-:S03]  /*55480*/  F2FP.BF16.PACK_AB R6, R26, R6 ;  /* 0x000000061a06723e */ /* 0x000fc600000010ff */
[----:B------:R-:W2:Y:S04]  /*55490*/  LDL.LU R26, [R1+0x13c0] ;  /* 0x0013c000011a7983 */ /* 0x000ea80000300800 */
[----:B------:R0:W-:Y:S01]  /*554a0*/  STS.64 [R11+0x20480], R2 ;  /* 0x020480020b007388 */ /* 0x0001e20000000a00 */
[----:B------:R-:W-:Y:S01]  /*554b0*/  F2FP.BF16.PACK_AB R9, R12, R9 ;  /* 0x000000090c09723e */ /* 0x000fe200000010ff */
[----:B--2---:R-:W-:Y:S02]  /*554c0*/  IMAD.IADD R12, R26, 0x1, -R14 ;  /* 0x000000011a0c7824 */ /* 0x004fe400078e0a0e */
[----:B------:R-:W2:Y:S04]  /*554d0*/  LDL.LU R14, [R1+0x33c] ;  /* 0x00033c00010e7983 */ /* 0x000ea80000300800 */
[----:B0-----:R-:W2:Y:S04]  /*554e0*/  LDL.LU R2, [R1+0x388] ;  /* 0x0003880001027983 */ /* 0x001ea80000300800 */
[----:B------:R-:W2:Y:S01]  /*554f0*/  LDL.LU R3, [R1+0x380] ;  /* 0x0003800001037983 */ /* 0x000ea20000300800 */
[----:B------:R-:W-:-:S03]  /*55500*/  F2FP.BF16.PACK_AB R8, R8, R23 ;  /* 0x000000170808723e */ /* 0x000fc600000010ff */
[----:B------:R0:W-:Y:S01]  /*55510*/  STS.64 [R11+0x20500], R6 ;  /* 0x020500060b007388 */ /* 0x0001e20000000a00 */
[----:B------:R-:W-:Y:S01]  /*55520*/  MOV R23, 0x3dc6b27f ;  /* 0x3dc6b27f00177802 */ /* 0x000fe20000000f00 */
[----:B------:R-:W-:Y:S02]  /*55530*/  FADD R12, R12, -1 ;  /* 0xbf8000000c0c7421 */ /* 0x000fe40000000000 */
[----:B------:R1:W-:Y:S01]  /*55540*/  STS.64 [R11+0x20c80], R4 ;  /* 0x020c80040b007388 */ /* 0x0003e20000000a00 */
[----:B0-----:R-:W-:-:S03]  /*55550*/  F2FP.BF16.PACK_AB R7, R10, R18 ;  /* 0x000000120a07723e */ /* 0x001fc600000010ff */
[----:B------:R-:W3:Y:S01]  /*55560*/  LDL.LU R18, [R1+0x4bc] ;  /* 0x0004bc0001127983 */ /* 0x000ee20000300800 */
[----:B------:R-:W-:-:S03]  /*55570*/  F2FP.BF16.PACK_AB R6, R28, R0 ;  /* 0x000000001c06723e */ /* 0x000fc600000010ff */
[----:B------:R-:W3:Y:S01]  /*55580*/  LDL.LU R10, [R1+0x4c8] ;  /* 0x0004c800010a7983 */ /* 0x000ee20000300800 */
[----:B-1----:R-:W-:-:S03]  /*55590*/  F2FP.BF16.PACK_AB R5, R19, R27 ;  /* 0x0000001b1305723e */ /* 0x002fc600000010ff */
[----:B------:R-:W3:Y:S04]  /*555a0*/  LDL.LU R28, [R1+0x4c0] ;  /* 0x0004c000011c7983 */ /* 0x000ee80000300800 */
[----:B------:R-:W3:Y:S01]  /*555b0*/  LDL.LU R0, [R1+0x4fc] ;  /* 0x0004fc0001007983 */ /* 0x000ee20000300800 */
[----:B------:R-:W-:-:S03]  /*555c0*/  F2FP.BF16.PACK_AB R4, R17, R24 ;  /* 0x000000181104723e */ /* 0x000fc600000010ff */
[----:B------:R0:W-:Y:S02]  /*555d0*/  STS.64 [R11+0x20d00], R8 ;  /* 0x020d00080b007388 */ /* 0x0001e40000000a00 */
[----:B0-----:R-:W-:Y:S02]  /*555e0*/  F2FP.BF16.PACK_AB R9, R20, R15 ;  /* 0x0000000f1409723e */ /* 0x001fe400000010ff */
[----:B------:R-:W-:Y:S02]  /*555f0*/  F2FP.BF16.PACK_AB R8, R21, R22 ;  /* 0x000000161508723e */ /* 0x000fe400000010ff */
[----:B--2---:R-:W-:Y:S02]  /*55600*/  F2FP.BF16.PACK_AB R3, R2, R3 ;  /* 0x000000030203723e */ /* 0x004fe400000010ff */
[----:B------:R-:W-:Y:S02]  /*55610*/  F2FP.BF16.PACK_AB R2, R14, R13 ;  /* 0x0000000d0e02723e */ /* 0x000fe400000010ff */
[----:B------:R-:W2:Y:S01]  /*55620*/  LDL.LU R14, [R1+0x510] ;  /* 0x00051000010e7983 */ /* 0x000ea20000300800 */
[----:B------:R-:W-:-:S03]  /*55630*/  FFMA.FTZ R13, R12, R23, -0.16845393180847167969 ;  /* 0xbe2c7f300c0d7423 */ /* 0x000fc60000010017 */
        /* <DEDUP_REMOVED lines=10> */
[----:B0-----:R-:W3:Y:S01]  /*556e0*/  LDL.LU R3, [R1+0x4b0] ;  /* 0x0004b00001037983 */ /* 0x001ee20000300800 */
[----:B------:R-:W-:-:S03]  /*556f0*/  FFMA.FTZ R13, R12, R13, 0.1716887056827545166 ;  /* 0x3e2fcf2a0c0d7423 */ /* 0x000fc6000001000d */
[----:B------:R-:W2:Y:S01]  /*55700*/  LDL.LU R2, [R1+0x478] ;  /* 0x0004780001027983 */ /* 0x000ea20000300800 */
[----:B------:R-:W-:-:S03]  /*55710*/  FFMA.FTZ R13, R12, R13, -0.17900948226451873779 ;  /* 0xbe374e430c0d7423 */ /* 0x000fc6000001000d */
[----:B------:R0:W-:Y:S04]  /*55720*/  STS.64 [R11+0x20d80], R4 ;  /* 0x020d80040b007388 */ /* 0x0001e80000000a00 */
[----:B------:R1:W-:Y:S04]  /*55730*/  STS.64 [R11+0x20600], R6 ;  /* 0x020600060b007388 */ /* 0x0003e80000000a00 */
[----:B------:R1:W-:Y:S04]  /*55740*/  STS.64 [R11+0x20e00], R8 ;  /* 0x020e00080b007388 */ /* 0x0003e80000000a00 */
[----:B0-----:R-:W2:Y:S04]  /*55750*/  LDL.LU R5, [R1+0x4c4] ;  /* 0x0004c40001057983 */ /* 0x001ea80000300800 */
[----:B------:R-:W4:Y:S04]  /*55760*/  LDL.LU R4, [R1+0x4b4] ;  /* 0x0004b40001047983 */ /* 0x000f280000300800 */
[----:B-1----:R-:W5:Y:S01]  /*55770*/  LDL.LU R7, [R1+0x4f0] ;  /* 0x0004f00001077983 */ /* 0x002f620000300800 */
[----:B------:R-:W-:-:S03]  /*55780*/  FFMA.FTZ R9, R12, R13, 0.20512372255325317383 ;  /* 0x3e520bf40c097423 */ /* 0x000fc6000001000d */
[----:B------:R-:W5:Y:S04]  /*55790*/  LDL.LU R6, [R1+0x4e8] ;  /* 0x0004e80001067983 */ /* 0x000f680000300800 */
[----:B------:R-:W5:Y:S04]  /*557a0*/  LDL.LU R8, [R1+0x47c] ;  /* 0x00047c0001087983 */ /* 0x000f680000300800 */
[----:B------:R-:W5:Y:S01]  /*557b0*/  LDL.LU R13, [R1+0x4f8] ;  /* 0x0004f800010d7983 */ /* 0x000f620000300800 */
[----:B---3--:R-:W-:-:S03]  /*557c0*/  F2FP.BF16.PACK_AB R3, R18, R3 ;  /* 0x000000031203723e */ /* 0x008fc600000010ff */
[----:B------:R-:W3:Y:S01]  /*557d0*/  LDL.LU R18, [R1+0x13bc] ;  /* 0x0013bc0001127983 */ /* 0x000ee20000300800 */
[----:B--2---:R-:W-:Y:S02]  /*557e0*/  F2FP.BF16.PACK_AB R5, R10, R5 ;  /* 0x000000050a05723e */ /* 0x004fe400000010ff */
[----:B----4-:R-:W-:Y:S02]  /*557f0*/  F2FP.BF16.PACK_AB R4, R28, R4 ;  /* 0x000000041c04723e */ /* 0x010fe400000010ff */
[----:B-----5:R-:W-:Y:S02]  /*55800*/  F2FP.BF16.PACK_AB R7, R0, R7 ;  /* 0x000000070007723e */ /* 0x020fe400000010ff */
[----:B------:R-:W-:-:S05]  /*55810*/  F2FP.BF16.PACK_AB R2, R8, R2 ;  /* 0x000000020802723e */ /* 0x000fca00000010ff */
[----:B------:R-:W-:Y:S01]  /*55820*/  STS.64 [R11+0x20680], R2 ;  /* 0x020680020b007388 */ /* 0x000fe20000000a00 */
[----:B---3--:R-:W-:-:S03]  /*55830*/  IMAD.IADD R8, R16, 0x1, -R18 ;  /* 0x0000000110087824 */ /* 0x008fc600078e0a12 */
[----:B------:R0:W-:Y:S04]  /*55840*/  STL [R1+0x1394], R18 ;  /* 0x0013941201007387 */ /* 0x0001e80000100800 */
[----:B0-----:R-:W2:Y:S04]  /*55850*/  LDL.LU R18, [R1+0x518] ;  /* 0x0005180001127983 */ /* 0x001ea80000300800 */
[----:B------:R-:W3:Y:S04]  /*55860*/  LDL.LU R10, [R1+0x13b8] ;  /* 0x0013b800010a7983 */ /* 0x000ee80000300800 */
[----:B------:R-:W4:Y:S04]  /*55870*/  LDL.LU R28, [R1+0x13b4] ;  /* 0x0013b400011c7983 */ /* 0x000f280000300800 */
[----:B------:R-:W5:Y:S04]  /*55880*/  LDL.LU R0, [R1+0x13b0] ;  /* 0x0013b00001007983 */ /* 0x000f680000300800 */
[----:B------:R-:W2:Y:S01]  /*55890*/  LDL.LU R3, [R1+0x524] ;  /* 0x0005240001037983 */ /* 0x000ea20000300800 */
[----:B------:R-:W-:Y:S01]  /*558a0*/  F2FP.BF16.PACK_AB R6, R13, R6 ;  /* 0x000000060d06723e */ /* 0x000fe200000010ff */
[----:B------:R-:W-:-:S02]  /*558b0*/  FADD R8, R8, -1 ;  /* 0xbf80000008087421 */ /* 0x000fc40000000000 */
[----:B------:R-:W-:-:S04]  /*558c0*/  IMAD.MOV.U32 R13, RZ, RZ, 0x3dc6b27f ;  /* 0x3dc6b27fff0d7424 */ /* 0x000fc800078e00ff */
[C---:B------:R-:W-:Y:S01]  /*558d0*/  FFMA.FTZ R2, R8.reuse, R13, -0.16845393180847167969 ;  /* 0xbe2c7f3008027423 */ /* 0x040fe2000001000d */
[----:B------:R0:W-:Y:S03]  /*558e0*/  STS.64 [R11+0x20e80], R4 ;  /* 0x020e80040b007388 */ /* 0x0001e60000000a00 */
[----:B------:R-:W-:Y:S01]  /*558f0*/  FFMA.FTZ R13, R8, R2, 0.1716887056827545166 ;  /* 0x3e2fcf2a080d7423 */ /* 0x000fe20000010002 */
[----:B------:R1:W-:Y:S01]  /*55900*/  STS.64 [R11+0x20700], R6 ;  /* 0x020700060b007388 */ /* 0x0003e20000000a00 */
[----:B------:R-:W-:Y:S02]  /*55910*/  F2FP.BF16.PACK_AB R2, R14, R19 ;  /* 0x000000130e02723e */ /* 0x000fe400000010ff */
[----:B0-----:R-:W-:Y:S02]  /*55920*/  F2FP.BF16.PACK_AB R5, R27, R23 ;  /* 0x000000171b05723e */ /* 0x001fe400000010ff */
[----:B------:R-:W-:-:S02]  /*55930*/  F2FP.BF16.PACK_AB R4, R17, R24 ;  /* 0x000000181104723e */ /* 0x000fc400000010ff */
[----:B-1----:R-:W-:Y:S02]  /*55940*/  F2FP.BF16.PACK_AB R7, R20, R15 ;  /* 0x0000000f1407723e */ /* 0x002fe400000010ff */
[----:B------:R-:W-:Y:S01]  /*55950*/  F2FP.BF16.PACK_AB R6, R21, R22 ;  /* 0x000000161506723e */ /* 0x000fe200000010ff */
[----:B------:R-:W-:Y:S04]  /*55960*/  STS.64 [R11+0x20780], R4 ;  /* 0x020780040b007388 */ /* 0x000fe80000000a00 */
[----:B------:R-:W-:Y:S01]  /*55970*/  STS.64 [R11+0x20f80], R6 ;  /* 0x020f80060b007388 */ /* 0x000fe20000000a00 */
[----:B------:R-:W-:-:S04]  /*55980*/  FFMA.FTZ R9, R12, R9, -0.24046532809734344482 ;  /* 0xbe763c8b0c097423 */ /* 0x000fc80000010009 */
[----:B------:R-:W-:-:S04]  /*55990*/  FFMA.FTZ R9, R12, R9, 0.28857114911079406738 ;  /* 0x3e93bf990c097423 */ /* 0x000fc80000010009 */
[----:B------:R-:W-:Y:S01]  /*559a0*/  FFMA.FTZ R9, R12, R9, -0.36067417263984680176 ;  /* 0xbeb8aa490c097423 */ /* 0x000fe20000010009 */
[----:B------:R-:W-:-:S03]  /*559b0*/  ISETP.GE.U32.AND P1, PT, R26, 0x7f800000, PT ;  /* 0x7f8000001a00780c */ /* 0x000fc60003f26070 */
[----:B------:R-:W-:-:S04]  /*559c0*/  FFMA.FTZ R9, R12, R9, 0.48089820146560668945 ;  /* 0x3ef6384a0c097423 */ /* 0x000fc80000010009 */
[----:B------:R-:W-:-:S04]  /*559d0*/  FFMA.FTZ R9, R12, R9, -0.72134751081466674805 ;  /* 0xbf38aa3b0c097423 */ /* 0x000fc80000010009 */
[----:B------:R-:W-:-:S04]  /*559e0*/  FMUL R9, R12, R9 ;  /* 0x000000090c097220 */ /* 0x000fc80000400000 */
[----:B------:R-:W-:-:S04]  /*559f0*/  FMUL R9, R12, R9 ;  /* 0x000000090c097220 */ /* 0x000fc80000400000 */
[----:B------:R-:W-:-:S04]  /*55a00*/  FFMA.FTZ R9, R12, 1.4426950216293334961, R9 ;  /* 0x3fb8aa3b0c097823 */ /* 0x000fc80000010009 */
[----:B------:R-:W-:Y:S01]  /*55a10*/  FADD R14, R25, R9 ;  /* 0x00000009190e7221 */ /* 0x000fe20000000000 */
[----:B--2---:R-:W-:-:S05]  /*55a20*/  F2FP.BF16.PACK_AB R3, R3, R18 ;  /* 0x000000120303723e */ /* 0x004fca00000010ff */
[----:B------:R0:W-:Y:S04]  /*55a30*/  STS.64 [R11+0x20f00], R2 ;  /* 0x020f00020b007388 */ /* 0x0001e80000000a00 */
[----:B------:R-:W-:Y:S06]  /*55a40*/  BAR.SYNC.DEFER_BLOCKING 0x0 ;  /* 0x0000000000007b1d */ /* 0x000fec0000010000 */
[----:B---3--:R-:W1:Y:S01]  /*55a50*/  LDS.64 R18, [R10] ;  /* 0x000000000a127984 */ /* 0x008e620000000a00 */
[----:B0-----:R-:W-:-:S02]  /*55a60*/  @P1 MOV R2, 0x7f800000 ;  /* 0x7f80000000021802 */ /* 0x001fc40000000f00 */
[----:B------:R-:W-:Y:S01]  /*55a70*/  LOP3.LUT R11, R10, 0x8, RZ, 0x3c, !PT ;  /* 0x000000080a0b7812 */ /* 0x000fe200078e3cff */
[----:B------:R-:W-:Y:S01]  /*55a80*/  FFMA.FTZ R13, R8, R13, -0.17900948226451873779 ;  /* 0xbe374e43080d7423 */ /* 0x000fe2000001000d */
[----:B------:R-:W-:Y:S01]  /*55a90*/  LOP3.LUT R12, R10, 0x18, RZ, 0x3c, !PT ;  /* 0x000000180a0c7812 */ /* 0x000fe200078e3cff */
[----:B------:R-:W-:Y:S01]  /*55aa0*/  @P1 FFMA.FTZ R14, R26, R2, +INF ;  /* 0x7f8000001a0e1423 */ /* 0x000fe20000010002 */
[----:B------:R-:W-:Y:S04]  /*55ab0*/  LDS.64 R6, [R10+0x1000] ;  /* 0x001000000a067984 */ /* 0x000fe80000000a00 */
[----:B------:R-:W0:Y:S04]  /*55ac0*/  LDS.64 R4, [R11] ;  /* 0x000000000b047984 */ /* 0x000e280000000a00 */
[----:B-1----:R-:W-:Y:S04]  /*55ad0*/  STL.64 [R1+0x4a8], R18 ;  /* 0x0004a81201007387 */ /* 0x002fe80000100a00 */
[----:B------:R-:W2:Y:S04]  /*55ae0*/  LDL.LU R26, [R1+0x13ac] ;  /* 0x0013ac00011a7983 */ /* 0x000ea80000300800 */
[----:B------:R1:W-:Y:S02]  /*55af0*/  STL [R1+0x4b0], R14 ;  /* 0x0004b00e01007387 */ /* 0x0003e40000100800 */
[----:B-1----:R-:W-:-:S05]  /*55b00*/  LOP3.LUT R14, R10, 0x10, RZ, 0x3c, !PT ;  /* 0x000000100a0e7812 */ /* 0x002fca00078e3cff */
[----:B------:R-:W1:Y:S01]  /*55b10*/  LDS.64 R2, [R14] ;  /* 0x000000000e027984 */ /* 0x000e620000000a00 */
[----:B------:R-:W-:-:S03]  /*55b20*/  FFMA.FTZ R13, R8, R13, 0.20512372255325317383 ;  /* 0x3e520bf4080d7423 */ /* 0x000fc6000001000d */
[----:B0-----:R0:W-:Y:S01]  /*55b30*/  STL.64 [R1+0x4a0], R4 ;  /* 0x0004a00401007387 */ /* 0x0011e20000100a00 */
[----:B------:R-:W-:-:S03]  /*55b40*/  FFMA.FTZ R13, R8, R13, -0.24046532809734344482 ;  /* 0xbe763c8b080d7423 */ /* 0x000fc6000001000d */
[----:B------:R-:W-:Y:S01]  /*55b50*/  LDS.64 R24, [R14+0x1000] ;  /* 0x001000000e187984 */ /* 0x000fe20000000a00 */
[----:B------:R-:W-:-:S04]  /*55b60*/  FFMA.FTZ R13, R8, R13, 0.28857114911079406738 ;  /* 0x3e93bf99080d7423 */ /* 0x000fc8000001000d */
[----:B------:R-:W-:-:S04]  /*55b70*/  FFMA.FTZ R13, R8, R13, -0.36067417263984680176 ;  /* 0xbeb8aa49080d7423 */ /* 0x000fc8000001000d */
[----:B------:R-:W-:-:S04]  /*55b80*/  FFMA.FTZ R13, R8, R13, 0.48089820146560668945 ;  /* 0x3ef6384a080d7423 */ /* 0x000fc8000001000d */
[----:B------:R-:W-:-:S04]  /*55b90*/  FFMA.FTZ R13, R8, R13, -0.72134751081466674805 ;  /* 0xbf38aa3b080d7423 */ /* 0x000fc8000001000d */
[----:B------:R-:W-:-:S04]  /*55ba0*/  FMUL R13, R8, R13 ;  /* 0x0000000d080d7220 */ /* 0x000fc80000400000 */
[----:B------:R-:W-:Y:S01]  /*55bb0*/  FMUL R13, R8, R13 ;  /* 0x0000000d080d7220 */ /* 0x000fe20000400000 */
[----:B-1----:R-:W-:Y:S01]  /*55bc0*/  STL.64 [R1+0x498], R2 ;  /* 0x0004980201007387 */ /* 0x002fe20000100a00 */
[----:B------:R-:W-:-:S03]  /*55bd0*/  MOV R17, R2 ;  /* 0x0000000200117202 */ /* 0x000fc60000000f00 */
[----:B------:R-:W1:Y:S01]  /*55be0*/  LDS.64 R2, [R12] ;  /* 0x000000000c027984 */ /* 0x000e620000000a00 */
[----:B------:R-:W-:-:S03]  /*55bf0*/  FFMA.FTZ R13, R8, 1.4426950216293334961, R13 ;  /* 0x3fb8aa3b080d7823 */ /* 0x000fc6000001000d */
[----:B------:R-:W3:Y:S01]  /*55c00*/  LDS.64 R8, [R11+0x1000] ;  /* 0x001000000b087984 */ /* 0x000ee20000000a00 */
[----:B------:R-:W-:-:S03]  /*55c10*/  ISETP.GE.U32.AND P1, PT, R16, 0x7f800000, PT ;  /* 0x7f8000001000780c */ /* 0x000fc60003f26070 */
[----:B------:R-:W1:Y:S01]  /*55c20*/  S2R R22, SR_TID.X ;  /* 0x0000000000167919 */ /* 0x000e620000002100 */
[----:B------:R-:W-:Y:S02]  /*55c30*/  IMAD.MOV.U32 R20, RZ, RZ, R4 ;  /* 0x000000ffff147224 */ /* 0x000fe400078e0004 */
[----:B0-----:R-:W-:Y:S01]  /*55c40*/  FADD R4, R29, R13 ;  /* 0x0000000d1d047221 */ /* 0x001fe20000000000 */
[----:B-1----:R0:W-:Y:S01]  /*55c50*/  STL.64 [R1+0x490], R2 ;  /* 0x0004900201007387 */ /* 0x0021e20000100a00 */
[----:B------:R-:W-:-:S03]  /*55c60*/  IMAD.MOV.U32 R19, RZ, RZ, R2 ;  /* 0x000000ffff137224 */ /* 0x000fc600078e0002 */
[----:B------:R-:W-:Y:S02]  /*55c70*/  STL [R1+0x1398], R13 ;  /* 0x0013980d01007387 */ /* 0x000fe40000100800 */
[----:B0-----:R-:W-:Y:S02]  /*55c80*/  @P1 IMAD.MOV.U32 R2, RZ, RZ, 0x7f800000 ;  /* 0x7f800000ff021424 */ /* 0x001fe400078e00ff */
[----:B------:R-:W-:Y:S02]  /*55c90*/  STL [R1+0x138c], R29 ;  /* 0x00138c1d01007387 */ /* 0x000fe40000100800 */
[----:B------:R-:W-:Y:S02]  /*55ca0*/  @P1 FFMA.FTZ R4, R16, R2, +INF ;  /* 0x7f80000010041423 */ /* 0x000fe40000010002 */
[----:B------:R0:W-:Y:S01]  /*55cb0*/  STL.64 [R1+0x488], R6 ;  /* 0x0004880601007387 */ /* 0x0001e20000100a00 */
[----:B------:R-:W-:-:S03]  /*55cc0*/  MOV R16, R24 ;  /* 0x0000001800107202 */ /* 0x000fc60000000f00 */
[----:B------:R-:W-:Y:S04]  /*55cd0*/  STL [R1+0x4b4], R4 ;  /* 0x0004b40401007387 */ /* 0x000fe80000100800 */
[----:B---3--:R-:W-:Y:S04]  /*55ce0*/  STL.64 [R1+0x480], R8 ;  /* 0x0004800801007387 */ /* 0x008fe80000100a00 */
[----:B------:R-:W-:Y:S04]  /*55cf0*/  STL.64 [R1+0x478], R24 ;  /* 0x0004781801007387 */ /* 0x000fe80000100a00 */
[----:B------:R-:W1:Y:S01]  /*55d00*/  LDS.64 R24, [R12+0x1000] ;  /* 0x001000000c187984 */ /* 0x000e620000000a00 */
[----:B------:R-:W-:-:S04]  /*55d10*/  SHF.R.U32.HI R3, RZ, 0x8, R22 ;  /* 0x00000008ff037819 */ /* 0x000fc80000011616 */
[----:B------:R-:W-:Y:S02]  /*55d20*/  SGXT.U32 R3, R3, 0x1 ;  /* 0x000000010303781a */ /* 0x000fe40000000000 */
[----:B------:R-:W-:-:S03]  /*55d30*/  MOV R22, c[0x0][0x1c8] ;  /* 0x0000720000167a02 */ /* 0x000fc60000000f00 */
[----:B------:R-:W-:-:S05]  /*55d40*/  IMAD R3, R3, c[0x0][0x1c8], RZ ;  /* 0x0000720003037a24 */ /* 0x000fca00078e02ff */
[----:B------:R-:W-:Y:S01]  /*55d50*/  LEA R5, R22, R3, 0x1 ;  /* 0x0000000316057211 */ /* 0x000fe200078e08ff */
[----:B------:R-:W-:-:S04]  /*55d60*/  IMAD.MOV.U32 R15, RZ, RZ, R18 ;  /* 0x000000ffff0f7224 */ /* 0x000fc800078e0012 */
[----:B0-----:R-:W-:Y:S01]  /*55d70*/  IMAD R7, R22, 0x2, R5 ;  /* 0x0000000216077824 */ /* 0x001fe200078e0205 */
[----:B-1----:R-:W-:Y:S01]  /*55d80*/  STL.64 [R1+0x470], R24 ;  /* 0x0004701801007387 */ /* 0x002fe20000100a00 */
[----:B------:R-:W-:Y:S02]  /*55d90*/  IMAD.MOV.U32 R13, RZ, RZ, R6 ;  /* 0x000000ffff0d7224 */ /* 0x000fe400078e0006 */
[C---:B----4-:R-:W-:Y:S02]  /*55da0*/  IMAD.SHL.U32 R6, R28.reuse, 0x10, RZ ;  /* 0x000000101c067824 */ /* 0x050fe400078e00ff */
[----:B------:R-:W-:Y:S01]  /*55db0*/  IMAD.MOV.U32 R18, RZ, RZ, R8 ;  /* 0x000000ffff127224 */ /* 0x000fe200078e0008 */
[----:B------:R-:W-:Y:S02]  /*55dc0*/  LOP3.LUT R8, R28, 0xe0, RZ, 0xc0, !PT ;  /* 0x000000e01c087812 */ /* 0x000fe400078ec0ff */
[----:B------:R-:W-:Y:S01]  /*55dd0*/  LOP3.LUT R6, R6, 0x70, RZ, 0xc0, !PT ;  /* 0x0000007006067812 */ /* 0x000fe200078ec0ff */
[----:B------:R-:W-:-:S04]  /*55de0*/  IMAD R9, R22, 0x2, R7 ;  /* 0x0000000216097824 */ /* 0x000fc800078e0207 */
[----:B------:R-:W-:Y:S02]  /*55df0*/  IMAD R8, R8, 0x4, R6 ;  /* 0x0000000408087824 */ /* 0x000fe400078e0206 */
[----:B------:R-:W-:Y:S01]  /*55e00*/  IMAD R8, R22, 0x2, R9 ;  /* 0x0000000216087824 */ /* 0x000fe200078e0209 */
[----:B--2---:R-:W-:-:S04]  /*55e10*/  LEA R2, P1, R3, R26, 0x1 ;  /* 0x0000001a03027211 */ /* 0x004fc800078208ff */
[----:B-----5:R-:W-:Y:S02]  /*55e20*/  LEA.HI.X.SX32 R3, R3, R0, 0x1, P1 ;  /* 0x0000000003037211 */ /* 0x020fe400008f0eff */
[----:B------:R-:W-:-:S04]  /*55e30*/  LEA R4, P1, R5, R26, 0x1 ;  /* 0x0000001a05047211 */ /* 0x000fc800078208ff */
[----:B------:R-:W-:Y:S01]  /*55e40*/  LEA.HI.X.SX32 R5, R5, R0, 0x1, P1 ;  /* 0x0000000005057211 */ /* 0x000fe200008f0eff */
[----:B------:R0:W-:Y:S04]  /*55e50*/  STG.E.U16 [R2.64], R15 ;  /* 0x0000000f02007986 */ /* 0x0001e8000c101506 */
[----:B------:R-:W-:Y:S04]  /*55e60*/  STG.E.U16 [R4.64], R20 ;  /* 0x0000001404007986 */ /* 0x000fe8000c101506 */
[----:B------:R-:W1:Y:S01]  /*55e70*/  LDS.64 R20, [R10+0x2000] ;  /* 0x002000000a147984 */ /* 0x000e620000000a00 */
[----:B0-----:R-:W-:-:S03]  /*55e80*/  MOV R15, R24 ;  /* 0x00000018000f7202 */ /* 0x001fc60000000f00 */
[----:B------:R-:W0:Y:S01]  /*55e90*/  LDS.64 R24, [R11+0x2000] ;  /* 0x002000000b187984 */ /* 0x000e220000000a00 */
[----:B------:R-:W-:-:S04]  /*55ea0*/  LEA R6, P1, R7, R26, 0x1 ;  /* 0x0000001a07067211 */ /* 0x000fc800078208ff */
[----:B------:R-:W-:-:S05]  /*55eb0*/  LEA.HI.X.SX32 R7, R7, R0, 0x1, P1 ;  /* 0x0000000007077211 */ /* 0x000fca00008f0eff */
[----:B------:R2:W-:Y:S04]  /*55ec0*/  STG.E.U16 [R6.64], R17 ;  /* 0x0000001106007986 */ /* 0x0005e8000c101506 */
[----:B-1----:R1:W-:Y:S04]  /*55ed0*/  STL.64 [R1+0x468], R20 ;  /* 0x0004681401007387 */ /* 0x0023e80000100a00 */
[----:B0-----:R-:W-:Y:S01]  /*55ee0*/  STL.64 [R1+0x460], R24 ;  /* 0x0004601801007387 */ /* 0x001fe20000100a00 */
[----:B--2---:R-:W-:-:S03]  /*55ef0*/  IMAD.MOV.U32 R17, RZ, RZ, R24 ;  /* 0x000000ffff117224 */ /* 0x004fc600078e0018 */
[----:B------:R-:W0:Y:S01]  /*55f00*/  LDS.64 R24, [R14+0x2000] ;  /* 0x002000000e187984 */ /* 0x000e220000000a00 */
[----:B------:R-:W-:-:S04]  /*55f10*/  LEA R2, P1, R9, R26, 0x1 ;  /* 0x0000001a09027211 */ /* 0x000fc800078208ff */
[----:B------:R-:W-:Y:S02]  /*55f20*/  LEA.HI.X.SX32 R3, R9, R0, 0x1, P1 ;  /* 0x0000000009037211 */ /* 0x000fe400008f0eff */
[----:B------:R-:W-:Y:S02]  /*55f30*/  LEA R4, P1, R8, R26, 0x1 ;  /* 0x0000001a08047211 */ /* 0x000fe400078208ff */
[----:B------:R-:W-:Y:S02]  /*55f40*/  LEA R9, R22, R8, 0x1 ;  /* 0x0000000816097211 */ /* 0x000fe400078e08ff */
[----:B------:R-:W-:Y:S02]  /*55f50*/  LEA.HI.X.SX32 R5, R8, R0, 0x1, P1 ;  /* 0x0000000008057211 */ /* 0x000fe400008f0eff */
[C---:B------:R-:W-:Y:S01]  /*55f60*/  LEA R6, P1, R9.reuse, R26, 0x1 ;  /* 0x0000001a09067211 */ /* 0x040fe200078208ff */
[----:B------:R-:W-:Y:S01]  /*55f70*/  IMAD R8, R22, 0x2, R9 ;  /* 0x0000000216087824 */ /* 0x000fe200078e0209 */
[----:B------:R2:W-:Y:S02]  /*55f80*/  STG.E.U16 [R2.64], R19 ;  /* 0x0000001302007986 */ /* 0x0005e4000c101506 */
[----:B------:R-:W-:Y:S01]  /*55f90*/  LEA.HI.X.SX32 R7, R9, R0, 0x1, P1 ;  /* 0x0000000009077211 */ /* 0x000fe200008f0eff */
[----:B-1----:R-:W-:Y:S01]  /*55fa0*/  IMAD.MOV.U32 R21, RZ, RZ, R20 ;  /* 0x000000ffff157224 */ /* 0x002fe200078e0014 */
[----:B------:R1:W-:Y:S01]  /*55fb0*/  STG.E.U16 [R4.64], R13 ;  /* 0x0000000d04007986 */ /* 0x0003e2000c101506 */
[----:B--2---:R-:W-:Y:S01]  /*55fc0*/  LEA R2, P1, R8, R26, 0x1 ;  /* 0x0000001a08027211 */ /* 0x004fe200078208ff */
[----:B-1----:R-:W-:-:S03]  /*55fd0*/  IMAD R5, R22, 0x2, R8 ;  /* 0x0000000216057824 */ /* 0x002fc600078e0208 */
[----:B------:R-:W-:Y:S02]  /*55fe0*/  LEA.HI.X.SX32 R3, R8, R0, 0x1, P1 ;  /* 0x0000000008037211 */ /* 0x000fe400008f0eff */
[----:B------:R-:W1:Y:S04]  /*55ff0*/  LDS.64 R8, [R10+0x3000] ;  /* 0x003000000a087984 */ /* 0x000e680000000a00 */
[----:B0-----:R-:W-:Y:S01]  /*56000*/  STL.64 [R1+0x458], R24 ;  /* 0x0004581801007387 */ /* 0x001fe20000100a00 */
[----:B------:R-:W-:-:S03]  /*56010*/  MOV R20, R24 ;  /* 0x0000001800147202 */ /* 0x000fc60000000f00 */
[----:B------:R-:W0:Y:S01]  /*56020*/  LDS.64 R24, [R12+0x2000] ;  /* 0x002000000c187984 */ /* 0x000e220000000a00 */
[----:B-1----:R-:W-:-:S03]  /*56030*/  IMAD.MOV.U32 R19, RZ, RZ, R8 ;  /* 0x000000ffff137224 */ /* 0x002fc600078e0008 */
[----:B0-----:R-:W-:Y:S01]  /*56040*/  STL.64 [R1+0x450], R24 ;  /* 0x0004501801007387 */ /* 0x001fe20000100a00 */
[----:B------:R-:W-:-:S03]  /*56050*/  IMAD.MOV.U32 R13, RZ, RZ, R24 ;  /* 0x000000ffff0d7224 */ /* 0x000fc600078e0018 */
[----:B------:R-:W-:Y:S04]  /*56060*/  STL.64 [R1+0x448], R8 ;  /* 0x0004480801007387 */ /* 0x000fe80000100a00 */
[----:B------:R-:W0:Y:S04]  /*56070*/  LDS.64 R8, [R11+0x3000] ;  /* 0x003000000b087984 */ /* 0x000e280000000a00 */
[----:B------:R-:W1:Y:S04]  /*56080*/  LDS.64 R24, [R14+0x3000] ;  /* 0x003000000e187984 */ /* 0x000e680000000a00 */
[----:B------:R2:W-:Y:S04]  /*56090*/  STG.E.U16 [R6.64], R18 ;  /* 0x0000001206007986 */ /* 0x0005e8000c101506 */
[----:B0-----:R-:W-:Y:S04]  /*560a0*/  STL.64 [R1+0x440], R8 ;  /* 0x0004400801007387 */ /* 0x001fe80000100a00 */
[----:B-1----:R-:W-:Y:S01]  /*560b0*/  STL.64 [R1+0x438], R24 ;  /* 0x0004381801007387 */ /* 0x002fe20000100a00 */
[----:B--2---:R-:W-:-:S03]  /*560c0*/  IMAD.MOV.U32 R18, RZ, RZ, R24 ;  /* 0x000000ffff127224 */ /* 0x004fc600078e0018 */
[----:B------:R-:W0:Y:S01]  /*560d0*/  LDS.64 R24, [R12+0x3000] ;  /* 0x003000000c187984 */ /* 0x000e220000000a00 */
[C---:B------:R-:W-:Y:S02]  /*560e0*/  LEA R4, P1, R5.reuse, R26, 0x1 ;  /* 0x0000001a05047211 */ /* 0x040fe400078208ff */
[C---:B------:R-:W-:Y:S02]  /*560f0*/  LEA R7, R22.reuse, R5, 0x1 ;  /* 0x0000000516077211 */ /* 0x040fe400078e08ff */
[----:B------:R-:W-:Y:S01]  /*56100*/  LEA.HI.X.SX32 R5, R5, R0, 0x1, P1 ;  /* 0x0000000005057211 */ /* 0x000fe200008f0eff */
[----:B------:R1:W-:Y:S04]  /*56110*/  STG.E.U16 [R2.64], R16 ;  /* 0x0000001002007986 */ /* 0x0003e8000c101506 */
[----:B------:R2:W-:Y:S01]  /*56120*/  STG.E.U16 [R4.64], R15 ;  /* 0x0000000f04007986 */ /* 0x0005e2000c101506 */
[----:B------:R-:W-:Y:S01]  /*56130*/  LEA R6, P1, R7, R26, 0x1 ;  /* 0x0000001a07067211 */ /* 0x000fe200078208ff */
[----:B-1----:R-:W-:-:S02]  /*56140*/  IMAD R3, R22, 0x2, R7 ;  /* 0x0000000216037824 */ /* 0x002fc400078e0207 */
[----:B0-----:R-:W-:Y:S01]  /*56150*/  STL.64 [R1+0x430], R24 ;  /* 0x0004301801007387 */ /* 0x001fe20000100a00 */
[----:B--2---:R-:W-:-:S03]  /*56160*/  IMAD.MOV.U32 R15, RZ, RZ, R24 ;  /* 0x000000ffff0f7224 */ /* 0x004fc600078e0018 */
[----:B------:R-:W0:Y:S01]  /*56170*/  LDS.64 R24, [R10+0x4000] ;  /* 0x004000000a187984 */ /* 0x000e220000000a00 */
[----:B------:R-:W-:Y:S01]  /*56180*/  MOV R16, R8 ;  /* 0x0000000800107202 */ /* 0x000fe20000000f00 */
[----:B------:R-:W-:Y:S01]  /*56190*/  IMAD R8, R22, 0x2, R3 ;  /* 0x0000000216087824 */ /* 0x000fe200078e0203 */
[----:B------:R-:W-:Y:S02]  /*561a0*/  LEA.HI.X.SX32 R7, R7, R0, 0x1, P1 ;  /* 0x0000000007077211 */ /* 0x000fe400008f0eff */
[----:B------:R-:W-:-:S04]  /*561b0*/  LEA R2, P1, R3, R26, 0x1 ;  /* 0x0000001a03027211 */ /* 0x000fc800078208ff */
[----:B------:R-:W-:Y:S02]  /*561c0*/  LEA.HI.X.SX32 R3, R3, R0, 0x1, P1 ;  /* 0x0000000003037211 */ /* 0x000fe400008f0eff */
[C---:B------:R-:W-:Y:S01]  /*561d0*/  LEA R4, P1, R8.reuse, R26, 0x1 ;  /* 0x0000001a08047211 */ /* 0x040fe200078208ff */
[----:B------:R-:W-:Y:S03]  /*561e0*/  STG.E.U16 [R6.64], R21 ;  /* 0x0000001506007986 */ /* 0x000fe6000c101506 */
[----:B------:R-:W-:Y:S01]  /*561f0*/  LEA.HI.X.SX32 R5, R8, R0, 0x1, P1 ;  /* 0x0000000008057211 */ /* 0x000fe200008f0eff */
[----:B------:R1:W-:Y:S04]  /*56200*/  STG.E.U16 [R2.64], R17 ;  /* 0x0000001102007986 */ /* 0x0003e8000c101506 */
[----:B------:R-:W-:Y:S04]  /*56210*/  STG.E.U16 [R4.64], R20 ;  /* 0x0000001404007986 */ /* 0x000fe8000c101506 */
[----:B------:R-:W2:Y:S04]  /*56220*/  LDS.64 R20, [R11+0x4000] ;  /* 0x004000000b147984 */ /* 0x000ea80000000a00 */
[----:B0-----:R-:W-:Y:S01]  /*56230*/  STL.64 [R1+0x428], R24 ;  /* 0x0004281801007387 */ /* 0x001fe20000100a00 */
[----:B-1----:R-:W-:-:S03]  /*56240*/  MOV R17, R24 ;  /* 0x0000001800117202 */ /* 0x002fc60000000f00 */
[----:B------:R-:W0:Y:S01]  /*56250*/  LDS.64 R24, [R14+0x4000] ;  /* 0x004000000e187984 */ /* 0x000e220000000a00 */
[----:B------:R-:W-:-:S04]  /*56260*/  LEA R9, R22, R8, 0x1 ;  /* 0x0000000816097211 */ /* 0x000fc800078e08ff */
[----:B------:R-:W-:-:S04]  /*56270*/  LEA R6, P1, R9, R26, 0x1 ;  /* 0x0000001a09067211 */ /* 0x000fc800078208ff */
[----:B------:R-:W-:-:S05]  /*56280*/  LEA.HI.X.SX32 R7, R9, R0, 0x1, P1 ;  /* 0x0000000009077211 */ /* 0x000fca00008f0eff */
[----:B------:R1:W-:Y:S04]  /*56290*/  STG.E.U16 [R6.64], R13 ;  /* 0x0000000d06007986 */ /* 0x0003e8000c101506 */
[----:B--2---:R2:W-:Y:S01]  /*562a0*/  STL.64 [R1+0x420], R20 ;  /* 0x0004201401007387 */ /* 0x0045e20000100a00 */
[----:B------:R-:W-:-:S03]  /*562b0*/  IMAD R8, R22, 0x2, R9 ;  /* 0x0000000216087824 */ /* 0x000fc600078e0209 */
[----:B0-----:R-:W-:Y:S01]  /*562c0*/  STL.64 [R1+0x418], R24 ;  /* 0x0004181801007387 */ /* 0x001fe20000100a00 */
[----:B-1----:R-:W-:-:S03]  /*562d0*/  IMAD.MOV.U32 R13, RZ, RZ, R24 ;  /* 0x000000ffff0d7224 */ /* 0x002fc600078e0018 */
[----:B------:R-:W0:Y:S01]  /*562e0*/  LDS.64 R24, [R12+0x4000] ;  /* 0x004000000c187984 */ /* 0x000e220000000a00 */
[----:B------:R-:W-:Y:S01]  /*562f0*/  LEA R2, P1, R8, R26, 0x1 ;  /* 0x0000001a08027211 */ /* 0x000fe200078208ff */
[----:B------:R-:W-:-:S03]  /*56300*/  IMAD R9, R22, 0x2, R8 ;  /* 0x0000000216097824 */ /* 0x000fc600078e0208 */
[----:B------:R-:W-:Y:S02]  /*56310*/  LEA.HI.X.SX32 R3, R8, R0, 0x1, P1 ;  /* 0x0000000008037211 */ /* 0x000fe400008f0eff */
[C---:B------:R-:W-:Y:S02]  /*56320*/  LEA R4, P1, R9.reuse, R26, 0x1 ;  /* 0x0000001a09047211 */ /* 0x040fe400078208ff */
[----:B------:R-:W-:Y:S02]  /*56330*/  LEA R8, R22, R9, 0x1 ;  /* 0x0000000916087211 */ /* 0x000fe400078e08ff */
[----:B------:R-:W-:Y:S02]  /*56340*/  LEA.HI.X.SX32 R5, R9, R0, 0x1, P1 ;  /* 0x0000000009057211 */ /* 0x000fe400008f0eff */
[----:B------:R-:W-:Y:S01]  /*56350*/  LEA R6, P1, R8, R26, 0x1 ;  /* 0x0000001a08067211 */ /* 0x000fe200078208ff */
[----:B------:R-:W-:Y:S01]  /*56360*/  IMAD R9, R22, 0x2, R8 ;  /* 0x0000000216097824 */ /* 0x000fe200078e0208 */
[----:B------:R1:W-:Y:S02]  /*56370*/  STG.E.U16 [R2.64], R19 ;  /* 0x0000001302007986 */ /* 0x0003e4000c101506 */
[----:B------:R-:W-:Y:S01]  /*56380*/  LEA.HI.X.SX32 R7, R8, R0, 0x1, P1 ;  /* 0x0000000008077211 */ /* 0x000fe200008f0eff */
[----:B--2---:R-:W-:Y:S01]  /*56390*/  IMAD.MOV.U32 R21, RZ, RZ, R20 ;  /* 0x000000ffff157224 */ /* 0x004fe200078e0014 */
[----:B------:R2:W-:Y:S01]  /*563a0*/  STG.E.U16 [R4.64], R16 ;  /* 0x0000001004007986 */ /* 0x0005e2000c101506 */
[----:B-1----:R-:W-:Y:S01]  /*563b0*/  LEA R2, P1, R9, R26, 0x1 ;  /* 0x0000001a09027211 */ /* 0x002fe200078208ff */
[----:B--2---:R-:W-:-:S03]  /*563c0*/  IMAD R5, R22, 0x2, R9 ;  /* 0x0000000216057824 */ /* 0x004fc600078e0209 */
        /* <DEDUP_REMOVED lines=74> */
[----:B------:R-:W-:Y:S04]  /*56870*/  STG.E.U16 [R6.64], R18 ;  /* 0x0000001206007986 */ /* 0x000fe8000c101506 */
[----:B------:R2:W-:Y:S04]  /*56880*/  STG.E.U16 [R2.64], R17 ;  /* 0x0000001102007986 */ /* 0x0005e8000c101506 */
[----:B0-----:R-:W-:Y:S04]  /*56890*/  STL.64 [R1+0x3b0], R8 ;  /* 0x0003b00801007387 */ /* 0x001fe80000100a00 */
[----:B-1----:R-:W-:Y:S01]  /*568a0*/  STL.64 [R1+0x3a8], R24 ;  /* 0x0003a81801007387 */ /* 0x002fe20000100a00 */
[----:B--2---:R-:W-:-:S03]  /*568b0*/  IMAD.MOV.U32 R17, RZ, RZ, R24 ;  /* 0x000000ffff117224 */ /* 0x004fc600078e0018 */
[----:B------:R-:W0:Y:S01]  /*568c0*/  LDS.64 R24, [R11+0x8000] ;  /* 0x008000000b187984 */ /* 0x000e220000000a00 */
[----:B------:R-:W-:-:S04]  /*568d0*/  LEA R6, P1, R4, R26, 0x1 ;  /* 0x0000001a04067211 */ /* 0x000fc800078208ff */
[----:B------:R-:W-:-:S05]  /*568e0*/  LEA.HI.X.SX32 R7, R4, R0, 0x1, P1 ;  /* 0x0000000004077211 */ /* 0x000fca00008f0eff */
[----:B------:R1:W-:Y:S01]  /*568f0*/  STG.E.U16 [R6.64], R13 ;  /* 0x0000000d06007986 */ /* 0x0003e2000c101506 */
[----:B------:R-:W-:-:S04]  /*56900*/  LEA R5, R22, R4, 0x1 ;  /* 0x0000000416057211 */ /* 0x000fc800078e08ff */
[----:B------:R-:W-:Y:S01]  /*56910*/  LEA R4, P1, R5, R26, 0x1 ;  /* 0x0000001a05047211 */ /* 0x000fe200078208ff */
[----:B------:R-:W-:Y:S01]  /*56920*/  IMAD R3, R22, 0x2, R5 ;  /* 0x0000000216037824 */ /* 0x000fe200078e0205 */
[----:B0-----:R-:W-:Y:S01]  /*56930*/  STL.64 [R1+0x3a0], R24 ;  /* 0x0003a01801007387 */ /* 0x001fe20000100a00 */
[----:B-1----:R-:W-:-:S03]  /*56940*/  IMAD.MOV.U32 R13, RZ, RZ, R24 ;  /* 0x000000ffff0d7224 */ /* 0x002fc600078e0018 */
        /* <DEDUP_REMOVED lines=10> */
[----:B------:R2:W-:Y:S04]  /*569f0*/  STG.E.U16 [R6.64], R20 ;  /* 0x0000001406007986 */ /* 0x0005e8000c101506 */
[----:B------:R-:W3:Y:S01]  /*56a00*/  LDS.64 R20, [R12+0x8000] ;  /* 0x008000000c147984 */ /* 0x000ee20000000a00 */
[----:B------:R-:W-:-:S03]  /*56a10*/  LEA R9, R22, R8, 0x1 ;  /* 0x0000000816097211 */ /* 0x000fc600078e08ff */
[----:B0-----:R-:W-:Y:S01]  /*56a20*/  STL.64 [R1+0x398], R24 ;  /* 0x0003981801007387 */ /* 0x001fe20000100a00 */
[----:B-1----:R-:W-:-:S03]  /*56a30*/  MOV R16, R24 ;  /* 0x0000001800107202 */ /* 0x002fc60000000f00 */
[----:B------:R-:W0:Y:S01]  /*56a40*/  LDS.64 R24, [R10+0x9000] ;  /* 0x009000000a187984 */ /* 0x000e220000000a00 */
[----:B------:R-:W-:Y:S01]  /*56a50*/  LEA R4, P1, R9, R26, 0x1 ;  /* 0x0000001a09047211 */ /* 0x000fe200078208ff */
[----:B------:R-:W-:-:S03]  /*56a60*/  IMAD R8, R22, 0x2, R9 ;  /* 0x0000000216087824 */ /* 0x000fc600078e0209 */
[----:B------:R-:W-:Y:S01]  /*56a70*/  LEA.HI.X.SX32 R5, R9, R0, 0x1, P1 ;  /* 0x0000000009057211 */ /* 0x000fe200008f0eff */
[----:B------:R-:W-:Y:S01]  /*56a80*/  IMAD R9, R22, 0x2, R8 ;  /* 0x0000000216097824 */ /* 0x000fe200078e0208 */
[----:B------:R-:W-:-:S04]  /*56a90*/  LEA R2, P1, R8, R26, 0x1 ;  /* 0x0000001a08027211 */ /* 0x000fc800078208ff */
[----:B------:R-:W-:Y:S02]  /*56aa0*/  LEA.HI.X.SX32 R3, R8, R0, 0x1, P1 ;  /* 0x0000000008037211 */ /* 0x000fe400008f0eff */
[C---:B--2---:R-:W-:Y:S02]  /*56ab0*/  LEA R6, P1, R9.reuse, R26, 0x1 ;  /* 0x0000001a09067211 */ /* 0x044fe400078208ff */
[----:B------:R-:W-:Y:S01]  /*56ac0*/  LEA R8, R22, R9, 0x1 ;  /* 0x0000000916087211 */ /* 0x000fe200078e08ff */
[----:B------:R1:W-:Y:S01]  /*56ad0*/  STG.E.U16 [R4.64], R15 ;  /* 0x0000000f04007986 */ /* 0x0003e2000c101506 */
[----:B------:R-:W-:-:S03]  /*56ae0*/  LEA.HI.X.SX32 R7, R9, R0, 0x1, P1 ;  /* 0x0000000009077211 */ /* 0x000fc600008f0eff */
[----:B------:R-:W-:Y:S01]  /*56af0*/  IMAD R9, R22, 0x2, R8 ;  /* 0x0000000216097824 */ /* 0x000fe200078e0208 */
[----:B------:R2:W-:Y:S01]  /*56b00*/  STG.E.U16 [R2.64], R19 ;  /* 0x0000001302007986 */ /* 0x0005e2000c101506 */
[----:B-1----:R-:W-:-:S03]  /*56b10*/  LEA R4, P1, R8, R26, 0x1 ;  /* 0x0000001a08047211 */ /* 0x002fc600078208ff */
[----:B---3--:R-:W-:Y:S01]  /*56b20*/  STL.64 [R1+0x390], R20 ;  /* 0x0003901401007387 */ /* 0x008fe20000100a00 */
[----:B------:R-:W-:Y:S02]  /*56b30*/  LEA.HI.X.SX32 R5, R8, R0, 0x1, P1 ;  /* 0x0000000008057211 */ /* 0x000fe400008f0eff */
[C---:B--2---:R-:W-:Y:S01]  /*56b40*/  LEA R2, P1, R9.reuse, R26, 0x1 ;  /* 0x0000001a09027211 */ /* 0x044fe200078208ff */
[----:B------:R1:W-:Y:S04]  /*56b50*/  STG.E.U16 [R6.64], R18 ;  /* 0x0000001206007986 */ /* 0x0003e8000c101506 */
[----:B0-----:R-:W-:Y:S01]  /*56b60*/  STL.64 [R1+0x388], R24 ;  /* 0x0003881801007387 */ /* 0x001fe20000100a00 */
[----:B------:R-:W-:Y:S01]  /*56b70*/  IMAD.MOV.U32 R15, RZ, RZ, R24 ;  /* 0x000000ffff0f7224 */ /* 0x000fe200078e0018 */
[----:B------:R-:W-:-:S02]  /*56b80*/  LEA.HI.X.SX32 R3, R9, R0, 0x1, P1 ;  /* 0x0000000009037211 */ /* 0x000fc400008f0eff */
[----:B------:R-:W0:Y:S01]  /*56b90*/  LDS.64 R24, [R11+0x9000] ;  /* 0x009000000b187984 */ /* 0x000e220000000a00 */
[----:B-1----:R-:W-:-:S03]  /*56ba0*/  IMAD R6, R22, 0x2, R9 ;  /* 0x0000000216067824 */ /* 0x002fc600078e0209 */
[----:B------:R-:W1:Y:S04]  /*56bb0*/  LDS.64 R18, [R14+0x9000] ;  /* 0x009000000e127984 */ /* 0x000e680000000a00 */
[----:B------:R-:W2:Y:S01]  /*56bc0*/  LDS.64 R8, [R12+0x9000] ;  /* 0x009000000c087984 */ /* 0x000ea20000000a00 */
[----:B------:R-:W-:-:S03]  /*56bd0*/  IMAD.MOV.U32 R21, RZ, RZ, R20 ;  /* 0x000000ffff157224 */ /* 0x000fc600078e0014 */
[----:B0-----:R-:W-:Y:S01]  /*56be0*/  STL.64 [R1+0x380], R24 ;  /* 0x0003801801007387 */ /* 0x001fe20000100a00 */
[----:B------:R-:W-:-:S03]  /*56bf0*/  MOV R20, R24 ;  /* 0x0000001800147202 */ /* 0x000fc60000000f00 */
[----:B-1----:R0:W-:Y:S04]  /*56c00*/  STL.64 [R1+0x378], R18 ;  /* 0x0003781201007387 */ /* 0x0021e80000100a00 */
[----:B--2---:R-:W-:Y:S04]  /*56c10*/  STL.64 [R1+0x370], R8 ;  /* 0x0003700801007387 */ /* 0x004fe80000100a00 */
[----:B------:R-:W1:Y:S01]  /*56c20*/  LDS.64 R24, [R11+0xa000] ;  /* 0x00a000000b187984 */ /* 0x000e620000000a00 */
[----:B0-----:R-:W-:Y:S02]  /*56c30*/  IMAD.MOV.U32 R19, RZ, RZ, R18 ;  /* 0x000000ffff137224 */ /* 0x001fe400078e0012 */
[----:B------:R-:W-:-:S02]  /*56c40*/  IMAD.MOV.U32 R18, RZ, RZ, R8 ;  /* 0x000000ffff127224 */ /* 0x000fc400078e0008 */
[----:B------:R-:W0:Y:S04]  /*56c50*/  LDS.64 R8, [R10+0xa000] ;  /* 0x00a000000a087984 */ /* 0x000e280000000a00 */
[----:B------:R1:W-:Y:S01]  /*56c60*/  STG.E.U16 [R4.64], R17 ;  /* 0x0000001104007986 */ /* 0x0003e2000c101506 */
[----:B------:R-:W-:-:S03]  /*56c70*/  LEA R7, R22, R6, 0x1 ;  /* 0x0000000616077211 */ /* 0x000fc600078e08ff */
[----:B------:R2:W-:Y:S01]  /*56c80*/  STG.E.U16 [R2.64], R13 ;  /* 0x0000000d02007986 */ /* 0x0005e2000c101506 */
[----:B-1----:R-:W-:-:S03]  /*56c90*/  IMAD.MOV.U32 R17, RZ, RZ, R24 ;  /* 0x000000ffff117224 */ /* 0x002fc600078e0018 */
[----:B0-----:R-:W-:Y:S04]  /*56ca0*/  STL [R1+0x36c], R9 ;  /* 0x00036c0901007387 */ /* 0x001fe80000100800 */
[----:B------:R-:W-:Y:S04]  /*56cb0*/  STL [R1+0x364], R25 ;  /* 0x0003641901007387 */ /* 0x000fe80000100800 */
[----:B------:R-:W0:Y:S01]  /*56cc0*/  LDS.64 R24, [R14+0xa000] ;  /* 0x00a000000e187984 */ /* 0x000e220000000a00 */
[----:B------:R-:W-:Y:S01]  /*56cd0*/  LEA R4, P1, R6, R26, 0x1 ;  /* 0x0000001a06047211 */ /* 0x000fe200078208ff */
[----:B--2---:R-:W-:-:S03]  /*56ce0*/  IMAD R3, R22, 0x2, R7 ;  /* 0x0000000216037824 */ /* 0x004fc600078e0207 */
[----:B------:R-:W-:Y:S02]  /*56cf0*/  LEA.HI.X.SX32 R5, R6, R0, 0x1, P1 ;  /* 0x0000000006057211 */ /* 0x000fe400008f0eff */
[C---:B------:R-:W-:Y:S02]  /*56d00*/  LEA R6, P1, R7.reuse, R26, 0x1 ;  /* 0x0000001a07067211 */ /* 0x040fe400078208ff */
[----:B------:R-:W-:Y:S01]  /*56d10*/  MOV R13, R8 ;  /* 0x00000008000d7202 */ /* 0x000fe20000000f00 */
[----:B------:R-:W-:Y:S01]  /*56d20*/  IMAD R8, R22, 0x2, R3 ;  /* 0x0000000216087824 */ /* 0x000fe200078e0203 */
[----:B------:R-:W-:Y:S02]  /*56d30*/  LEA.HI.X.SX32 R7, R7, R0, 0x1, P1 ;  /* 0x0000000007077211 */ /* 0x000fe400008f0eff */
[C---:B------:R-:W-:Y:S01]  /*56d40*/  LEA R2, P1, R3.reuse, R26, 0x1 ;  /* 0x0000001a03027211 */ /* 0x040fe200078208ff */
[----:B------:R1:W-:Y:S03]  /*56d50*/  STG.E.U16 [R4.64], R16 ;  /* 0x0000001004007986 */ /* 0x0003e6000c101506 */
[----:B------:R-:W-:Y:S01]  /*56d60*/  LEA.HI.X.SX32 R3, R3, R0, 0x1, P1 ;  /* 0x0000000003037211 */ /* 0x000fe200008f0eff */
[----:B------:R2:W-:Y:S01]  /*56d70*/  STG.E.U16 [R6.64], R21 ;  /* 0x0000001506007986 */ /* 0x0005e2000c101506 */
[----:B-1----:R-:W-:-:S04]  /*56d80*/  LEA R4, P1, R8, R26, 0x1 ;  /* 0x0000001a08047211 */ /* 0x002fc800078208ff */
[----:B------:R-:W-:Y:S01]  /*56d90*/  LEA.HI.X.SX32 R5, R8, R0, 0x1, P1 ;  /* 0x0000000008057211 */ /* 0x000fe200008f0eff */
[----:B------:R1:W-:Y:S04]  /*56da0*/  STG.E.U16 [R2.64], R15 ;  /* 0x0000000f02007986 */ /* 0x0003e8000c101506 */
[----:B------:R-:W-:Y:S04]  /*56db0*/  STG.E.U16 [R4.64], R20 ;  /* 0x0000001404007986 */ /* 0x000fe8000c101506 */
[----:B------:R-:W-:Y:S01]  /*56dc0*/  LDS.64 R20, [R10+0xb000] ;  /* 0x00b000000a147984 */ /* 0x000fe20000000a00 */
[----:B0-----:R-:W-:-:S03]  /*56dd0*/  IMAD.MOV.U32 R16, RZ, RZ, R24 ;  /* 0x000000ffff107224 */ /* 0x001fc600078e0018 */
[----:B------:R-:W-:Y:S04]  /*56de0*/  STL [R1+0x35c], R25 ;  /* 0x00035c1901007387 */ /* 0x000fe80000100800 */
[----:B------:R-:W0:Y:S01]  /*56df0*/  LDS.64 R24, [R12+0xa000] ;  /* 0x00a000000c187984 */ /* 0x000e220000000a00 */
[----:B------:R-:W-:-:S04]  /*56e00*/  LEA R9, R22, R8, 0x1 ;  /* 0x0000000816097211 */ /* 0x000fc800078e08ff */
[----:B--2---:R-:W-:Y:S01]  /*56e10*/  LEA R6, P1, R9, R26, 0x1 ;  /* 0x0000001a09067211 */ /* 0x004fe200078208ff */
[----:B------:R-:W-:-:S03]  /*56e20*/  IMAD R8, R22, 0x2, R9 ;  /* 0x0000000216087824 */ /* 0x000fc600078e0209 */
[----:B------:R-:W-:Y:S02]  /*56e30*/  LEA.HI.X.SX32 R7, R9, R0, 0x1, P1 ;  /* 0x0000000009077211 */ /* 0x000fe400008f0eff */
[----:B-1----:R-:W-:-:S04]  /*56e40*/  LEA R2, P1, R8, R26, 0x1 ;  /* 0x0000001a08027211 */ /* 0x002fc800078208ff */
[----:B------:R-:W-:Y:S01]  /*56e50*/  LEA.HI.X.SX32 R3, R8, R0, 0x1, P1 ;  /* 0x0000000008037211 */ /* 0x000fe200008f0eff */
[----:B------:R-:W-:Y:S04]  /*56e60*/  STG.E.U16 [R6.64], R19 ;  /* 0x0000001306007986 */ /* 0x000fe8000c101506 */
[----:B------:R-:W-:Y:S04]  /*56e70*/  STG.E.U16 [R2.64], R18 ;  /* 0x0000001202007986 */ /* 0x000fe8000c101506 */
[----:B------:R-:W1:Y:S04]  /*56e80*/  LDS.64 R18, [R14+0xb000] ;  /* 0x00b000000e127984 */ /* 0x000e680000000a00 */
[----:B0-----:R0:W-:Y:S04]  /*56e90*/  STL [R1+0x354], R25 ;  /* 0x0003541901007387 */ /* 0x0011e80000100800 */
[----:B------:R-:W-:Y:S01]  /*56ea0*/  STL.64 [R1+0x348], R20 ;  /* 0x0003481401007387 */ /* 0x000fe20000100a00 */
[----:B0-----:R-:W-:-:S03]  /*56eb0*/  IMAD.MOV.U32 R25, RZ, RZ, R20 ;  /* 0x000000ffff197224 */ /* 0x001fc600078e0014 */
[----:B------:R-:W0:Y:S01]  /*56ec0*/  LDS.64 R20, [R11+0xb000] ;  /* 0x00b000000b147984 */ /* 0x000e220000000a00 */
[----:B------:R-:W-:-:S05]  /*56ed0*/  IMAD R9, R22, 0x2, R8 ;  /* 0x0000000216097824 */ /* 0x000fca00078e0208 */
[C---:B------:R-:W-:Y:S02]  /*56ee0*/  LEA R4, P1, R9.reuse, R26, 0x1 ;  /* 0x0000001a09047211 */ /* 0x040fe400078208ff */
[----:B------:R-:W-:Y:S02]  /*56ef0*/  LEA R8, R22, R9, 0x1 ;  /* 0x0000000916087211 */ /* 0x000fe400078e08ff */
[----:B------:R-:W-:Y:S02]  /*56f00*/  LEA.HI.X.SX32 R5, R9, R0, 0x1, P1 ;  /* 0x0000000009057211 */ /* 0x000fe400008f0eff */
[----:B------:R-:W-:Y:S01]  /*56f10*/  LEA R6, P1, R8, R26, 0x1 ;  /* 0x0000001a08067211 */ /* 0x000fe200078208ff */
[----:B------:R-:W-:-:S03]  /*56f20*/  IMAD R9, R22, 0x2, R8 ;  /* 0x0000000216097824 */ /* 0x000fc600078e0208 */
[----:B------:R-:W-:Y:S02]  /*56f30*/  LEA.HI.X.SX32 R7, R8, R0, 0x1, P1 ;  /* 0x0000000008077211 */ /* 0x000fe400008f0eff */
[C---:B------:R-:W-:Y:S01]  /*56f40*/  LEA R2, P1, R9.reuse, R26, 0x1 ;  /* 0x0000001a09027211 */ /* 0x040fe200078208ff */
[----:B-1----:R-:W-:Y:S01]  /*56f50*/  IMAD.MOV.U32 R28, RZ, RZ, R19 ;  /* 0x000000ffff1c7224 */ /* 0x002fe200078e0013 */
[----:B------:R-:W-:Y:S01]  /*56f60*/  MOV R23, R18 ;  /* 0x0000001200177202 */ /* 0x000fe20000000f00 */
[----:B------:R1:W-:Y:S01]  /*56f70*/  STG.E.U16 [R4.64], R13 ;  /* 0x0000000d04007986 */ /* 0x0003e2000c101506 */
[----:B------:R-:W-:Y:S01]  /*56f80*/  LEA.HI.X.SX32 R3, R9, R0, 0x1, P1 ;  /* 0x0000000009037211 */ /* 0x000fe200008f0eff */
[----:B-1----:R-:W-:Y:S02]  /*56f90*/  IMAD R5, R22, 0x2, R9 ;  /* 0x0000000216057824 */ /* 0x002fe400078e0209 */
[----:B------:R-:W-:Y:S04]  /*56fa0*/  LDS.64 R8, [R10+0xc000] ;  /* 0x00c000000a087984 */ /* 0x000fe80000000a00 */
[----:B0-----:R-:W-:Y:S04]  /*56fb0*/  STL.64 [R1+0x340], R20 ;  /* 0x0003401401007387 */ /* 0x001fe80000100a00 */
[----:B------:R-:W-:Y:S04]  /*56fc0*/  STL [R1+0x338], R18 ;  /* 0x0003381201007387 */ /* 0x000fe80000100800 */
[----:B------:R-:W0:Y:S04]  /*56fd0*/  LDS.64 R18, [R12+0xb000] ;  /* 0x00b000000c127984 */ /* 0x000e280000000a00 */
[----:B------:R-:W-:Y:S04]  /*56fe0*/  STL [R1+0x1278], R28 ;  /* 0x0012781c01007387 */ /* 0x000fe80000100800 */
[----:B------:R-:W-:Y:S04]  /*56ff0*/  STL [R1+0x127c], R28 ;  /* 0x00127c1c01007387 */ /* 0x000fe80000100800 */
[----:B------:R-:W-:Y:S01]  /*57000*/  STL [R1+0x139c], R13 ;  /* 0x00139c0d01007387 */ /* 0x000fe20000100800 */
[----:B------:R-:W-:Y:S01]  /*57010*/  MOV R15, R24 ;  /* 0x00000018000f7202 */ /* 0x000fe20000000f00 */
[----:B------:R-:W-:-:S02]  /*57020*/  IMAD.MOV.U32 R24, RZ, RZ, R20 ;  /* 0x000000ffff187224 */ /* 0x000fc400078e0014 */
[----:B------:R-:W-:Y:S04]  /*57030*/  LDS.64 R20, [R14+0xc000] ;  /* 0x00c000000e147984 */ /* 0x000fe80000000a00 */
[----:B------:R-:W-:Y:S04]  /*57040*/  LDS.64 R28, [R12+0xc000] ;  /* 0x00c000000c1c7984 */ /* 0x000fe80000000a00 */
[----:B0-----:R0:W-:Y:S04]  /*57050*/  STL [R1+0x334], R19 ;  /* 0x0003341301007387 */ /* 0x0011e80000100800 */
[----:B------:R-:W-:Y:S04]  /*57060*/  STL [R1+0x13a0], R17 ;  /* 0x0013a01101007387 */ /* 0x000fe80000100800 */
[----:B------:R-:W-:Y:S01]  /*57070*/  STL [R1+0x32c], R9 ;  /* 0x00032c0901007387 */ /* 0x000fe20000100800 */
[----:B0-----:R-:W-:-:S03]  /*57080*/  IMAD.MOV.U32 R19, RZ, RZ, R8 ;  /* 0x000000ffff137224 */ /* 0x001fc600078e0008 */
[----:B------:R-:W0:Y:S01]  /*57090*/  LDS.64 R8, [R11+0xc000] ;  /* 0x00c000000b087984 */ /* 0x000e220000000a00 */
[----:B------:R-:W-:-:S03]  /*570a0*/  LEA R4, P1, R5, R26, 0x1 ;  /* 0x0000001a05047211 */ /* 0x000fc600078208ff */
[----:B------:R1:W-:Y:S04]  /*570b0*/  STG.E.U16 [R6.64], R17 ;  /* 0x0000001106007986 */ /* 0x0003e8000c101506 */
[----:B------:R2:W-:Y:S01]  /*570c0*/  STG.E.U16 [R2.64], R16 ;  /* 0x0000001002007986 */ /* 0x0005e2000c101506 */
[C---:B-1----:R-:W-:Y:S02]  /*570d0*/  LEA R7, R22.reuse, R5, 0x1 ;  /* 0x0000000516077211 */ /* 0x042fe400078e08ff */
[----:B------:R-:W-:Y:S02]  /*570e0*/  LEA.HI.X.SX32 R5, R5, R0, 0x1, P1 ;  /* 0x0000000005057211 */ /* 0x000fe400008f0eff */
[C---:B------:R-:W-:Y:S01]  /*570f0*/  LEA R6, P1, R7.reuse, R26, 0x1 ;  /* 0x0000001a07067211 */ /* 0x040fe200078208ff */
[----:B--2---:R-:W-:Y:S01]  /*57100*/  IMAD R3, R22, 0x2, R7 ;  /* 0x0000000216037824 */ /* 0x004fe200078e0207 */
[----:B------:R-:W-:Y:S02]  /*57110*/  STL [R1+0x13a4], R16 ;  /* 0x0013a41001007387 */ /* 0x000fe40000100800 */
[----:B------:R-:W-:-:S02]  /*57120*/  LEA.HI.X.SX32 R7, R7, R0, 0x1, P1 ;  /* 0x0000000007077211 */ /* 0x000fc400008f0eff */
[----:B------:R-:W-:Y:S01]  /*57130*/  LEA R2, P1, R3, R26, 0x1 ;  /* 0x0000001a03027211 */ /* 0x000fe200078208ff */
[----:B------:R-:W-:Y:S04]  /*57140*/  STG.E.U16 [R4.64], R15 ;  /* 0x0000000f04007986 */ /* 0x000fe8000c101506 */
[----:B------:R-:W-:Y:S04]  /*57150*/  STG.E.U16 [R6.64], R25 ;  /* 0x0000001906007986 */ /* 0x000fe8000c101506 */
[----:B0-----:R0:W-:Y:S01]  /*57160*/  STL.64 [R1+0x320], R8 ;  /* 0x0003200801007387 */ /* 0x0011e20000100a00 */
[----:B------:R-:W-:-:S03]  /*57170*/  MOV R17, R8 ;  /* 0x0000000800117202 */ /* 0x000fc60000000f00 */
[----:B------:R1:W-:Y:S04]  /*57180*/  STL [R1+0x31c], R21 ;  /* 0x00031c1501007387 */ /* 0x0003e80000100800 */
[----:B------:R-:W-:Y:S01]  /*57190*/  STL [R1+0x13a8], R15 ;  /* 0x0013a80f01007387 */ /* 0x000fe20000100800 */
[----:B0-----:R-:W-:Y:S01]  /*571a0*/  IMAD R8, R22, 0x2, R3 ;  /* 0x0000000216087824 */ /* 0x001fe200078e0203 */
[----:B------:R-:W-:Y:S01]  /*571b0*/  LEA.HI.X.SX32 R3, R3, R0, 0x1, P1 ;  /* 0x0000000003037211 */ /* 0x000fe200008f0eff */
[----:B-1----:R-:W-:Y:S01]  /*571c0*/  IMAD.MOV.U32 R21, RZ, RZ, R20 ;  /* 0x000000ffff157224 */ /* 0x002fe200078e0014 */
[----:B------:R-:W-:Y:S01]  /*571d0*/  STL [R1+0x314], R29 ;  /* 0x0003141d01007387 */ /* 0x000fe20000100800 */
[----:B------:R-:W-:-:S03]  /*571e0*/  IMAD.MOV.U32 R20, RZ, RZ, R28 ;  /* 0x000000ffff147224 */ /* 0x000fc600078e001c */
[----:B------:R-:W0:Y:S04]  /*571f0*/  LDS.64 R28, [R10+0xd000] ;  /* 0x00d000000a1c7984 */ /* 0x000e280000000a00 */
[----:B------:R-:W-:Y:S04]  /*57200*/  STG.E.U16 [R2.64], R24 ;  /* 0x0000001802007986 */ /* 0x000fe8000c101506 */
[----:B------:R-:W1:Y:S01]  /*57210*/  LDS.64 R24, [R11+0xd000] ;  /* 0x00d000000b187984 */ /* 0x000e620000000a00 */
[----:B------:R-:W-:Y:S02]  /*57220*/  LEA R9, R22, R8, 0x1 ;  /* 0x0000000816097211 */ /* 0x000fe400078e08ff */
[----:B------:R-:W-:-:S04]  /*57230*/  LEA R4, P1, R8, R26, 0x1 ;  /* 0x0000001a08047211 */ /* 0x000fc800078208ff */
[----:B------:R-:W-:Y:S01]  /*57240*/  LEA.HI.X.SX32 R5, R8, R0, 0x1, P1 ;  /* 0x0000000008057211 */ /* 0x000fe200008f0eff */
[----:B------:R-:W-:Y:S01]  /*57250*/  IMAD R8, R22, 0x2, R9 ;  /* 0x0000000216087824 */ /* 0x000fe200078e0209 */
[----:B------:R-:W-:Y:S01]  /*57260*/  LEA R6, P1, R9, R26, 0x1 ;  /* 0x0000001a09067211 */ /* 0x000fe200078208ff */
[----:B0-----:R-:W-:Y:S01]  /*57270*/  STL.64 [R1+0x308], R28 ;  /* 0x0003081c01007387 */ /* 0x001fe20000100a00 */
[----:B------:R-:W-:-:S03]  /*57280*/  MOV R16, R28 ;  /* 0x0000001c00107202 */ /* 0x000fc60000000f00 */
[----:B------:R-:W0:Y:S04]  /*57290*/  LDS.64 R28, [R12+0xd000] ;  /* 0x00d000000c1c7984 */ /* 0x000e280000000a00 */
[----:B-1----:R-:W-:Y:S01]  /*572a0*/  STL.64 [R1+0x300], R24 ;  /* 0x0003001801007387 */ /* 0x002fe20000100a00 */
[----:B------:R-:W-:-:S03]  /*572b0*/  IMAD.MOV.U32 R13, RZ, RZ, R24 ;  /* 0x000000ffff0d7224 */ /* 0x000fc600078e0018 */
[----:B------:R-:W1:Y:S01]  /*572c0*/  LDS.64 R24, [R14+0xd000] ;  /* 0x00d000000e187984 */ /* 0x000e620000000a00 */
[----:B------:R-:W-:Y:S01]  /*572d0*/  LEA.HI.X.SX32 R7, R9, R0, 0x1, P1 ;  /* 0x0000000009077211 */ /* 0x000fe200008f0eff */
[----:B------:R-:W-:Y:S01]  /*572e0*/  IMAD R9, R22, 0x2, R8 ;  /* 0x0000000216097824 */ /* 0x000fe200078e0208 */
[C---:B------:R-:W-:Y:S01]  /*572f0*/  LEA R2, P1, R8.reuse, R26, 0x1 ;  /* 0x0000001a08027211 */ /* 0x040fe200078208ff */
[----:B------:R2:W-:Y:S03]  /*57300*/  STG.E.U16 [R4.64], R23 ;  /* 0x0000001704007986 */ /* 0x0005e6000c101506 */
[----:B------:R-:W-:Y:S02]  /*57310*/  LEA.HI.X.SX32 R3, R8, R0, 0x1, P1 ;  /* 0x0000000008037211 */ /* 0x000fe400008f0eff */
[----:B------:R-:W-:Y:S01]  /*57320*/  LEA R8, R22, R9, 0x1 ;  /* 0x0000000916087211 */ /* 0x000fe200078e08ff */
[----:B------:R3:W-:Y:S01]  /*57330*/  STG.E.U16 [R6.64], R18 ;  /* 0x0000001206007986 */ /* 0x0007e2000c101506 */
[----:B--2---:R-:W-:-:S04]  /*57340*/  LEA R4, P1, R9, R26, 0x1 ;  /* 0x0000001a09047211 */ /* 0x004fc800078208ff */
[----:B------:R-:W-:Y:S01]  /*57350*/  LEA.HI.X.SX32 R5, R9, R0, 0x1, P1 ;  /* 0x0000000009057211 */ /* 0x000fe200008f0eff */
[----:B------:R-:W-:Y:S01]  /*57360*/  IMAD R9, R22, 0x2, R8 ;  /* 0x0000000216097824 */ /* 0x000fe200078e0208 */
[C---:B---3--:R-:W-:Y:S01]  /*57370*/  LEA R6, P1, R8.reuse, R26, 0x1 ;  /* 0x0000001a08067211 */ /* 0x048fe200078208ff */
[----:B------:R2:W-:Y:S03]  /*57380*/  STG.E.U16 [R2.64], R19 ;  /* 0x0000001302007986 */ /* 0x0005e6000c101506 */
[----:B------:R-:W-:Y:S01]  /*57390*/  LEA.HI.X.SX32 R7, R8, R0, 0x1, P1 ;  /* 0x0000000008077211 */ /* 0x000fe200008f0eff */
[----:B------:R3:W-:Y:S01]  /*573a0*/  STG.E.U16 [R4.64], R17 ;  /* 0x0000001104007986 */ /* 0x0007e2000c101506 */
[----:B0-----:R-:W-:Y:S01]  /*573b0*/  IMAD.MOV.U32 R23, RZ, RZ, R28 ;  /* 0x000000ffff177224 */ /* 0x001fe200078e001c */
[----:B--2---:R-:W-:Y:S02]  /*573c0*/  LEA R2, P1, R9, R26, 0x1 ;  /* 0x0000001a09027211 */ /* 0x004fe400078208ff */
[----:B-1----:R-:W-:Y:S01]  /*573d0*/  STL [R1+0x2fc], R25 ;  /* 0x0002fc1901007387 */ /* 0x002fe20000100800 */
[----:B---3--:R-:W-:-:S02]  /*573e0*/  LEA R5, R22, R9, 0x1 ;  /* 0x0000000916057211 */ /* 0x008fc400078e08ff */
[----:B------:R-:W-:Y:S01]  /*573f0*/  LEA.HI.X.SX32 R3, R9, R0, 0x1, P1 ;  /* 0x0000000009037211 */ /* 0x000fe200008f0eff */
[----:B------:R-:W-:Y:S04]  /*57400*/  STL [R1+0x2f4], R29 ;  /* 0x0002f41d01007387 */ /* 0x000fe80000100800 */
[----:B------:R-:W0:Y:S04]  /*57410*/  LDS.64 R28, [R10+0xe000] ;  /* 0x00e000000a1c7984 */ /* 0x000e280000000a00 */
[----:B------:R-:W1:Y:S04]  /*57420*/  LDS.64 R8, [R11+0xe000] ;  /* 0x00e000000b087984 */ /* 0x000e680000000a00 */
[----:B0-----:R-:W-:Y:S04]  /*57430*/  STL [R1+0x2ec], R29 ;  /* 0x0002ec1d01007387 */ /* 0x001fe80000100800 */
[----:B-1----:R-:W-:Y:S01]  /*57440*/  STL [R1+0x2e4], R9 ;  /* 0x0002e40901007387 */ /* 0x002fe20000100800 */
[----:B------:R-:W-:-:S03]  /*57450*/  MOV R25, R8 ;  /* 0x0000000800197202 */ /* 0x000fc60000000f00 */
[----:B------:R-:W0:Y:S01]  /*57460*/  LDS.64 R8, [R14+0xe000] ;  /* 0x00e000000e087984 */ /* 0x000e220000000a00 */
[----:B------:R-:W-:-:S03]  /*57470*/  LEA R4, P1, R5, R26, 0x1 ;  /* 0x0000001a05047211 */ /* 0x000fc600078208ff */
[----:B------:R1:W-:Y:S04]  /*57480*/  STG.E.U16 [R6.64], R21 ;  /* 0x0000001506007986 */ /* 0x0003e8000c101506 */
[----:B------:R2:W-:Y:S04]  /*57490*/  STG.E.U16 [R2.64], R20 ;  /* 0x0000001402007986 */ /* 0x0005e8000c101506 */
[----:B0-----:R-:W-:Y:S01]  /*574a0*/  STL.64 [R1+0x2d8], R8 ;  /* 0x0002d80801007387 */ /* 0x001fe20000100a00 */
[----:B------:R-:W-:-:S03]  /*574b0*/  IMAD.MOV.U32 R15, RZ, RZ, R8 ;  /* 0x000000ffff0f7224 */ /* 0x000fc600078e0008 */
[----:B------:R-:W0:Y:S01]  /*574c0*/  LDS.64 R8, [R12+0xe000] ;  /* 0x00e000000c087984 */ /* 0x000e220000000a00 */
[----:B-1----:R-:W-:Y:S01]  /*574d0*/  IMAD R6, R22, 0x2, R5 ;  /* 0x0000000216067824 */ /* 0x002fe200078e0205 */
[----:B------:R-:W-:-:S03]  /*574e0*/  LEA.HI.X.SX32 R5, R5, R0, 0x1, P1 ;  /* 0x0000000005057211 */ /* 0x000fc600008f0eff */
[----:B------:R-:W-:Y:S01]  /*574f0*/  IMAD R7, R22, 0x2, R6 ;  /* 0x0000000216077824 */ /* 0x000fe200078e0206 */
[C---:B--2---:R-:W-:Y:S01]  /*57500*/  LEA R2, P1, R6.reuse, R26, 0x1 ;  /* 0x0000001a06027211 */ /* 0x044fe200078208ff */
[----:B------:R1:W-:Y:S03]  /*57510*/  STG.E.U16 [R4.64], R16 ;  /* 0x0000001004007986 */ /* 0x0003e6000c101506 */
[----:B------:R-:W-:Y:S02]  /*57520*/  LEA.HI.X.SX32 R3, R6, R0, 0x1, P1 ;  /* 0x0000000006037211 */ /* 0x000fe400008f0eff */
[----:B-1----:R-:W-:-:S04]  /*57530*/  LEA R4, P1, R7, R26, 0x1 ;  /* 0x0000001a07047211 */ /* 0x002fc800078208ff */
[----:B------:R-:W-:Y:S02]  /*57540*/  LEA.HI.X.SX32 R5, R7, R0, 0x1, P1 ;  /* 0x0000000007057211 */ /* 0x000fe400008f0eff */
[----:B0-----:R-:W-:Y:S01]  /*57550*/  MOV R29, R8 ;  /* 0x00000008001d7202 */ /* 0x001fe20000000f00 */
[----:B------:R-:W-:Y:S02]  /*57560*/  IMAD R8, R22, 0x2, R7 ;  /* 0x0000000216087824 */ /* 0x000fe400078e0207 */
[----:B------:R-:W0:Y:S04]  /*57570*/  LDS.64 R6, [R10+0xf000] ;  /* 0x00f000000a067984 */ /* 0x000e280000000a00 */
[----:B------:R-:W1:Y:S04]  /*57580*/  LDS.64 R10, [R11+0xf000] ;  /* 0x00f000000b0a7984 */ /* 0x000e680000000a00 */
[----:B------:R-:W-:Y:S04]  /*57590*/  STL [R1+0x2d4], R9 ;  /* 0x0002d40901007387 */ /* 0x000fe80000100800 */
[----:B0-----:R0:W-:Y:S04]  /*575a0*/  STL.64 [R1+0x2c8], R6 ;  /* 0x0002c80601007387 */ /* 0x0011e80000100a00 */
[----:B-1----:R-:W-:Y:S01]  /*575b0*/  STL.64 [R1+0x2c0], R10 ;  /* 0x0002c00a01007387 */ /* 0x002fe20000100a00 */
[----:B------:R-:W-:-:S03]  /*575c0*/  IMAD.MOV.U32 R17, RZ, RZ, R10 ;  /* 0x000000ffff117224 */ /* 0x000fc600078e000a */
[----:B------:R-:W1:Y:S04]  /*575d0*/  LDS.64 R10, [R14+0xf000] ;  /* 0x00f000000e0a7984 */ /* 0x000e680000000a00 */
[----:B------:R2:W-:Y:S01]  /*575e0*/  STG.E.U16 [R2.64], R13 ;  /* 0x0000000d02007986 */ /* 0x0005e2000c101506 */
[----:B------:R-:W-:Y:S01]  /*575f0*/  IMAD.MOV.U32 R16, RZ, RZ, R6 ;  /* 0x000000ffff107224 */ /* 0x000fe200078e0006 */
[----:B0-----:R-:W-:-:S04]  /*57600*/  LEA R6, P1, R8, R26, 0x1 ;  /* 0x0000001a08067211 */ /* 0x001fc800078208ff */
[----:B------:R-:W-:Y:S01]  /*57610*/  LEA.HI.X.SX32 R7, R8, R0, 0x1, P1 ;  /* 0x0000000008077211 */ /* 0x000fe200008f0eff */
[----:B-1----:R-:W-:Y:S01]  /*57620*/  STL.64 [R1+0x2b8], R10 ;  /* 0x0002b80a01007387 */ /* 0x002fe20000100a00 */
[----:B--2---:R-:W-:-:S03]  /*57630*/  MOV R13, R10 ;  /* 0x0000000a000d7202 */ /* 0x004fc60000000f00 */
[----:B------:R-:W0:Y:S01]  /*57640*/  LDS.64 R10, [R12+0xf000] ;  /* 0x00f000000c0a7984 */ /* 0x000e220000000a00 */
[----:B------:R-:W-:-:S04]  /*57650*/  LEA R3, R22, R8, 0x1 ;  /* 0x0000000816037211 */ /* 0x000fc800078e08ff */
[C---:B------:R-:W-:Y:S01]  /*57660*/  LEA R2, P1, R3.reuse, R26, 0x1 ;  /* 0x0000001a03027211 */ /* 0x040fe200078208ff */
[C---:B------:R-:W-:Y:S01]  /*57670*/  IMAD R9, R22.reuse, 0x2, R3 ;  /* 0x0000000216097824 */ /* 0x040fe200078e0203 */
[----:B------:R1:W-:Y:S02]  /*57680*/  STG.E.U16 [R4.64], R24 ;  /* 0x0000001804007986 */ /* 0x0003e4000c101506 */
[----:B------:R-:W-:Y:S01]  /*57690*/  LEA.HI.X.SX32 R3, R3, R0, 0x1, P1 ;  /* 0x0000000003037211 */ /* 0x000fe200008f0eff */
[----:B------:R-:W-:Y:S01]  /*576a0*/  IMAD R8, R22, 0x2, R9 ;  /* 0x0000000216087824 */ /* 0x000fe200078e0209 */
[----:B------:R2:W-:Y:S01]  /*576b0*/  STG.E.U16 [R6.64], R23 ;  /* 0x0000001706007986 */ /* 0x0005e2000c101506 */
[----:B------:R-:W-:Y:S01]  /*576c0*/  IMAD.MOV.U32 R27, RZ, RZ, R28 ;  /* 0x000000ffff1b7224 */ /* 0x000fe200078e001c */
[----:B-1----:R-:W-:-:S04]  /*576d0*/  LEA R4, P1, R9, R26, 0x1 ;  /* 0x0000001a09047211 */ /* 0x002fc800078208ff */
[----:B------:R-:W-:Y:S02]  /*576e0*/  LEA.HI.X.SX32 R5, R9, R0, 0x1, P1 ;  /* 0x0000000009057211 */ /* 0x000fe400008f0eff */
[C---:B--2---:R-:W-:Y:S01]  /*576f0*/  LEA R6, P1, R8.reuse, R26, 0x1 ;  /* 0x0000001a08067211 */ /* 0x044fe200078208ff */
[----:B------:R-:W-:Y:S03]  /*57700*/  STG.E.U16 [R2.64], R27 ;  /* 0x0000001b02007986 */ /* 0x000fe6000c101506 */
[----:B------:R-:W-:Y:S01]  /*57710*/  LEA.HI.X.SX32 R7, R8, R0, 0x1, P1 ;  /* 0x0000000008077211 */ /* 0x000fe200008f0eff */
[----:B------:R-:W-:Y:S04]  /*57720*/  STG.E.U16 [R4.64], R25 ;  /* 0x0000001904007986 */ /* 0x000fe8000c101506 */
[----:B0-----:R-:W-:Y:S04]  /*57730*/  STL [R1+0x2b4], R11 ;  /* 0x0002b40b01007387 */ /* 0x001fe80000100800 */
[----:B------:R-:W2:Y:S01]  /*57740*/  LDL.LU R12, [R1+0x4a8] ;  /* 0x0004a800010c7983 */ /* 0x000ea20000300800 */
[----:B------:R-:W-:-:S03]  /*57750*/  IMAD.MOV.U32 R28, RZ, RZ, R10 ;  /* 0x000000ffff1c7224 */ /* 0x000fc600078e000a */
[----:B------:R-:W3:Y:S04]  /*57760*/  LDL.LU R10, [R1+0x4a0] ;  /* 0x0004a000010a7983 */ /* 0x000ee80000300800 */
[----:B------:R0:W-:Y:S04]  /*57770*/  STG.E.U16 [R6.64], R15 ;  /* 0x0000000f06007986 */ /* 0x0001e8000c101506 */
[----:B0-----:R-:W4:Y:S04]  /*57780*/  LDL.LU R15, [R1+0x13a8] ;  /* 0x0013a800010f7983 */ /* 0x001f280000300800 */
[----:B------:R-:W5:Y:S04]  /*57790*/  LDL.LU R14, [R1+0x498] ;  /* 0x00049800010e7983 */ /* 0x000f680000300800 */
[----:B------:R-:W4:Y:S01]  /*577a0*/  LDL.LU R11, [R1+0x490] ;  /* 0x00049000010b7983 */ /* 0x000f220000300800 */
[----:B------:R-:W-:-:S04]  /*577b0*/  LEA R9, R22, R8, 0x1 ;  /* 0x0000000816097211 */ /* 0x000fc800078e08ff */
[----:B------:R-:W-:Y:S01]  /*577c0*/  LEA R2, P1, R9, R26, 0x1 ;  /* 0x0000001a09027211 */ /* 0x000fe200078208ff */
[----:B------:R-:W-:-:S03]  /*577d0*/  IMAD R8, R22, 0x2, R9 ;  /* 0x0000000216087824 */ /* 0x000fc600078e0209 */
[----:B------:R-:W-:Y:S01]  /*577e0*/  LEA.HI.X.SX32 R3, R9, R0, 0x1, P1 ;  /* 0x0000000009037211 */ /* 0x000fe200008f0eff */
[----:B------:R-:W-:Y:S01]  /*577f0*/  IMAD R9, R22, 0x2, R8 ;  /* 0x0000000216097824 */ /* 0x000fe200078e0208 */
[----:B------:R-:W-:-:S04]  /*57800*/  LEA R4, P1, R8, R26, 0x1 ;  /* 0x0000001a08047211 */ /* 0x000fc800078208ff */
[----:B------:R-:W-:Y:S02]  /*57810*/  LEA.HI.X.SX32 R5, R8, R0, 0x1, P1 ;  /* 0x0000000008057211 */ /* 0x000fe400008f0eff */
[C---:B------:R-:W-:Y:S02]  /*57820*/  LEA R6, P1, R9.reuse, R26, 0x1 ;  /* 0x0000001a09067211 */ /* 0x040fe400078208ff */
[----:B------:R-:W-:Y:S01]  /*57830*/  LEA R8, R22, R9, 0x1 ;  /* 0x0000000916087211 */ /* 0x000fe200078e08ff */
[----:B------:R0:W-:Y:S01]  /*57840*/  STG.E.U16 [R2.64], R29 ;  /* 0x0000001d02007986 */ /* 0x0001e2000c101506 */
[----:B------:R-:W-:-:S03]  /*57850*/  LEA.HI.X.SX32 R7, R9, R0, 0x1, P1 ;  /* 0x0000000009077211 */ /* 0x000fc600008f0eff */
[----:B------:R-:W-:Y:S01]  /*57860*/  IMAD R9, R22, 0x2, R8 ;  /* 0x0000000216097824 */ /* 0x000fe200078e0208 */
[----:B------:R1:W-:Y:S01]  /*57870*/  STG.E.U16 [R4.64], R16 ;  /* 0x0000001004007986 */ /* 0x0003e2000c101506 */
[----:B0-----:R-:W-:-:S03]  /*57880*/  LEA R2, P1, R8, R26, 0x1 ;  /* 0x0000001a08027211 */ /* 0x001fc600078208ff */
[----:B------:R0:W-:Y:S01]  /*57890*/  STG.E.U16 [R6.64], R17 ;  /* 0x0000001106007986 */ /* 0x0001e2000c101506 */
[----:B------:R-:W-:-:S03]  /*578a0*/  LEA.HI.X.SX32 R3, R8, R0, 0x1, P1 ;  /* 0x0000000008037211 */ /* 0x000fc600008f0eff */
[----:B-1----:R-:W4:Y:S01]  /*578b0*/  LDL.LU R16, [R1+0x13a4] ;  /* 0x0013a40001107983 */ /* 0x002f220000300800 */
[----:B------:R-:W-:-:S03]  /*578c0*/  LEA R4, P1, R9, R26, 0x1 ;  /* 0x0000001a09047211 */ /* 0x000fc600078208ff */
[----:B------:R1:W-:Y:S01]  /*578d0*/  STG.E.U16 [R2.64], R13 ;  /* 0x0000000d02007986 */ /* 0x0003e2000c101506 */
[C---:B0-----:R-:W-:Y:S01]  /*578e0*/  IMAD R6, R22.reuse, 0x2, R9 ;  /* 0x0000000216067824 */ /* 0x041fe200078e0209 */
[----:B------:R-:W-:Y:S02]  /*578f0*/  LEA.HI.X.SX32 R5, R9, R0, 0x1, P1 ;  /* 0x0000000009057211 */ /* 0x000fe400008f0eff */
[----:B------:R-:W4:Y:S02]  /*57900*/  LDL.LU R17, [R1+0x13a0] ;  /* 0x0013a00001117983 */ /* 0x000f240000300800 */
[----:B------:R-:W-:Y:S02]  /*57910*/  LEA R7, R22, R6, 0x1 ;  /* 0x0000000616077211 */ /* 0x000fe400078e08ff */
[----:B-1----:R-:W-:Y:S01]  /*57920*/  LEA R2, P1, R6, R26, 0x1 ;  /* 0x0000001a06027211 */ /* 0x002fe200078208ff */
[----:B------:R0:W-:Y:S02]  /*57930*/  STG.E.U16 [R4.64], R28 ;  /* 0x0000001c04007986 */ /* 0x0001e4000c101506 */
[----:B------:R-:W-:Y:S01]  /*57940*/  IMAD R8, R22, 0x2, R7 ;  /* 0x0000000216087824 */ /* 0x000fe200078e0207 */
[----:B------:R-:W-:Y:S01]  /*57950*/  LEA.HI.X.SX32 R3, R6, R0, 0x1, P1 ;  /* 0x0000000006037211 */ /* 0x000fe200008f0eff */
[----:B------:R-:W4:Y:S01]  /*57960*/  LDL.LU R13, [R1+0x139c] ;  /* 0x00139c00010d7983 */ /* 0x000f220000300800 */
[----:B0-----:R-:W-:-:S04]  /*57970*/  LEA R4, P1, R7, R26, 0x1 ;  /* 0x0000001a07047211 */ /* 0x001fc800078208ff */
[----:B------:R-:W-:Y:S01]  /*57980*/  LEA.HI.X.SX32 R5, R7, R0, 0x1, P1 ;  /* 0x0000000007057211 */ /* 0x000fe200008f0eff */
[----:B------:R-:W-:Y:S01]  /*57990*/  IMAD R7, R22, 0x2, R8 ;  /* 0x0000000216077824 */ /* 0x000fe200078e0208 */
[----:B--2---:R-:W-:Y:S02]  /*579a0*/  PRMT R9, R12, 0x7632, R9 ;  /* 0x000076320c097816 */ /* 0x004fe40000000009 */
[----:B------:R-:W2:Y:S01]  /*579b0*/  LDL.LU R12, [R1+0x478] ;  /* 0x00047800010c7983 */ /* 0x000ea20000300800 */
[----:B---3--:R-:W-:-:S03]  /*579c0*/  PRMT R6, R10, 0x7632, R6 ;  /* 0x000076320a067816 */ /* 0x008fc60000000006 */
[----:B------:R0:W-:Y:S04]  /*579d0*/  STG.E.U16 [R2.64], R9 ;  /* 0x0000000902007986 */ /* 0x0001e8000c101506 */
[----:B------:R1:W-:Y:S04]  /*579e0*/  STG.E.U16 [R4.64], R6 ;  /* 0x0000000604007986 */ /* 0x0003e8000c101506 */
[----:B------:R-:W3:Y:S01]  /*579f0*/  LDL.LU R10, [R1+0x470] ;  /* 0x00047000010a7983 */ /* 0x000ee20000300800 */
[----:B0-----:R-:W-:-:S04]  /*57a00*/  LEA R2, P1, R8, R26, 0x1 ;  /* 0x0000001a08027211 */ /* 0x001fc800078208ff */
[----:B------:R-:W-:Y:S02]  /*57a10*/  LEA.HI.X.SX32 R3, R8, R0, 0x1, P1 ;  /* 0x0000000008037211 */ /* 0x000fe400008f0eff */
[----:B-----5:R-:W-:Y:S02]  /*57a20*/  PRMT R9, R14, 0x7632, R9 ;  /* 0x000076320e097816 */ /* 0x020fe40000000009 */
[C---:B-1----:R-:W-:Y:S01]  /*57a30*/  LEA R4, P1, R7.reuse, R26, 0x1 ;  /* 0x0000001a07047211 */ /* 0x042fe200078208ff */
[----:B------:R-:W5:Y:S01]  /*57a40*/  LDL.LU R14, [R1+0x468] ;  /* 0x00046800010e7983 */ /* 0x000f620000300800 */
[C---:B------:R-:W-:Y:S02]  /*57a50*/  LEA R8, R22.reuse, R7, 0x1 ;  /* 0x0000000716087211 */ /* 0x040fe400078e08ff */
[----:B------:R-:W-:Y:S01]  /*57a60*/  LEA.HI.X.SX32 R5, R7, R0, 0x1, P1 ;  /* 0x0000000007057211 */ /* 0x000fe200008f0eff */
[----:B------:R0:W-:Y:S01]  /*57a70*/  STG.E.U16 [R2.64], R9 ;  /* 0x0000000902007986 */ /* 0x0001e2000c101506 */
[----:B----4-:R-:W-:Y:S01]  /*57a80*/  PRMT R6, R11, 0x7632, R6 ;  /* 0x000076320b067816 */ /* 0x010fe20000000006 */
[----:B------:R-:W-:-:S02]  /*57a90*/  IMAD R7, R22, 0x2, R8 ;  /* 0x0000000216077824 */ /* 0x000fc400078e0208 */
[----:B------:R-:W4:Y:S01]  /*57aa0*/  LDL.LU R11, [R1+0x460] ;  /* 0x00046000010b7983 */ /* 0x000f220000300800 */
[----:B0-----:R-:W-:-:S03]  /*57ab0*/  LEA R2, P1, R8, R26, 0x1 ;  /* 0x0000001a08027211 */ /* 0x001fc600078208ff */
[----:B------:R0:W-:Y:S01]  /*57ac0*/  STG.E.U16 [R4.64], R6 ;  /* 0x0000000604007986 */ /* 0x0001e2000c101506 */
[----:B------:R-:W-:-:S03]  /*57ad0*/  LEA.HI.X.SX32 R3, R8, R0, 0x1, P1 ;  /* 0x0000000008037211 */ /* 0x000fc600008f0eff */
[----:B------:R-:W2:Y:S04]  /*57ae0*/  LDL.LU R8, [R1+0x480] ;  /* 0x0004800001087983 */ /* 0x000ea80000300800 */
[----:B0-----:R-:W3:Y:S01]  /*57af0*/  LDL.LU R5, [R1+0x488] ;  /* 0x0004880001057983 */ /* 0x001ee20000300800 */
[----:B------:R-:W-:Y:S02]  /*57b00*/  LEA R4, P1, R7, R26, 0x1 ;  /* 0x0000001a07047211 */ /* 0x000fe400078208ff */
[----:B--2---:R-:W-:Y:S02]  /*57b10*/  PRMT R6, R8, 0x7632, R6 ;  /* 0x0000763208067816 */ /* 0x004fe40000000006 */
[----:B------:R-:W-:Y:S02]  /*57b20*/  LEA R8, R22, R7, 0x1 ;  /* 0x0000000716087211 */ /* 0x000fe400078e08ff */
[----:B---3--:R-:W-:-:S02]  /*57b30*/  PRMT R9, R5, 0x7632, R9 ;  /* 0x0000763205097816 */ /* 0x008fc40000000009 */
[----:B------:R-:W-:Y:S01]  /*57b40*/  LEA.HI.X.SX32 R5, R7, R0, 0x1, P1 ;  /* 0x0000000007057211 */ /* 0x000fe200008f0eff */
[----:B------:R-:W-:Y:S02]  /*57b50*/  IMAD R7, R22, 0x2, R8 ;  /* 0x0000000216077824 */ /* 0x000fe400078e0208 */
[----:B------:R0:W-:Y:S04]  /*57b60*/  STG.E.U16 [R2.64], R9 ;  /* 0x0000000902007986 */ /* 0x0001e8000c101506 */
[----:B------:R1:W-:Y:S01]  /*57b70*/  STG.E.U16 [R4.64], R6 ;  /* 0x0000000604007986 */ /* 0x0003e2000c101506 */
[----:B0-----:R-:W-:Y:S02]  /*57b80*/  LEA R2, P1, R8, R26, 0x1 ;  /* 0x0000001a08027211 */ /* 0x001fe400078208ff */
[----:B------:R-:W-:-:S02]  /*57b90*/  PRMT R9, R12, 0x7632, R9 ;  /* 0x000076320c097816 */ /* 0x000fc40000000009 */
[----:B------:R-:W-:Y:S01]  /*57ba0*/  LEA.HI.X.SX32 R3, R8, R0, 0x1, P1 ;  /* 0x0000000008037211 */ /* 0x000fe200008f0eff */
[----:B------:R-:W2:Y:S01]  /*57bb0*/  LDL.LU R12, [R1+0x448] ;  /* 0x00044800010c7983 */ /* 0x000ea20000300800 */
[C---:B-1----:R-:W-:Y:S02]  /*57bc0*/  LEA R4, P1, R7.reuse, R26, 0x1 ;  /* 0x0000001a07047211 */ /* 0x042fe400078208ff */
[----:B------:R-:W-:Y:S01]  /*57bd0*/  LEA R8, R22, R7, 0x1 ;  /* 0x0000000716087211 */ /* 0x000fe200078e08ff */
[----:B------:R0:W-:Y:S01]  /*57be0*/  STG.E.U16 [R2.64], R9 ;  /* 0x0000000902007986 */ /* 0x0001e2000c101506 */
[----:B------:R-:W-:Y:S02]  /*57bf0*/  PRMT R6, R10, 0x7632, R6 ;  /* 0x000076320a067816 */ /* 0x000fe40000000006 */
[----:B------:R-:W-:Y:S01]  /*57c00*/  LEA.HI.X.SX32 R5, R7, R0, 0x1, P1 ;  /* 0x0000000007057211 */ /* 0x000fe200008f0eff */
[----:B------:R-:W-:Y:S01]  /*57c10*/  IMAD R7, R22, 0x2, R8 ;  /* 0x0000000216077824 */ /* 0x000fe200078e0208 */
[----:B------:R-:W3:Y:S01]  /*57c20*/  LDL.LU R10, [R1+0x440] ;  /* 0x00044000010a7983 */ /* 0x000ee20000300800 */
[----:B0-----:R-:W-:-:S03]  /*57c30*/  LEA R2, P1, R8, R26, 0x1 ;  /* 0x0000001a08027211 */ /* 0x001fc600078208ff */
[----:B------:R0:W-:Y:S01]  /*57c40*/  STG.E.U16 [R4.64], R6 ;  /* 0x0000000604007986 */ /* 0x0001e2000c101506 */
[----:B-----5:R-:W-:Y:S02]  /*57c50*/  PRMT R9, R14, 0x7632, R9 ;  /* 0x000076320e097816 */ /* 0x020fe40000000009 */
[----:B------:R-:W-:Y:S01]  /*57c60*/  LEA.HI.X.SX32 R3, R8, R0, 0x1, P1 ;  /* 0x0000000008037211 */ /* 0x000fe200008f0eff */
[----:B------:R-:W5:Y:S01]  /*57c70*/  LDL.LU R14, [R1+0x438] ;  /* 0x00043800010e7983 */ /* 0x000f620000300800 */
[----:B------:R-:W-:-:S03]  /*57c80*/  LEA R8, R22, R7, 0x1 ;  /* 0x0000000716087211 */ /* 0x000fc600078e08ff */
[----:B------:R1:W-:Y:S01]  /*57c90*/  STG.E.U16 [R2.64], R9 ;  /* 0x0000000902007986 */ /* 0x0003e2000c101506 */
[----:B0-----:R-:W-:Y:S02]  /*57ca0*/  LEA R4, P1, R7, R26, 0x1 ;  /* 0x0000001a07047211 */ /* 0x001fe400078208ff */
[----:B----4-:R-:W-:Y:S02]  /*57cb0*/  PRMT R6, R11, 0x7632, R6 ;  /* 0x000076320b067816 */ /* 0x010fe40000000006 */
[----:B------:R-:W-:Y:S01]  /*57cc0*/  LEA.HI.X.SX32 R5, R7, R0, 0x1, P1 ;  /* 0x0000000007057211 */ /* 0x000fe200008f0eff */
[----:B------:R-:W4:Y:S01]  /*57cd0*/  LDL.LU R11, [R1+0x430] ;  /* 0x00043000010b7983 */ /* 0x000f220000300800 */
[----:B-1----:R-:W-:Y:S01]  /*57ce0*/  LEA R2, P1, R8, R26, 0x1 ;  /* 0x0000001a08027211 */ /* 0x002fe200078208ff */
[----:B------:R-:W-:Y:S02]  /*57cf0*/  IMAD R7, R22, 0x2, R8 ;  /* 0x0000000216077824 */ /* 0x000fe400078e0208 */
        /* <DEDUP_REMOVED lines=156> */
[----:B0-----:R-:W-:-:S04]  /*586c0*/  LEA R2, P1, R8, R26, 0x1 ;  /* 0x0000001a08027211 */ /* 0x001fc800078208ff */
[----:B------:R-:W-:Y:S02]  /*586d0*/  LEA.HI.X.SX32 R3, R8, R0, 0x1, P1 ;  /* 0x0000000008037211 */ /* 0x000fe400008f0eff */
[----:B------:R-:W-:Y:S02]  /*586e0*/  PRMT R8, R12, 0x7632, R8 ;  /* 0x000076320c087816 */ /* 0x000fe40000000008 */
[C---:B-1----:R-:W-:Y:S02]  /*586f0*/  LEA R4, P1, R7.reuse, R26, 0x1 ;  /* 0x0000001a07047211 */ /* 0x042fe400078208ff */
[----:B------:R-:W-:Y:S01]  /*58700*/  LEA R6, R22, R7, 0x1 ;  /* 0x0000000716067211 */ /* 0x000fe200078e08ff */
[----:B------:R0:W-:Y:S01]  /*58710*/  STG.E.U16 [R2.64], R8 ;  /* 0x0000000802007986 */ /* 0x0001e2000c101506 */
[----:B------:R-:W-:-:S03]  /*58720*/  LEA.HI.X.SX32 R5, R7, R0, 0x1, P1 ;  /* 0x0000000007057211 */ /* 0x000fc600008f0eff */
[----:B------:R-:W-:Y:S01]  /*58730*/  IMAD R7, R22, 0x2, R6 ;  /* 0x0000000216077824 */ /* 0x000fe200078e0206 */
[----:B------:R-:W-:Y:S02]  /*58740*/  PRMT R9, R10, 0x7632, R9 ;  /* 0x000076320a097816 */ /* 0x000fe40000000009 */
[----:B0-----:R-:W-:-:S03]  /*58750*/  LEA R2, P1, R6, R26, 0x1 ;  /* 0x0000001a06027211 */ /* 0x001fc600078208ff */
[----:B------:R5:W-:Y:S01]  /*58760*/  STG.E.U16 [R4.64], R9 ;  /* 0x0000000904007986 */ /* 0x000be2000c101506 */
[----:B------:R-:W-:Y:S02]  /*58770*/  LEA.HI.X.SX32 R3, R6, R0, 0x1, P1 ;  /* 0x0000000006037211 */ /* 0x000fe400008f0eff */
[C---:B------:R-:W-:Y:S02]  /*58780*/  LEA R6, P1, R7.reuse, R26, 0x1 ;  /* 0x0000001a07067211 */ /* 0x040fe400078208ff */
[----:B------:R-:W-:Y:S02]  /*58790*/  LEA R8, R22, R7, 0x1 ;  /* 0x0000000716087211 */ /* 0x000fe400078e08ff */
[----:B------:R-:W-:Y:S02]  /*587a0*/  LEA.HI.X.SX32 R7, R7, R0, 0x1, P1 ;  /* 0x0000000007077211 */ /* 0x000fe400008f0eff */
[----:B-----5:R-:W-:Y:S02]  /*587b0*/  PRMT R4, R14, 0x7632, R4 ;  /* 0x000076320e047816 */ /* 0x020fe40000000004 */
[----:B----4-:R-:W-:Y:S01]  /*587c0*/  PRMT R5, R11, 0x7632, R5 ;  /* 0x000076320b057816 */ /* 0x010fe20000000005 */
[----:B------:R-:W2:Y:S04]  /*587d0*/  LDL.LU R14, [R1+0x340] ;  /* 0x00034000010e7983 */ /* 0x000ea80000300800 */
[----:B------:R-:W-:Y:S04]  /*587e0*/  STG.E.U16 [R2.64], R4 ;  /* 0x0000000402007986 */ /* 0x000fe8000c101506 */
[----:B------:R0:W-:Y:S02]  /*587f0*/  STG.E.U16 [R6.64], R5 ;  /* 0x0000000506007986 */ /* 0x0001e4000c101506 */
[----:B0-----:R-:W-:-:S02]  /*58800*/  PRMT R6, R13, 0x7632, R6 ;  /* 0x000076320d067816 */ /* 0x001fc40000000006 */
[----:B------:R-:W3:Y:S01]  /*58810*/  LDL.LU R13, [R1+0x1398] ;  /* 0x00139800010d7983 */ /* 0x000ee20000300800 */
[----:B------:R-:W-:Y:S01]  /*58820*/  IMAD R10, R22, 0x2, R8 ;  /* 0x00000002160a7824 */ /* 0x000fe200078e0208 */
[----:B------:R-:W-:-:S04]  /*58830*/  LEA R4, P1, R8, R26, 0x1 ;  /* 0x0000001a08047211 */ /* 0x000fc800078208ff */
[----:B------:R-:W-:Y:S02]  /*58840*/  LEA.HI.X.SX32 R5, R8, R0, 0x1, P1 ;  /* 0x0000000008057211 */ /* 0x000fe400008f0eff */
[----:B------:R-:W-:Y:S02]  /*58850*/  LEA R12, R22, R10, 0x1 ;  /* 0x0000000a160c7211 */ /* 0x000fe400078e08ff */
[----:B------:R-:W-:Y:S01]  /*58860*/  LEA R2, P1, R10, R26, 0x1 ;  /* 0x0000001a0a027211 */ /* 0x000fe200078208ff */
[----:B------:R0:W-:Y:S01]  /*58870*/  STG.E.U16 [R4.64], R6 ;  /* 0x0000000604007986 */ /* 0x0001e2000c101506 */
[----:B------:R-:W-:Y:S01]  /*58880*/  PRMT R7, R17, 0x7632, R7 ;  /* 0x0000763211077816 */ /* 0x000fe20000000007 */
[----:B------:R-:W-:Y:S01]  /*58890*/  IMAD R11, R22, 0x2, R12 ;  /* 0x00000002160b7824 */ /* 0x000fe200078e020c */
[----:B------:R-:W-:-:S05]  /*588a0*/  LEA.HI.X.SX32 R3, R10, R0, 0x1, P1 ;  /* 0x000000000a037211 */ /* 0x000fca00008f0eff */
[----:B------:R1:W-:Y:S01]  /*588b0*/  STG.E.U16 [R2.64], R7 ;  /* 0x0000000702007986 */ /* 0x0003e2000c101506 */
[----:B0-----:R-:W-:-:S04]  /*588c0*/  LEA R4, P1, R12, R26, 0x1 ;  /* 0x0000001a0c047211 */ /* 0x001fc800078208ff */
[----:B------:R-:W-:Y:S02]  /*588d0*/  LEA.HI.X.SX32 R5, R12, R0, 0x1, P1 ;  /* 0x000000000c057211 */ /* 0x000fe400008f0eff */
[----:B-1----:R-:W-:Y:S02]  /*588e0*/  LEA R2, P1, R11, R26, 0x1 ;  /* 0x0000001a0b027211 */ /* 0x002fe400078208ff */
[----:B------:R-:W-:Y:S02]  /*588f0*/  PRMT R12, R15, 0x7632, R12 ;  /* 0x000076320f0c7816 */ /* 0x000fe4000000000c */
[----:B------:R-:W-:Y:S02]  /*58900*/  LEA.HI.X.SX32 R3, R11, R0, 0x1, P1 ;  /* 0x000000000b037211 */ /* 0x000fe400008f0eff */
[----:B---3--:R-:W-:-:S05]  /*58910*/  PRMT R13, R16, 0x7632, R13 ;  /* 0x00007632100d7816 */ /* 0x008fca000000000d */
[----:B------:R0:W-:Y:S04]  /*58920*/  STG.E.U16 [R4.64], R13 ;  /* 0x0000000d04007986 */ /* 0x0001e8000c101506 */
[----:B------:R1:W-:Y:S04]  /*58930*/  STG.E.U16 [R2.64], R12 ;  /* 0x0000000c02007986 */ /* 0x0003e8000c101506 */
[----:B0-----:R-:W3:Y:S04]  /*58940*/  LDL.LU R13, [R1+0x338] ;  /* 0x00033800010d7983 */ /* 0x001ee80000300800 */
[----:B-1----:R-:W4:Y:S01]  /*58950*/  LDL.LU R12, [R1+0x348] ;  /* 0x00034800010c7983 */ /* 0x002f220000300800 */
[----:B------:R-:W-:-:S04]  /*58960*/  LEA R9, R22, R11, 0x1 ;  /* 0x0000000b16097211 */ /* 0x000fc800078e08ff */
[----:B------:R-:W-:Y:S01]  /*58970*/  LEA R4, P1, R9, R26, 0x1 ;  /* 0x0000001a09047211 */ /* 0x000fe200078208ff */
[----:B------:R-:W-:-:S03]  /*58980*/  IMAD R8, R22, 0x2, R9 ;  /* 0x0000000216087824 */ /* 0x000fc600078e0209 */
[----:B------:R-:W-:Y:S02]  /*58990*/  LEA.HI.X.SX32 R5, R9, R0, 0x1, P1 ;  /* 0x0000000009057211 */ /* 0x000fe400008f0eff */
[----:B------:R-:W-:Y:S02]  /*589a0*/  LEA R2, P1, R8, R26, 0x1 ;  /* 0x0000001a08027211 */ /* 0x000fe400078208ff */
[----:B------:R-:W-:Y:S02]  /*589b0*/  LEA R10, R22, R8, 0x1 ;  /* 0x00000008160a7211 */ /* 0x000fe400078e08ff */
[----:B------:R-:W-:-:S03]  /*589c0*/  LEA.HI.X.SX32 R3, R8, R0, 0x1, P1 ;  /* 0x0000000008037211 */ /* 0x000fc600008f0eff */
[----:B------:R-:W-:Y:S01]  /*589d0*/  IMAD R6, R22, 0x2, R10 ;  /* 0x0000000216067824 */ /* 0x000fe200078e020a */
[----:B----4-:R-:W-:-:S05]  /*589e0*/  PRMT R9, R12, 0x7632, R9 ;  /* 0x000076320c097816 */ /* 0x010fca0000000009 */
[----:B------:R0:W-:Y:S02]  /*589f0*/  STG.E.U16 [R4.64], R9 ;  /* 0x0000000904007986 */ /* 0x0001e4000c101506 */
[----:B0-----:R-:W-:-:S04]  /*58a00*/  LEA R4, P1, R10, R26, 0x1 ;  /* 0x0000001a0a047211 */ /* 0x001fc800078208ff */
[----:B------:R-:W-:Y:S02]  /*58a10*/  LEA.HI.X.SX32 R5, R10, R0, 0x1, P1 ;  /* 0x000000000a057211 */ /* 0x000fe400008f0eff */
[----:B------:R-:W-:Y:S02]  /*58a20*/  PRMT R10, R18, 0x7632, R10 ;  /* 0x00007632120a7816 */ /* 0x000fe4000000000a */
[----:B------:R-:W4:Y:S01]  /*58a30*/  LDL.LU R18, [R1+0x1394] ;  /* 0x0013940001127983 */ /* 0x000f220000300800 */
[----:B--2---:R-:W-:-:S05]  /*58a40*/  PRMT R11, R14, 0x7632, R11 ;  /* 0x000076320e0b7816 */ /* 0x004fca000000000b */
[----:B------:R3:W-:Y:S02]  /*58a50*/  STG.E.U16 [R2.64], R11 ;  /* 0x0000000b02007986 */ /* 0x0007e4000c101506 */
[----:B---3--:R-:W-:-:S05]  /*58a60*/  PRMT R11, R13, 0x7632, R11 ;  /* 0x000076320d0b7816 */ /* 0x008fca000000000b */
[----:B------:R0:W-:Y:S04]  /*58a70*/  STG.E.U16 [R4.64], R11 ;  /* 0x0000000b04007986 */ /* 0x0001e8000c101506 */
[----:B0-----:R-:W2:Y:S01]  /*58a80*/  LDL.LU R5, [R1+0x320] ;  /* 0x0003200001057983 */ /* 0x001ea20000300800 */
[----:B----4-:R-:W-:-:S03]  /*58a90*/  PRMT R18, R19, 0x7632, R18 ;  /* 0x0000763213127816 */ /* 0x010fc60000000012 */
[----:B------:R-:W3:Y:S01]  /*58aa0*/  LDL.LU R19, [R1+0x1390] ;  /* 0x0013900001137983 */ /* 0x000ee20000300800 */
[----:B------:R-:W-:Y:S02]  /*58ab0*/  LEA R7, R22, R6, 0x1 ;  /* 0x0000000616077211 */ /* 0x000fe400078e08ff */
[----:B------:R-:W-:-:S03]  /*58ac0*/  LEA R2, P1, R6, R26, 0x1 ;  /* 0x0000001a06027211 */ /* 0x000fc600078208ff */
[----:B------:R-:W-:Y:S01]  /*58ad0*/  IMAD R15, R22, 0x2, R7 ;  /* 0x00000002160f7824 */ /* 0x000fe200078e0207 */
[----:B------:R-:W-:Y:S02]  /*58ae0*/  LEA.HI.X.SX32 R3, R6, R0, 0x1, P1 ;  /* 0x0000000006037211 */ /* 0x000fe400008f0eff */
[C---:B------:R-:W-:Y:S02]  /*58af0*/  LEA R6, P1, R7.reuse, R26, 0x1 ;  /* 0x0000001a07067211 */ /* 0x040fe400078208ff */
[----:B------:R-:W-:Y:S01]  /*58b00*/  LEA R17, R22, R15, 0x1 ;  /* 0x0000000f16117211 */ /* 0x000fe200078e08ff */
[----:B------:R0:W-:Y:S01]  /*58b10*/  STG.E.U16 [R2.64], R10 ;  /* 0x0000000a02007986 */ /* 0x0001e2000c101506 */
[----:B------:R-:W-:-:S03]  /*58b20*/  LEA.HI.X.SX32 R7, R7, R0, 0x1, P1 ;  /* 0x0000000007077211 */ /* 0x000fc600008f0eff */
[----:B------:R-:W-:Y:S02]  /*58b30*/  IMAD R16, R22, 0x2, R17 ;  /* 0x0000000216107824 */ /* 0x000fe400078e0211 */
[----:B------:R1:W-:Y:S01]  /*58b40*/  STG.E.U16 [R6.64], R18 ;  /* 0x0000001206007986 */ /* 0x0003e2000c101506 */
[----:B0-----:R-:W-:-:S04]  /*58b50*/  LEA R2, P1, R15, R26, 0x1 ;  /* 0x0000001a0f027211 */ /* 0x001fc800078208ff */
[----:B------:R-:W-:Y:S02]  /*58b60*/  LEA.HI.X.SX32 R3, R15, R0, 0x1, P1 ;  /* 0x000000000f037211 */ /* 0x000fe400008f0eff */
[----:B-1----:R-:W-:Y:S02]  /*58b70*/  LEA R6, P1, R17, R26, 0x1 ;  /* 0x0000001a11067211 */ /* 0x002fe400078208ff */
[----:B--2---:R-:W-:Y:S02]  /*58b80*/  PRMT R4, R5, 0x7632, R4 ;  /* 0x0000763205047816 */ /* 0x004fe40000000004 */
[----:B------:R-:W-:-:S03]  /*58b90*/  LEA.HI.X.SX32 R7, R17, R0, 0x1, P1 ;  /* 0x0000000011077211 */ /* 0x000fc600008f0eff */
[----:B------:R0:W-:Y:S01]  /*58ba0*/  STG.E.U16 [R2.64], R4 ;  /* 0x0000000402007986 */ /* 0x0001e2000c101506 */
[----:B------:R-:W-:Y:S02]  /*58bb0*/  PRMT R17, R20, 0x7632, R17 ;  /* 0x0000763214117816 */ /* 0x000fe40000000011 */
[----:B0-----:R-:W-:-:S04]  /*58bc0*/  LEA R2, P1, R16, R26, 0x1 ;  /* 0x0000001a10027211 */ /* 0x001fc800078208ff */
[----:B------:R-:W-:Y:S02]  /*58bd0*/  LEA.HI.X.SX32 R3, R16, R0, 0x1, P1 ;  /* 0x0000000010037211 */ /* 0x000fe400008f0eff */
[----:B---3--:R-:W-:-:S05]  /*58be0*/  PRMT R19, R21, 0x7632, R19 ;  /* 0x0000763215137816 */ /* 0x008fca0000000013 */
[----:B------:R0:W-:Y:S04]  /*58bf0*/  STG.E.U16 [R6.64], R19 ;  /* 0x0000001306007986 */ /* 0x0001e8000c101506 */
[----:B------:R1:W-:Y:S04]  /*58c00*/  STG.E.U16 [R2.64], R17 ;  /* 0x0000001102007986 */ /* 0x0003e8000c101506 */
[----:B0-----:R-:W2:Y:S04]  /*58c10*/  LDL.LU R19, [R1+0x308] ;  /* 0x0003080001137983 */ /* 0x001ea80000300800 */
[----:B-1----:R-:W3:Y:S01]  /*58c20*/  LDL.LU R17, [R1+0x300] ;  /* 0x0003000001117983 */ /* 0x002ee20000300800 */
[----:B------:R-:W-:-:S04]  /*58c30*/  LEA R14, R22, R16, 0x1 ;  /* 0x00000010160e7211 */ /* 0x000fc800078e08ff */
[----:B------:R-:W-:Y:S01]  /*58c40*/  LEA R6, P1, R14, R26, 0x1 ;  /* 0x0000001a0e067211 */ /* 0x000fe200078208ff */
[----:B------:R-:W-:-:S03]  /*58c50*/  IMAD R9, R22, 0x2, R14 ;  /* 0x0000000216097824 */ /* 0x000fc600078e020e */
[----:B------:R-:W-:Y:S02]  /*58c60*/  LEA.HI.X.SX32 R7, R14, R0, 0x1, P1 ;  /* 0x000000000e077211 */ /* 0x000fe400008f0eff */
[----:B------:R-:W-:Y:S02]  /*58c70*/  LEA R8, R22, R9, 0x1 ;  /* 0x0000000916087211 */ /* 0x000fe400078e08ff */
[----:B------:R-:W-:-:S03]  /*58c80*/  LEA R2, P1, R9, R26, 0x1 ;  /* 0x0000001a09027211 */ /* 0x000fc600078208ff */
[----:B------:R-:W-:Y:S01]  /*58c90*/  IMAD R13, R22, 0x2, R8 ;  /* 0x00000002160d7824 */ /* 0x000fe200078e0208 */
[----:B------:R-:W-:-:S04]  /*58ca0*/  LEA.HI.X.SX32 R3, R9, R0, 0x1, P1 ;  /* 0x0000000009037211 */ /* 0x000fc800008f0eff */
[----:B------:R-:W-:-:S05]  /*58cb0*/  LEA R12, R22, R13, 0x1 ;  /* 0x0000000d160c7211 */ /* 0x000fca00078e08ff */
[----:B------:R-:W-:-:S05]  /*58cc0*/  IMAD R11, R22, 0x2, R12 ;  /* 0x00000002160b7824 */ /* 0x000fca00078e020c */
[----:B------:R-:W-:Y:S02]  /*58cd0*/  LEA R10, R22, R11, 0x1 ;  /* 0x0000000b160a7211 */ /* 0x000fe400078e08ff */
[----:B--2---:R-:W-:Y:S02]  /*58ce0*/  PRMT R16, R19, 0x7632, R16 ;  /* 0x0000763213107816 */ /* 0x004fe40000000010 */
[----:B---3--:R-:W-:-:S03]  /*58cf0*/  PRMT R14, R17, 0x7632, R14 ;  /* 0x00007632110e7816 */ /* 0x008fc6000000000e */
[----:B------:R0:W-:Y:S04]  /*58d00*/  STG.E.U16 [R6.64], R16 ;  /* 0x0000001006007986 */ /* 0x0001e8000c101506 */
[----:B------:R1:W-:Y:S01]  /*58d10*/  STG.E.U16 [R2.64], R14 ;  /* 0x0000000e02007986 */ /* 0x0003e2000c101506 */
[----:B0-----:R-:W-:-:S04]  /*58d20*/  LEA R6, P1, R8, R26, 0x1 ;  /* 0x0000001a08067211 */ /* 0x001fc800078208ff */
[----:B------:R-:W-:Y:S02]  /*58d30*/  LEA.HI.X.SX32 R7, R8, R0, 0x1, P1 ;  /* 0x0000000008077211 */ /* 0x000fe400008f0eff */
[----:B-1----:R-:W-:Y:S02]  /*58d40*/  LEA R2, P1, R13, R26, 0x1 ;  /* 0x0000001a0d027211 */ /* 0x002fe400078208ff */
[----:B------:R-:W-:Y:S02]  /*58d50*/  PRMT R16, R24, 0x7632, R16 ;  /* 0x0000763218107816 */ /* 0x000fe40000000010 */
[----:B------:R-:W-:Y:S02]  /*58d60*/  PRMT R14, R23, 0x7632, R14 ;  /* 0x00007632170e7816 */ /* 0x000fe4000000000e */
[----:B------:R-:W-:Y:S01]  /*58d70*/  LEA.HI.X.SX32 R3, R13, R0, 0x1, P1 ;  /* 0x000000000d037211 */ /* 0x000fe200008f0eff */
[----:B------:R0:W-:Y:S04]  /*58d80*/  STG.E.U16 [R6.64], R16 ;  /* 0x0000001006007986 */ /* 0x0001e8000c101506 */
[----:B------:R1:W-:Y:S04]  /*58d90*/  STG.E.U16 [R2.64], R14 ;  /* 0x0000000e02007986 */ /* 0x0003e8000c101506 */
[----:B0-----:R-:W2:Y:S04]  /*58da0*/  LDL.LU R16, [R1+0x2c0] ;  /* 0x0002c00001107983 */ /* 0x001ea80000300800 */
[----:B-1----:R-:W3:Y:S01]  /*58db0*/  LDL.LU R14, [R1+0x2d8] ;  /* 0x0002d800010e7983 */ /* 0x002ee20000300800 */
[----:B------:R-:W-:-:S05]  /*58dc0*/  IMAD R5, R22, 0x2, R10 ;  /* 0x0000000216057824 */ /* 0x000fca00078e020a */
[----:B------:R-:W-:-:S05]  /*58dd0*/  LEA R15, R22, R5, 0x1 ;  /* 0x00000005160f7211 */ /* 0x000fca00078e08ff */
[----:B------:R-:W-:-:S05]  /*58de0*/  IMAD R4, R22, 0x2, R15 ;  /* 0x0000000216047824 */ /* 0x000fca00078e020f */
[----:B------:R-:W-:-:S05]  /*58df0*/  LEA R18, R22, R4, 0x1 ;  /* 0x0000000416127211 */ /* 0x000fca00078e08ff */
[----:B------:R-:W-:-:S05]  /*58e00*/  IMAD R21, R22, 0x2, R18 ;  /* 0x0000000216157824 */ /* 0x000fca00078e0212 */
[----:B------:R-:W-:-:S05]  /*58e10*/  LEA R20, R22, R21, 0x1 ;  /* 0x0000001516147211 */ /* 0x000fca00078e08ff */
[----:B------:R-:W-:Y:S01]  /*58e20*/  IMAD R19, R22, 0x2, R20 ;  /* 0x0000000216137824 */ /* 0x000fe200078e0214 */
[----:B------:R-:W-:-:S04]  /*58e30*/  LEA R6, P1, R12, R26, 0x1 ;  /* 0x0000001a0c067211 */ /* 0x000fc800078208ff */
[----:B------:R-:W-:Y:S02]  /*58e40*/  LEA R17, R22, R19, 0x1 ;  /* 0x0000001316117211 */ /* 0x000fe400078e08ff */
[----:B------:R-:W-:Y:S02]  /*58e50*/  LEA.HI.X.SX32 R7, R12, R0, 0x1, P1 ;  /* 0x000000000c077211 */ /* 0x000fe400008f0eff */
[----:B------:R-:W-:Y:S01]  /*58e60*/  LEA R2, P1, R11, R26, 0x1 ;  /* 0x0000001a0b027211 */ /* 0x000fe200078208ff */
[C---:B------:R-:W-:Y:S01]  /*58e70*/  IMAD R9, R22.reuse, 0x2, R17 ;  /* 0x0000000216097824 */ /* 0x040fe200078e0211 */
[----:B------:R-:W-:Y:S02]  /*58e80*/  PRMT R12, R27, 0x7632, R12 ;  /* 0x000076321b0c7816 */ /* 0x000fe4000000000c */
[----:B------:R-:W-:Y:S02]  /*58e90*/  PRMT R13, R25, 0x7632, R13 ;  /* 0x00007632190d7816 */ /* 0x000fe4000000000d */
[----:B------:R-:W-:Y:S01]  /*58ea0*/  LEA R8, R22, R9, 0x1 ;  /* 0x0000000916087211 */ /* 0x000fe200078e08ff */
[----:B------:R0:W-:Y:S01]  /*58eb0*/  STG.E.U16 [R6.64], R12 ;  /* 0x0000000c06007986 */ /* 0x0001e2000c101506 */
[----:B------:R-:W-:-:S03]  /*58ec0*/  LEA.HI.X.SX32 R3, R11, R0, 0x1, P1 ;  /* 0x000000000b037211 */ /* 0x000fc600008f0eff */
[----:B------:R-:W-:Y:S02]  /*58ed0*/  IMAD R24, R22, 0x2, R8 ;  /* 0x0000000216187824 */ /* 0x000fe400078e0208 */
[----:B------:R1:W-:Y:S01]  /*58ee0*/  STG.E.U16 [R2.64], R13 ;  /* 0x0000000d02007986 */ /* 0x0003e2000c101506 */
[----:B0-----:R-:W-:Y:S02]  /*58ef0*/  LEA R12, P1, R10, R26, 0x1 ;  /* 0x0000001a0a0c7211 */ /* 0x001fe400078208ff */
[----:B------:R-:W-:Y:S02]  /*58f00*/  LEA R23, R22, R24, 0x1 ;  /* 0x0000001816177211 */ /* 0x000fe400078e08ff */
[----:B-1----:R-:W-:Y:S02]  /*58f10*/  LEA.HI.X.SX32 R13, R10, R0, 0x1, P1 ;  /* 0x000000000a0d7211 */ /* 0x002fe400008f0eff */
[----:B------:R-:W-:Y:S02]  /*58f20*/  LEA R10, P1, R5, R26, 0x1 ;  /* 0x0000001a050a7211 */ /* 0x000fe400078208ff */
[----:B------:R-:W-:-:S02]  /*58f30*/  PRMT R3, R29, 0x7632, R3 ;  /* 0x000076321d037816 */ /* 0x000fc40000000003 */
[----:B------:R-:W-:Y:S01]  /*58f40*/  LEA.HI.X.SX32 R11, R5, R0, 0x1, P1 ;  /* 0x00000000050b7211 */ /* 0x000fe200008f0eff */
[----:B------:R-:W-:Y:S04]  /*58f50*/  STL [R1+0x1388], R23 ;  /* 0x0013881701007387 */ /* 0x000fe80000100800 */
[----:B------:R-:W2:Y:S01]  /*58f60*/  LDL.LU R29, [R1+0x138c] ;  /* 0x00138c00011d7983 */ /* 0x000ea20000300800 */
[----:B---3--:R-:W-:-:S05]  /*58f70*/  PRMT R6, R14, 0x7632, R6 ;  /* 0x000076320e067816 */ /* 0x008fca0000000006 */
[----:B------:R-:W-:Y:S04]  /*58f80*/  STG.E.U16 [R12.64], R6 ;  /* 0x000000060c007986 */ /* 0x000fe8000c101506 */
[----:B------:R0:W-:Y:S04]  /*58f90*/  STG.E.U16 [R10.64], R3 ;  /* 0x000000030a007986 */ /* 0x0001e8000c101506 */
[----:B0-----:R-:W3:Y:S01]  /*58fa0*/  LDL.LU R10, [R1+0x2c8] ;  /* 0x0002c800010a7983 */ /* 0x001ee20000300800 */
[----:B------:R-:W-:-:S04]  /*58fb0*/  LEA R14, P1, R15, R26, 0x1 ;  /* 0x0000001a0f0e7211 */ /* 0x000fc800078208ff */
[----:B------:R-:W-:Y:S02]  /*58fc0*/  LEA.HI.X.SX32 R15, R15, R0, 0x1, P1 ;  /* 0x000000000f0f7211 */ /* 0x000fe400008f0eff */
[----:B------:R-:W-:-:S04]  /*58fd0*/  LEA R12, P1, R4, R26, 0x1 ;  /* 0x0000001a040c7211 */ /* 0x000fc800078208ff */
[----:B------:R-:W-:Y:S02]  /*58fe0*/  LEA.HI.X.SX32 R13, R4, R0, 0x1, P1 ;  /* 0x00000000040d7211 */ /* 0x000fe400008f0eff */
[----:B--2---:R-:W-:Y:S02]  /*58ff0*/  PRMT R29, R16, 0x7632, R29 ;  /* 0x00007632101d7816 */ /* 0x004fe4000000001d */
[----:B---3--:R-:W-:-:S05]  /*59000*/  PRMT R11, R10, 0x7632, R11 ;  /* 0x000076320a0b7816 */ /* 0x008fca000000000b */
[----:B------:R-:W-:Y:S04]  /*59010*/  STG.E.U16 [R14.64], R11 ;  /* 0x0000000b0e007986 */ /* 0x000fe8000c101506 */
[----:B------:R0:W-:Y:S04]  /*59020*/  STG.E.U16 [R12.64], R29 ;  /* 0x0000001d0c007986 */ /* 0x0001e8000c101506 */
[----:B0-----:R-:W2:Y:S01]  /*59030*/  LDL.LU R12, [R1+0x2b8] ;  /* 0x0002b800010c7983 */ /* 0x001ea20000300800 */
[----:B------:R-:W-:-:S03]  /*59040*/  LEA R10, P1, R18, R26, 0x1 ;  /* 0x0000001a120a7211 */ /* 0x000fc600078208ff */
[----:B------:R-:W3:Y:S01]  /*59050*/  LDL R29, [R1+0x494] ;  /* 0x00049400011d7983 */ /* 0x000ee20000100800 */
[----:B------:R-:W-:Y:S02]  /*59060*/  LEA.HI.X.SX32 R11, R18, R0, 0x1, P1 ;  /* 0x00000000120b7211 */ /* 0x000fe400008f0eff */
[----:B------:R-:W-:-:S04]  /*59070*/  LEA R14, P1, R21, R26, 0x1 ;  /* 0x0000001a150e7211 */ /* 0x000fc800078208ff */
[----:B------:R-:W-:Y:S01]  /*59080*/  LEA.HI.X.SX32 R15, R21, R0, 0x1, P1 ;  /* 0x00000000150f7211 */ /* 0x000fe200008f0eff */
[----:B------:R-:W-:Y:S01]  /*59090*/  IMAD R22, R22, 0x2, R23 ;  /* 0x0000000216167824 */ /* 0x000fe200078e0217 */
[----:B------:R-:W-:-:S05]  /*590a0*/  MOV R23, c[0x0][0x1c8] ;  /* 0x0000720000177a02 */ /* 0x000fca0000000f00 */
[----:B------:R-:W-:-:S05]  /*590b0*/  IMAD R27, R23, 0x2, R22 ;  /* 0x00000002171b7824 */ /* 0x000fca00078e0216 */
[----:B------:R-:W-:-:S05]  /*590c0*/  LEA R25, R23, R27, 0x1 ;  /* 0x0000001b17197211 */ /* 0x000fca00078e08ff */
[----:B------:R-:W-:-:S05]  /*590d0*/  IMAD R2, R23, 0x2, R25 ;  /* 0x0000000217027824 */ /* 0x000fca00078e0219 */
[----:B------:R-:W-:Y:S02]  /*590e0*/  LEA R7, R23, R2, 0x1 ;  /* 0x0000000217077211 */ /* 0x000fe400078e08ff */
[----:B--2---:R-:W-:-:S05]  /*590f0*/  PRMT R13, R12, 0x7632, R13 ;  /* 0x000076320c0d7816 */ /* 0x004fca000000000d */
[----:B------:R0:W-:Y:S02]  /*59100*/  STG.E.U16 [R10.64], R13 ;  /* 0x0000000d0a007986 */ /* 0x0001e4000c101506 */
[----:B0-----:R-:W-:Y:S02]  /*59110*/  PRMT R11, R28, 0x7632, R11 ;  /* 0x000076321c0b7816 */ /* 0x001fe4000000000b */
[----:B------:R-:W2:Y:S04]  /*59120*/  LDL.LU R28, [R1+0x40c] ;  /* 0x00040c00011c7983 */ /* 0x000ea80000300800 */
[----:B------:R0:W-:Y:S04]  /*59130*/  STG.E.U16 [R14.64], R11 ;  /* 0x0000000b0e007986 */ /* 0x0001e8000c101506 */
[----:B0-----:R-:W4:Y:S01]  /*59140*/  LDL R15, [R1+0x4ac] ;  /* 0x0004ac00010f7983 */ /* 0x001f220000100800 */
        /* <DEDUP_REMOVED lines=8> */
[----:B------:R-:W-:-:S05]  /*591d0*/  LEA.HI.X.SX32 R13, R20, R0, 0x1, P1 ;  /* 0x00000000140d7211 */ /* 0x000fca00008f0eff */
[----:B----4-:R0:W-:Y:S04]  /*591e0*/  STG.E.U16 [R12.64], R15 ;  /* 0x0000000f0c007986 */ /* 0x0101e8000c101506 */
[----:B0-----:R-:W4:Y:S01]  /*591f0*/  LDL R13, [R1+0x4a4] ;  /* 0x0004a400010d7983 */ /* 0x001f220000100800 */
[----:B------:R-:W-:-:S04]  /*59200*/  LEA R10, P1, R19, R26, 0x1 ;  /* 0x0000001a130a7211 */ /* 0x000fc800078208ff */
[----:B------:R-:W-:Y:S02]  /*59210*/  LEA.HI.X.SX32 R11, R19, R0, 0x1, P1 ;  /* 0x00000000130b7211 */ /* 0x000fe400008f0eff */
[----:B------:R-:W-:-:S04]  /*59220*/  LEA R14, P1, R17, R26, 0x1 ;  /* 0x0000001a110e7211 */ /* 0x000fc800078208ff */
[----:B------:R-:W-:Y:S02]  /*59230*/  LEA.HI.X.SX32 R15, R17, R0, 0x1, P1 ;  /* 0x00000000110f7211 */ /* 0x000fe400008f0eff */
[----:B------:R-:W-:Y:S02]  /*59240*/  LEA R12, P1, R9, R26, 0x1 ;  /* 0x0000001a090c7211 */ /* 0x000fe400078208ff */
[----:B------:R-:W-:-:S05]  /*59250*/  LEA R21, R23, R18, 0x1 ;  /* 0x0000001217157211 */ /* 0x000fca00078e08ff */
[----:B------:R-:W-:Y:S01]  /*59260*/  IMAD R21, R23, 0x2, R21 ;  /* 0x0000000217157824 */ /* 0x000fe200078e0215 */
[----:B----4-:R0:W-:Y:S02]  /*59270*/  STG.E.U16 [R10.64], R13 ;  /* 0x0000000d0a007986 */ /* 0x0101e4000c101506 */
[----:B0-----:R-:W-:Y:S02]  /*59280*/  LEA.HI.X.SX32 R13, R9, R0, 0x1, P1 ;  /* 0x00000000090d7211 */ /* 0x001fe400008f0eff */
[----:B------:R-:W4:Y:S01]  /*59290*/  LDL R9, [R1+0x49c] ;  /* 0x00049c0001097983 */ /* 0x000f220000100800 */
[----:B------:R-:W-:Y:S01]  /*592a0*/  LEA R20, R23, R21, 0x1 ;  /* 0x0000001517147211 */ /* 0x000fe200078e08ff */
[----:B------:R-:W-:-:S04]  /*592b0*/  IMAD.MOV.U32 R17, RZ, RZ, c[0x0][0x1c8] ;  /* 0x00007200ff117624 */ /* 0x000fc800078e00ff */
[----:B------:R-:W-:-:S05]  /*592c0*/  IMAD R19, R23, 0x2, R20 ;  /* 0x0000000217137824 */ /* 0x000fca00078e0214 */
[----:B------:R-:W-:-:S04]  /*592d0*/  LEA R23, R23, R19, 0x1 ;  /* 0x0000001317177211 */ /* 0x000fc800078e08ff */
[----:B------:R-:W-:-:S05]  /*592e0*/  LEA R23, R17, R23, 0x1 ;  /* 0x0000001711177211 */ /* 0x000fca00078e08ff */
[----:B------:R-:W-:Y:S01]  /*592f0*/  IMAD R17, R17, 0x2, R23 ;  /* 0x0000000211117824 */ /* 0x000fe200078e0217 */
[----:B------:R0:W-:Y:S04]  /*59300*/  STL [R1+0x1c], R23 ;  /* 0x00001c1701007387 */ /* 0x0001e80000100800 */
[----:B0-----:R-:W5:Y:S04]  /*59310*/  LDL.LU R23, [R1+0x1388] ;  /* 0x0013880001177983 */ /* 0x001f680000300800 */
[----:B----4-:R0:W-:Y:S02]  /*59320*/  STG.E.U16 [R14.64], R9 ;  /* 0x000000090e007986 */ /* 0x0101e4000c101506 */
[----:B0-----:R-:W-:-:S02]  /*59330*/  MOV R15, c[0x0][0x1c8] ;  /* 0x00007200000f7a02 */ /* 0x001fc40000000f00 */
[----:B---3--:R0:W-:Y:S03]  /*59340*/  STG.E.U16 [R12.64], R29 ;  /* 0x0000001d0c007986 */ /* 0x0081e6000c101506 */
[C---:B------:R-:W-:Y:S01]  /*59350*/  IMAD R9, R15.reuse, 0x2, R17 ;  /* 0x000000020f097824 */ /* 0x040fe200078e0211 */
[----:B------:R-:W3:Y:S04]  /*59360*/  LDL R14, [R1+0x484] ;  /* 0x00048400010e7983 */ /* 0x000ee80000100800 */
[----:B0-----:R-:W-:Y:S01]  /*59370*/  LEA R12, R15, R9, 0x1 ;  /* 0x000000090f0c7211 */ /* 0x001fe200078e08ff */
[----:B------:R-:W4:Y:S04]  /*59380*/  LDL R29, [R1+0x46c] ;  /* 0x00046c00011d7983 */ /* 0x000f280000100800 */
[----:B------:R5:W-:Y:S04]  /*59390*/  STL [R1+0x20], R12 ;  /* 0x0000200c01007387 */ /* 0x000be80000100800 */
[----:B------:R-:W2:Y:S01]  /*593a0*/  LDL R13, [R1+0x48c] ;  /* 0x00048c00010d7983 */ /* 0x000ea20000100800 */
[----:B------:R-:W-:-:S04]  /*593b0*/  LEA R10, P1, R8, R26, 0x1 ;  /* 0x0000001a080a7211 */ /* 0x000fc800078208ff */
[----:B------:R-:W-:Y:S02]  /*593c0*/  LEA.HI.X.SX32 R11, R8, R0, 0x1, P1 ;  /* 0x00000000080b7211 */ /* 0x000fe400008f0eff */
[----:B------:R-:W-:-:S04]  /*593d0*/  LEA R8, P1, R24, R26, 0x1 ;  /* 0x0000001a18087211 */ /* 0x000fc800078208ff */
[----:B------:R-:W-:Y:S01]  /*593e0*/  LEA.HI.X.SX32 R9, R24, R0, 0x1, P1 ;  /* 0x0000000018097211 */ /* 0x000fe200008f0eff */
[----:B------:R-:W-:-:S05]  /*593f0*/  IMAD R24, R15, 0x2, R17 ;  /* 0x000000020f187824 */ /* 0x000fca00078e0211 */
[----:B------:R-:W-:-:S05]  /*59400*/  LEA R24, R15, R24, 0x1 ;  /* 0x000000180f187211 */ /* 0x000fca00078e08ff */
[----:B------:R-:W-:-:S05]  /*59410*/  IMAD R24, R15, 0x2, R24 ;  /* 0x000000020f187824 */ /* 0x000fca00078e0218 */
[----:B------:R-:W-:Y:S01]  /*59420*/  STL [R1+0x2c], R24 ;  /* 0x00002c1801007387 */ /* 0x000fe20000100800 */
[----:B-----5:R-:W-:-:S03]  /*59430*/  LEA R12, P1, R23, R26, 0x1 ;  /* 0x0000001a170c7211 */ /* 0x020fc600078208ff */
[----:B--2---:R-:W-:Y:S04]  /*59440*/  STG.E.U16 [R10.64], R13 ;  /* 0x0000000d0a007986 */ /* 0x004fe8000c101506 */
[----:B---3--:R0:W-:Y:S04]  /*59450*/  STG.E.U16 [R8.64], R14 ;  /* 0x0000000e08007986 */ /* 0x0081e8000c101506 */
[----:B0-----:R-:W2:Y:S01]  /*59460*/  LDL R9, [R1+0x47c] ;  /* 0x00047c0001097983 */ /* 0x001ea20000100800 */
[----:B------:R-:W-:Y:S02]  /*59470*/  LEA.HI.X.SX32 R13, R23, R0, 0x1, P1 ;  /* 0x00000000170d7211 */ /* 0x000fe400008f0eff */
[----:B------:R-:W-:Y:S01]  /*59480*/  LEA R10, P1, R22, R26, 0x1 ;  /* 0x0000001a160a7211 */ /* 0x000fe200078208ff */
[----:B------:R-:W3:Y:S01]  /*59490*/  LDL R14, [R1+0x454] ;  /* 0x00045400010e7983 */ /* 0x000ee20000100800 */
[----:B------:R-:W-:-:S02]  /*594a0*/  LEA R11, R15, R24, 0x1 ;  /* 0x000000180f0b7211 */ /* 0x000fc400078e08ff */
[----:B------:R-:W-:Y:S01]  /*594b0*/  LEA.HI.X.SX32 R11, R22, R0, 0x1, P1 ;  /* 0x00000000160b7211 */ /* 0x000fe200008f0eff */
[C---:B------:R-:W-:Y:S01]  /*594c0*/  IMAD R22, R15.reuse, 0x2, R17 ;  /* 0x000000020f167824 */ /* 0x040fe200078e0211 */
[----:B------:R-:W5:Y:S04]  /*594d0*/  LDL R24, [R1+0x45c] ;  /* 0x00045c0001187983 */ /* 0x000f680000100800 */
[----:B------:R-:W-:-:S05]  /*594e0*/  LEA R22, R15, R22, 0x1 ;  /* 0x000000160f167211 */ /* 0x000fca00078e08ff */
[----:B------:R-:W-:-:S05]  /*594f0*/  IMAD R22, R15, 0x2, R22 ;  /* 0x000000020f167824 */ /* 0x000fca00078e0216 */
[----:B------:R-:W-:-:S05]  /*59500*/  LEA R22, R15, R22, 0x1 ;  /* 0x000000160f167211 */ /* 0x000fca00078e08ff */
[----:B------:R-:W-:-:S05]  /*59510*/  IMAD R23, R15, 0x2, R22 ;  /* 0x000000020f177824 */ /* 0x000fca00078e0216 */
[----:B------:R0:W-:Y:S02]  /*59520*/  STL [R1+0x38], R23 ;  /* 0x0000381701007387 */ /* 0x0001e40000100800 */
[----:B0-----:R-:W-:Y:S02]  /*59530*/  LEA R23, R15, R23, 0x1 ;  /* 0x000000170f177211 */ /* 0x001fe400078e08ff */
[----:B------:R-:W3:Y:S04]  /*59540*/  LDL R15, [R1+0x44c] ;  /* 0x00044c00010f7983 */ /* 0x000ee80000100800 */
[----:B------:R-:W-:Y:S04]  /*59550*/  STL [R1+0x34], R23 ;  /* 0x0000341701007387 */ /* 0x000fe80000100800 */
[----:B--2---:R0:W-:Y:S04]  /*59560*/  STG.E.U16 [R12.64], R9 ;  /* 0x000000090c007986 */ /* 0x0041e8000c101506 */
[----:B0-----:R-:W2:Y:S01]  /*59570*/  LDL R13, [R1+0x474] ;  /* 0x00047400010d7983 */ /* 0x001ea20000100800 */
[----:B------:R-:W-:-:S04]  /*59580*/  LEA R8, P1, R27, R26, 0x1 ;  /* 0x0000001a1b087211 */ /* 0x000fc800078208ff */
[----:B------:R-:W-:Y:S02]  /*59590*/  LEA.HI.X.SX32 R9, R27, R0, 0x1, P1 ;  /* 0x000000001b097211 */ /* 0x000fe400008f0eff */
[----:B------:R-:W-:Y:S01]  /*595a0*/  LEA R12, P1, R25, R26, 0x1 ;  /* 0x0000001a190c7211 */ /* 0x000fe200078208ff */
[----:B------:R-:W-:-:S05]  /*595b0*/  IMAD.MOV.U32 R27, RZ, RZ, c[0x0][0x1c8] ;  /* 0x00007200ff1b7624 */ /* 0x000fca00078e00ff */
[----:B------:R-:W-:Y:S01]  /*595c0*/  LEA R23, R27, R23, 0x1 ;  /* 0x000000171b177211 */ /* 0x000fe200078e08ff */
[----:B--2---:R0:W-:Y:S02]  /*595d0*/  STG.E.U16 [R10.64], R13 ;  /* 0x0000000d0a007986 */ /* 0x0041e4000c101506 */
[----:B0-----:R-:W-:Y:S02]  /*595e0*/  LEA.HI.X.SX32 R13, R25, R0, 0x1, P1 ;  /* 0x00000000190d7211 */ /* 0x001fe400008f0eff */
[----:B------:R-:W2:Y:S01]  /*595f0*/  LDL R25, [R1+0x464] ;  /* 0x0004640001197983 */ /* 0x000ea20000100800 */
[----:B------:R-:W-:-:S03]  /*59600*/  LEA R10, P1, R2, R26, 0x1 ;  /* 0x0000001a020a7211 */ /* 0x000fc600078208ff */
[----:B------:R0:W-:Y:S01]  /*59610*/  STL [R1+0x30], R23 ;  /* 0x0000301701007387 */ /* 0x0001e20000100800 */
[----:B------:R-:W-:-:S03]  /*59620*/  LEA.HI.X.SX32 R11, R2, R0, 0x1, P1 ;  /* 0x00000000020b7211 */ /* 0x000fc600008f0eff */
[----:B----4-:R1:W-:Y:S01]  /*59630*/  STG.E.U16 [R8.64], R29 ;  /* 0x0000001d08007986 */ /* 0x0103e2000c101506 */
[----:B0-----:R-:W-:-:S05]  /*59640*/  IMAD R23, R27, 0x2, R23 ;  /* 0x000000021b177824 */ /* 0x001fca00078e0217 */
[----:B------:R-:W-:Y:S01]  /*59650*/  LEA R23, R27, R23, 0x1 ;  /* 0x000000171b177211 */ /* 0x000fe200078e08ff */
[----:B-1----:R-:W4:Y:S01]  /*59660*/  LDL R29, [R1+0x444] ;  /* 0x00044400011d7983 */ /* 0x002f220000100800 */
[----:B------:R-:W-:-:S03]  /*59670*/  LEA R8, P1, R7, R26, 0x1 ;  /* 0x0000001a07087211 */ /* 0x000fc600078208ff */
[----:B------:R0:W-:Y:S01]  /*59680*/  STL [R1+0x14], R23 ;  /* 0x0000141701007387 */ /* 0x0001e20000100800 */
[----:B------:R-:W-:Y:S01]  /*59690*/  LEA.HI.X.SX32 R9, R7, R0, 0x1, P1 ;  /* 0x0000000007097211 */ /* 0x000fe200008f0eff */
[----:B0-----:R-:W-:-:S05]  /*596a0*/  IMAD R23, R27, 0x2, R23 ;  /* 0x000000021b177824 */ /* 0x001fca00078e0217 */
[----:B------:R-:W-:Y:S04]  /*596b0*/  STL [R1+0x1380], R23 ;  /* 0x0013801701007387 */ /* 0x000fe80000100800 */
[----:B--2---:R0:W-:Y:S04]  /*596c0*/  STG.E.U16 [R12.64], R25 ;  /* 0x000000190c007986 */ /* 0x0041e8000c101506 */
[----:B-----5:R-:W-:Y:S01]  /*596d0*/  STG.E.U16 [R10.64], R24 ;  /* 0x000000180a007986 */ /* 0x020fe2000c101506 */
[----:B0-----:R-:W-:-:S03]  /*596e0*/  LEA R12, P1, R5, R26, 0x1 ;  /* 0x0000001a050c7211 */ /* 0x001fc600078208ff */
[----:B---3--:R0:W-:Y:S01]  /*596f0*/  STG.E.U16 [R8.64], R14 ;  /* 0x0000000e08007986 */ /* 0x0081e2000c101506 */
[----:B------:R-:W-:-:S05]  /*59700*/  LEA.HI.X.SX32 R13, R5, R0, 0x1, P1 ;  /* 0x00000000050d7211 */ /* 0x000fca00008f0eff */
[----:B------:R1:W-:Y:S04]  /*59710*/  STG.E.U16 [R12.64], R15 ;  /* 0x0000000f0c007986 */ /* 0x0003e8000c101506 */
[----:B0-----:R-:W2:Y:S04]  /*59720*/  LDL R8, [R1+0x43c] ;  /* 0x00043c0001087983 */ /* 0x001ea80000100800 */
[----:B------:R-:W3:Y:S04]  /*59730*/  LDL R9, [R1+0x42c] ;  /* 0x00042c0001097983 */ /* 0x000ee80000100800 */
[----:B-1----:R-:W5:Y:S04]  /*59740*/  LDL R13, [R1+0x434] ;  /* 0x00043400010d7983 */ /* 0x002f680000100800 */
[----:B------:R-:W3:Y:S01]  /*59750*/  LDL R14, [R1+0x424] ;  /* 0x00042400010e7983 */ /* 0x000ee20000100800 */
[----:B------:R-:W-:Y:S01]  /*59760*/  LEA R2, R27, R23, 0x1 ;  /* 0x000000171b027211 */ /* 0x000fe200078e08ff */
[----:B------:R-:W-:Y:S01]  /*59770*/  IMAD.MOV.U32 R23, RZ, RZ, c[0x0][0x1c8] ;  /* 0x00007200ff177624 */ /* 0x000fe200078e00ff */
[----:B------:R-:W-:Y:S01]  /*59780*/  LEA R10, P1, R6, R26, 0x1 ;  /* 0x0000001a060a7211 */ /* 0x000fe200078208ff */
[----:B------:R-:W3:Y:S03]  /*59790*/  LDL R15, [R1+0x41c] ;  /* 0x00041c00010f7983 */ /* 0x000ee60000100800 */
[----:B------:R-:W-:-:S05]  /*597a0*/  LEA R24, R23, R2, 0x1 ;  /* 0x0000000217187211 */ /* 0x000fca00078e08ff */
[----:B------:R-:W-:Y:S01]  /*597b0*/  IMAD R25, R23, 0x2, R24 ;  /* 0x0000000217197824 */ /* 0x000fe200078e0218 */
[----:B------:R-:W-:-:S04]  /*597c0*/  LEA.HI.X.SX32 R11, R6, R0, 0x1, P1 ;  /* 0x00000000060b7211 */ /* 0x000fc800008f0eff */
[----:B------:R0:W-:Y:S01]  /*597d0*/  STL.64 [R1+0x1378], R24 ;  /* 0x0013781801007387 */ /* 0x0001e20000100a00 */
[----:B------:R-:W-:Y:S02]  /*597e0*/  LEA R5, R23, R25, 0x1 ;  /* 0x0000001917057211 */ /* 0x000fe400078e08ff */
[----:B------:R-:W-:Y:S01]  /*597f0*/  LEA R6, P1, R3, R26, 0x1 ;  /* 0x0000001a03067211 */ /* 0x000fe200078208ff */
[----:B0-----:R-:W-:-:S03]  /*59800*/  IMAD.MOV.U32 R24, RZ, RZ, c[0x0][0x1c8] ;  /* 0x00007200ff187624 */ /* 0x001fc600078e00ff */
[----:B------:R-:W-:Y:S02]  /*59810*/  LEA.HI.X.SX32 R7, R3, R0, 0x1, P1 ;  /* 0x0000000003077211 */ /* 0x000fe400008f0eff */
[----:B------:R-:W-:Y:S01]  /*59820*/  LEA R27, R24, R5, 0x1 ;  /* 0x00000005181b7211 */ /* 0x000fe200078e08ff */
[----:B----4-:R0:W-:Y:S01]  /*59830*/  STG.E.U16 [R10.64], R29 ;  /* 0x0000001d0a007986 */ /* 0x0101e2000c101506 */
[----:B------:R-:W-:-:S04]  /*59840*/  LEA R2, P1, R4, R26, 0x1 ;  /* 0x0000001a04027211 */ /* 0x000fc800078208ff */
[----:B------:R-:W-:Y:S01]  /*59850*/  LEA.HI.X.SX32 R3, R4, R0, 0x1, P1 ;  /* 0x0000000004037211 */ /* 0x000fe200008f0eff */
[----:B0-----:R-:W-:Y:S01]  /*59860*/  IMAD R29, R24, 0x2, R27 ;  /* 0x00000002181d7824 */ /* 0x001fe200078e021b */
[----:B------:R-:W-:-:S04]  /*59870*/  LEA R4, P1, R16, R26, 0x1 ;  /* 0x0000001a10047211 */ /* 0x000fc800078208ff */
[----:B------:R-:W-:Y:S01]  /*59880*/  LEA.HI.X.SX32 R5, R16, R0, 0x1, P1 ;  /* 0x0000000010057211 */ /* 0x000fe200008f0eff */
[----:B------:R-:W-:Y:S01]  /*59890*/  IMAD R23, R23, 0x2, R18 ;  /* 0x0000000217177824 */ /* 0x000fe200078e0212 */
[----:B------:R-:W-:Y:S04]  /*598a0*/  STL [R1+0x1384], R27 ;  /* 0x0013841b01007387 */ /* 0x000fe80000100800 */
[----:B------:R-:W4:Y:S04]  /*598b0*/  LDL R16, [R1+0x414] ;  /* 0x0004140001107983 */ /* 0x000f280000100800 */
[----:B--2---:R0:W-:Y:S04]  /*598c0*/  STG.E.U16 [R6.64], R8 ;  /* 0x0000000806007986 */ /* 0x0041e8000c101506 */
[----:B-----5:R1:W-:Y:S01]  /*598d0*/  STG.E.U16 [R2.64], R13 ;  /* 0x0000000d02007986 */ /* 0x0203e2000c101506 */
[----:B0-----:R-:W-:-:S02]  /*598e0*/  LEA R8, R24, R29, 0x1 ;  /* 0x0000001d18087211 */ /* 0x001fc400078e08ff */
[----:B------:R-:W-:Y:S02]  /*598f0*/  LEA R6, P1, R18, R26, 0x1 ;  /* 0x0000001a12067211 */ /* 0x000fe400078208ff */
[----:B-1----:R-:W-:-:S05]  /*59900*/  LEA R2, R24, R8, 0x1 ;  /* 0x0000000818027211 */ /* 0x002fca00078e08ff */
[----:B------:R-:W-:Y:S01]  /*59910*/  IMAD R8, R24, 0x2, R2 ;  /* 0x0000000218087824 */ /* 0x000fe200078e0202 */
[----:B------:R-:W-:Y:S01]  /*59920*/  LEA.HI.X.SX32 R7, R18, R0, 0x1, P1 ;  /* 0x0000000012077211 */ /* 0x000fe200008f0eff */
[----:B---3--:R-:W-:Y:S03]  /*59930*/  STG.E.U16 [R4.64], R9 ;  /* 0x0000000904007986 */ /* 0x008fe6000c101506 */
[----:B------:R-:W-:Y:S01]  /*59940*/  LEA R3, R24, R8, 0x1 ;  /* 0x0000000818037211 */ /* 0x000fe200078e08ff */
[----:B------:R0:W-:Y:S01]  /*59950*/  STG.E.U16 [R6.64], R14 ;  /* 0x0000000e06007986 */ /* 0x0001e2000c101506 */
[----:B------:R-:W-:-:S04]  /*59960*/  LEA R12, P1, R23, R26, 0x1 ;  /* 0x0000001a170c7211 */ /* 0x000fc800078208ff */
[----:B------:R-:W-:Y:S02]  /*59970*/  LEA.HI.X.SX32 R13, R23, R0, 0x1, P1 ;  /* 0x00000000170d7211 */ /* 0x000fe400008f0eff */
[----:B------:R-:W2:Y:S04]  /*59980*/  LDL.LU R23, [R1+0x1c] ;  /* 0x00001c0001177983 */ /* 0x000ea80000300800 */
[----:B------:R-:W3:Y:S01]  /*59990*/  LDL R25, [R1+0x404] ;  /* 0x0004040001197983 */ /* 0x000ee20000100800 */
[----:B0-----:R-:W-:-:S05]  /*599a0*/  IMAD R7, R24, 0x2, R3 ;  /* 0x0000000218077824 */ /* 0x001fca00078e0203 */
[----:B------:R-:W-:-:S05]  /*599b0*/  LEA R6, R24, R7, 0x1 ;  /* 0x0000000718067211 */ /* 0x000fca00078e08ff */
[----:B------:R-:W-:Y:S04]  /*599c0*/  STL.64 [R1+0x1370], R6 ;  /* 0x0013700601007387 */ /* 0x000fe80000100a00 */
[----:B------:R-:W5:Y:S01]  /*599d0*/  LDL R18, [R1+0x3fc] ;  /* 0x0003fc0001127983 */ /* 0x000f620000100800 */
[----:B------:R-:W-:Y:S01]  /*599e0*/  LEA R4, P1, R21, R26, 0x1 ;  /* 0x0000001a15047211 */ /* 0x000fe200078208ff */
[----:B------:R-:W-:-:S03]  /*599f0*/  IMAD.MOV.U32 R27, RZ, RZ, c[0x0][0x1c8] ;  /* 0x00007200ff1b7624 */ /* 0x000fc600078e00ff */
[----:B------:R-:W-:Y:S02]  /*59a00*/  LEA.HI.X.SX32 R5, R21, R0, 0x1, P1 ;  /* 0x0000000015057211 */ /* 0x000fe400008f0eff */
[----:B------:R-:W-:-:S04]  /*59a10*/  LEA R10, P1, R20, R26, 0x1 ;  /* 0x0000001a140a7211 */ /* 0x000fc800078208ff */
[----:B------:R-:W-:Y:S02]  /*59a20*/  LEA.HI.X.SX32 R11, R20, R0, 0x1, P1 ;  /* 0x00000000140b7211 */ /* 0x000fe400008f0eff */
[----:B------:R-:W-:Y:S01]  /*59a30*/  LEA R14, P1, R19, R26, 0x1 ;  /* 0x0000001a130e7211 */ /* 0x000fe200078208ff */
[----:B------:R0:W-:Y:S01]  /*59a40*/  STG.E.U16 [R12.64], R15 ;  /* 0x0000000f0c007986 */ /* 0x0001e2000c101506 */
[----:B------:R-:W-:-:S03]  /*59a50*/  LEA R27, R27, R19, 0x1 ;  /* 0x000000131b1b7211 */ /* 0x000fc600078e08ff */
[----:B------:R-:W5:Y:S04]  /*59a60*/  LDL R20, [R1+0x3ec] ;  /* 0x0003ec0001147983 */ /* 0x000f680000100800 */
[----:B------:R-:W5:Y:S01]  /*59a70*/  LDL.LU R21, [R1+0x2c] ;  /* 0x00002c0001157983 */ /* 0x000f620000300800 */
[----:B0-----:R-:W-:-:S03]  /*59a80*/  LEA.HI.X.SX32 R15, R19, R0, 0x1, P1 ;  /* 0x00000000130f7211 */ /* 0x001fc600008f0eff */
[----:B------:R-:W5:Y:S01]  /*59a90*/  LDL.LU R19, [R1+0x20] ;  /* 0x0000200001137983 */ /* 0x000f620000300800 */
[----:B------:R-:W-:-:S03]  /*59aa0*/  LEA R12, P1, R27, R26, 0x1 ;  /* 0x0000001a1b0c7211 */ /* 0x000fc600078208ff */
[----:B------:R-:W-:Y:S01]  /*59ab0*/  STL [R1+0x1300], R28 ;  /* 0x0013001c01007387 */ /* 0x000fe20000100800 */
[----:B------:R-:W-:-:S03]  /*59ac0*/  LEA.HI.X.SX32 R13, R27, R0, 0x1, P1 ;  /* 0x000000001b0d7211 */ /* 0x000fc600008f0eff */
[----:B------:R-:W-:Y:S04]  /*59ad0*/  STL [R1+0x1308], R28 ;  /* 0x0013081c01007387 */ /* 0x000fe80000100800 */
[----:B------:R-:W-:Y:S04]  /*59ae0*/  STL [R1+0x1310], R28 ;  /* 0x0013101c01007387 */ /* 0x000fe80000100800 */
[----:B----4-:R-:W-:Y:S04]  /*59af0*/  STG.E.U16 [R4.64], R16 ;  /* 0x0000001004007986 */ /* 0x010fe8000c101506 */
[----:B------:R-:W-:Y:S04]  /*59b00*/  STL [R1+0x1318], R28 ;  /* 0x0013181c01007387 */ /* 0x000fe80000100800 */
[----:B------:R2:W-:Y:S04]  /*59b10*/  STG.E.U16 [R10.64], R28 ;  /* 0x0000001c0a007986 */ /* 0x0005e8000c101506 */
[----:B------:R-:W-:Y:S04]  /*59b20*/  STL [R1+0x1320], R28 ;  /* 0x0013201c01007387 */ /* 0x000fe80000100800 */
[----:B------:R-:W-:Y:S04]  /*59b30*/  STL [R1+0x1328], R28 ;  /* 0x0013281c01007387 */ /* 0x000fe80000100800 */
[----:B------:R-:W-:Y:S01]  /*59b40*/  STL [R1+0x1330], R28 ;  /* 0x0013301c01007387 */ /* 0x000fe20000100800 */
[----:B------:R-:W-:-:S03]  /*59b50*/  IMAD R9, R24, 0x2, R6 ;  /* 0x0000000218097824 */ /* 0x000fc600078e0206 */
[----:B------:R-:W-:Y:S04]  /*59b60*/  STL [R1+0x1338], R28 ;  /* 0x0013381c01007387 */ /* 0x000fe80000100800 */
[----:B------:R-:W-:Y:S04]  /*59b70*/  STL [R1+0x1340], R28 ;  /* 0x0013401c01007387 */ /* 0x000fe80000100800 */
[----:B------:R-:W4:Y:S01]  /*59b80*/  LDL.LU R27, [R1+0x38] ;  /* 0x00003800011b7983 */ /* 0x000f220000300800 */
[----:B--2---:R-:W-:-:S03]  /*59b90*/  LEA R10, P1, R23, R26, 0x1 ;  /* 0x0000001a170a7211 */ /* 0x004fc600078208ff */
[----:B---3--:R-:W-:Y:S01]  /*59ba0*/  STG.E.U16 [R14.64], R25 ;  /* 0x000000190e007986 */ /* 0x008fe2000c101506 */
[----:B------:R-:W-:-:S03]  /*59bb0*/  LEA.HI.X.SX32 R11, R23, R0, 0x1, P1 ;  /* 0x00000000170b7211 */ /* 0x000fc600008f0eff */
[----:B------:R-:W2:Y:S04]  /*59bc0*/  LDL.LU R23, [R1+0x34] ;  /* 0x0000340001177983 */ /* 0x000ea80000300800 */
[----:B-----5:R0:W-:Y:S02]  /*59bd0*/  STG.E.U16 [R12.64], R18 ;  /* 0x000000120c007986 */ /* 0x0201e4000c101506 */
[----:B0-----:R-:W-:Y:S02]  /*59be0*/  IMAD R18, R24, 0x2, R17 ;  /* 0x0000000218127824 */ /* 0x001fe400078e0211 */
[----:B------:R-:W3:Y:S04]  /*59bf0*/  LDL R24, [R1+0x3c4] ;  /* 0x0003c40001187983 */ /* 0x000ee80000100800 */
[----:B------:R-:W5:Y:S04]  /*59c00*/  LDL.LU R6, [R1+0x30] ;  /* 0x0000300001067983 */ /* 0x000f680000300800 */
[----:B------:R-:W2:Y:S01]  /*59c10*/  LDL R13, [R1+0x3f4] ;  /* 0x0003f400010d7983 */ /* 0x000ea20000100800 */
[----:B------:R-:W-:-:S02]  /*59c20*/  MOV R3, c[0x0][0x1c8] ;  /* 0x0000720000037a02 */ /* 0x000fc40000000f00 */
[----:B------:R-:W-:Y:S02]  /*59c30*/  MOV R7, c[0x0][0x1c8] ;  /* 0x0000720000077a02 */ /* 0x000fe40000000f00 */
[----:B------:R-:W-:Y:S02]  /*59c40*/  LEA R25, R3, R22, 0x1 ;  /* 0x0000001603197211 */ /* 0x000fe400078e08ff */
[----:B------:R-:W-:Y:S01]  /*59c50*/  MOV R28, c[0x0][0x1c8] ;  /* 0x00007200001c7a02 */ /* 0x000fe20000000f00 */
[----:B------:R-:W-:Y:S02]  /*59c60*/  IMAD R5, R7, 0x2, R9 ;  /* 0x0000000207057824 */ /* 0x000fe400078e0209 */
[----:B------:R-:W-:Y:S02]  /*59c70*/  IMAD R25, R3, 0x2, R25 ;  /* 0x0000000203197824 */ /* 0x000fe400078e0219 */
[----:B------:R-:W-:-:S03]  /*59c80*/  IMAD R4, R28, 0x2, R5 ;  /* 0x000000021c047824 */ /* 0x000fc600078e0205 */
[----:B------:R-:W-:Y:S01]  /*59c90*/  LEA R25, R3, R25, 0x1 ;  /* 0x0000001903197211 */ /* 0x000fe200078e08ff */
[----:B------:R-:W-:Y:S01]  /*59ca0*/  IMAD R16, R28, 0x2, R4 ;  /* 0x000000021c107824 */ /* 0x000fe200078e0204 */
[----:B------:R-:W-:-:S03]  /*59cb0*/  LEA R14, P1, R17, R26, 0x1 ;  /* 0x0000001a110e7211 */ /* 0x000fc600078208ff */
[----:B------:R-:W-:Y:S01]  /*59cc0*/  IMAD R25, R3, 0x2, R25 ;  /* 0x0000000203197824 */ /* 0x000fe200078e0219 */
[C---:B------:R-:W-:Y:S02]  /*59cd0*/  LEA R3, R28.reuse, R16, 0x1 ;  /* 0x000000101c037211 */ /* 0x040fe400078e08ff */
[----:B------:R-:W-:Y:S02]  /*59ce0*/  LEA.HI.X.SX32 R15, R17, R0, 0x1, P1 ;  /* 0x00000000110f7211 */ /* 0x000fe400008f0eff */
[----:B------:R-:W-:Y:S02]  /*59cf0*/  LEA R17, R28, R3, 0x1 ;  /* 0x000000031c117211 */ /* 0x000fe400078e08ff */
[----:B------:R-:W-:-:S03]  /*59d00*/  LEA R12, P1, R18, R26, 0x1 ;  /* 0x0000001a120c7211 */ /* 0x000fc600078208ff */
[----:B------:R0:W-:Y:S04]  /*59d10*/  STL.64 [R1+0x1368], R16 ;  /* 0x0013681001007387 */ /* 0x0001e80000100a00 */
[----:B0-----:R-:W3:Y:S04]  /*59d20*/  LDL R16, [R1+0x3cc] ;  /* 0x0003cc0001107983 */ /* 0x001ee80000100800 */
[----:B--2---:R0:W-:Y:S04]  /*59d30*/  STG.E.U16 [R10.64], R13 ;  /* 0x0000000d0a007986 */ /* 0x0041e8000c101506 */
[----:B------:R1:W-:Y:S01]  /*59d40*/  STG.E.U16 [R14.64], R20 ;  /* 0x000000140e007986 */ /* 0x0003e2000c101506 */
[----:B0-----:R-:W-:Y:S01]  /*59d50*/  LEA.HI.X.SX32 R13, R18, R0, 0x1, P1 ;  /* 0x00000000120d7211 */ /* 0x001fe200008f0eff */
[----:B------:R-:W-:-:S02]  /*59d60*/  IMAD R18, R28, 0x2, R17 ;  /* 0x000000021c127824 */ /* 0x000fc400078e0211 */
[----:B------:R-:W2:Y:S04]  /*59d70*/  LDL.LU R17, [R1+0x1a0] ;  /* 0x0001a00001117983 */ /* 0x000ea80000300800 */
[----:B-1----:R-:W2:Y:S01]  /*59d80*/  LDL R15, [R1+0x3e4] ;  /* 0x0003e400010f7983 */ /* 0x002ea20000100800 */
[----:B------:R-:W-:-:S03]  /*59d90*/  LEA R10, P1, R19, R26, 0x1 ;  /* 0x0000001a130a7211 */ /* 0x000fc600078208ff */
[----:B--2---:R0:W-:Y:S04]  /*59da0*/  STG.E.U16 [R12.64], R15 ;  /* 0x0000000f0c007986 */ /* 0x0041e8000c101506 */
[----:B0-----:R-:W2:Y:S01]  /*59db0*/  LDL R13, [R1+0x3dc] ;  /* 0x0003dc00010d7983 */ /* 0x001ea20000100800 */
[----:B------:R-:W-:Y:S02]  /*59dc0*/  LEA.HI.X.SX32 R11, R19, R0, 0x1, P1 ;  /* 0x00000000130b7211 */ /* 0x000fe400008f0eff */
[----:B------:R-:W-:Y:S02]  /*59dd0*/  LEA R20, R28, R18, 0x1 ;  /* 0x000000121c147211 */ /* 0x000fe400078e08ff */
[----:B------:R-:W-:-:S03]  /*59de0*/  LEA R14, P1, R21, R26, 0x1 ;  /* 0x0000001a150e7211 */ /* 0x000fc600078208ff */
[----:B------:R-:W-:Y:S01]  /*59df0*/  IMAD R19, R28, 0x2, R20 ;  /* 0x000000021c137824 */ /* 0x000fe200078e0214 */
[----:B------:R-:W-:Y:S01]  /*59e00*/  LEA.HI.X.SX32 R15, R21, R0, 0x1, P1 ;  /* 0x00000000150f7211 */ /* 0x000fe200008f0eff */
[----:B--2---:R0:W-:Y:S04]  /*59e10*/  STG.E.U16 [R10.64], R13 ;  /* 0x0000000d0a007986 */ /* 0x0041e8000c101506 */
[----:B0-----:R-:W2:Y:S01]  /*59e20*/  LDL R11, [R1+0x3d4] ;  /* 0x0003d400010b7983 */ /* 0x001ea20000100800 */
[----:B------:R-:W-:Y:S02]  /*59e30*/  LEA R12, P1, R22, R26, 0x1 ;  /* 0x0000001a160c7211 */ /* 0x000fe400078208ff */
[----:B------:R-:W-:Y:S02]  /*59e40*/  LEA R21, R28, R19, 0x1 ;  /* 0x000000131c157211 */ /* 0x000fe400078e08ff */
[----:B------:R-:W-:-:S03]  /*59e50*/  LEA.HI.X.SX32 R13, R22, R0, 0x1, P1 ;  /* 0x00000000160d7211 */ /* 0x000fc600008f0eff */
[C---:B------:R-:W-:Y:S01]  /*59e60*/  IMAD R22, R28.reuse, 0x2, R21 ;  /* 0x000000021c167824 */ /* 0x040fe200078e0215 */
[----:B----4-:R-:W-:Y:S01]  /*59e70*/  LEA R10, P1, R27, R26, 0x1 ;  /* 0x0000001a1b0a7211 */ /* 0x010fe200078208ff */
[----:B--2---:R0:W-:Y:S04]  /*59e80*/  STG.E.U16 [R14.64], R11 ;  /* 0x0000000b0e007986 */ /* 0x0041e8000c101506 */
[----:B---3--:R1:W-:Y:S01]  /*59e90*/  STG.E.U16 [R12.64], R16 ;  /* 0x000000100c007986 */ /* 0x0083e2000c101506 */
[----:B0-----:R-:W-:-:S03]  /*59ea0*/  LEA R14, R28, R22, 0x1 ;  /* 0x000000161c0e7211 */ /* 0x001fc600078e08ff */
[----:B------:R-:W2:Y:S01]  /*59eb0*/  LDL.LU R15, [R1+0x14] ;  /* 0x00001400010f7983 */ /* 0x000ea20000300800 */
[----:B------:R-:W-:Y:S02]  /*59ec0*/  LEA.HI.X.SX32 R11, R27, R0, 0x1, P1 ;  /* 0x000000001b0b7211 */ /* 0x000fe400008f0eff */
[----:B-1----:R-:W-:Y:S01]  /*59ed0*/  FSEL R12, R17, -INF , P2 ;  /* 0xff800000110c7808 */ /* 0x002fe20001000000 */
[C---:B------:R-:W-:Y:S01]  /*59ee0*/  IMAD R13, R28.reuse, 0x2, R14 ;  /* 0x000000021c0d7824 */ /* 0x040fe200078e020e */
[C---:B------:R-:W-:Y:S01]  /*59ef0*/  LEA R16, P1, R23.reuse, R26, 0x1 ;  /* 0x0000001a17107211 */ /* 0x040fe200078208ff */
[----:B------:R-:W3:Y:S03]  /*59f00*/  LDL.LU R27, [R1+0x1384] ;  /* 0x00138400011b7983 */ /* 0x000ee60000300800 */
[----:B------:R-:W-:Y:S01]  /*59f10*/  LEA.HI.X.SX32 R17, R23, R0, 0x1, P1 ;  /* 0x0000000017117211 */ /* 0x000fe200008f0eff */
[----:B------:R0:W-:Y:S04]  /*59f20*/  STL [R1+0x3a0], R12 ;  /* 0x0003a00c01007387 */ /* 0x0001e80000100800 */
[----:B------:R5:W-:Y:S04]  /*59f30*/  STG.E.U16 [R10.64], R24 ;  /* 0x000000180a007986 */ /* 0x000be8000c101506 */
[----:B------:R-:W4:Y:S01]  /*59f40*/  LDL.LU R23, [R1+0x1380] ;  /* 0x0013800001177983 */ /* 0x000f220000300800 */
[----:B0-----:R-:W-:-:S02]  /*59f50*/  LEA R12, R28, R13, 0x1 ;  /* 0x0000000d1c0c7211 */ /* 0x001fc400078e08ff */
[----:B-----5:R-:W-:Y:S01]  /*59f60*/  LEA R24, P2, R6, R26, 0x1 ;  /* 0x0000001a06187211 */ /* 0x020fe200078408ff */
[----:B------:R-:W-:-:S03]  /*59f70*/  IMAD.MOV.U32 R11, RZ, RZ, R25 ;  /* 0x000000ffff0b7224 */ /* 0x000fc600078e0019 */
[----:B------:R-:W-:Y:S01]  /*59f80*/  LEA.HI.X.SX32 R25, R6, R0, 0x1, P2 ;  /* 0x0000000006197211 */ /* 0x000fe200010f0eff */
[----:B------:R-:W-:Y:S04]  /*59f90*/  STL.64 [R1+0x1360], R12 ;  /* 0x0013600c01007387 */ /* 0x000fe80000100a00 */
[----:B------:R-:W-:Y:S04]  /*59fa0*/  STL.64 [R1+0x2a0], R16 ;  /* 0x0002a01001007387 */ /* 0x000fe80000100a00 */
[----:B------:R0:W-:Y:S04]  /*59fb0*/  STL.64 [R1+0x298], R24 ;  /* 0x0002981801007387 */ /* 0x0001e80000100a00 */
[----:B0-----:R-:W5:Y:S01]  /*59fc0*/  LDL.LU.64 R24, [R1+0x1378] ;  /* 0x0013780001187983 */ /* 0x001f620000300a00 */
[----:B------:R-:W-:Y:S01]  /*59fd0*/  IMAD.MOV.U32 R17, RZ, RZ, R11 ;  /* 0x000000ffff117224 */ /* 0x000fe200078e000b */
[----:B------:R-:W-:-:S02]  /*59fe0*/  LEA R16, P1, R11, R26, 0x1 ;  /* 0x0000001a0b107211 */ /* 0x000fc400078208ff */
[----:B------:R-:W-:Y:S02]  /*59ff0*/  LEA R10, R28, R12, 0x1 ;  /* 0x0000000c1c0a7211 */ /* 0x000fe400078e08ff */
[----:B------:R-:W-:Y:S02]  /*5a000*/  LEA.HI.X.SX32 R17, R17, R0, 0x1, P1 ;  /* 0x0000000011117211 */ /* 0x000fe400008f0eff */
[----:B------:R-:W-:-:S03]  /*5a010*/  MOV R6, c[0x0][0x1c8] ;  /* 0x0000720000067a02 */ /* 0x000fc60000000f00 */
[----:B------:R4:W-:Y:S01]  /*5a020*/  STL.64 [R1+0x290], R16 ;  /* 0x0002901001007387 */ /* 0x0009e20000100a00 */
[----:B--2---:R-:W-:-:S04]  /*5a030*/  LEA R12, P2, R15, R26, 0x1 ;  /* 0x0000001a0f0c7211 */ /* 0x004fc800078408ff */
[----:B------:R-:W-:-:S05]  /*5a040*/  LEA.HI.X.SX32 R13, R15, R0, 0x1, P2 ;  /* 0x000000000f0d7211 */ /* 0x000fca00010f0eff */
[----:B------:R0:W-:Y:S01]  /*5a050*/  STL.64 [R1+0x288], R12 ;  /* 0x0002880c01007387 */ /* 0x0001e20000100a00 */
[C---:B----4-:R-:W-:Y:S02]  /*5a060*/  LEA R16, P1, R23.reuse, R26, 0x1 ;  /* 0x0000001a17107211 */ /* 0x050fe400078208ff */
[----:B------:R-:W-:Y:S02]  /*5a070*/  LEA R6, R6, R23, 0x1 ;  /* 0x0000001706067211 */ /* 0x000fe400078e08ff */
[----:B------:R-:W-:Y:S02]  /*5a080*/  LEA.HI.X.SX32 R17, R23, R0, 0x1, P1 ;  /* 0x0000000017117211 */ /* 0x000fe400008f0eff */
[----:B0-----:R-:W-:Y:S02]  /*5a090*/  LEA R12, P2, R6, R26, 0x1 ;  /* 0x0000001a060c7211 */ /* 0x001fe400078408ff */
[----:B------:R-:W-:Y:S01]  /*5a0a0*/  MOV R13, R6 ;  /* 0x00000006000d7202 */ /* 0x000fe20000000f00 */
[----:B------:R5:W-:Y:S01]  /*5a0b0*/  STL.64 [R1+0x280], R16 ;  /* 0x0002801001007387 */ /* 0x000be20000100a00 */
[----:B------:R-:W-:-:S02]  /*5a0c0*/  IMAD.MOV.U32 R6, RZ, RZ, c[0x0][0x1c8] ;  /* 0x00007200ff067624 */ /* 0x000fc400078e00ff */
[----:B------:R-:W-:-:S05]  /*5a0d0*/  LEA.HI.X.SX32 R13, R13, R0, 0x1, P2 ;  /* 0x000000000d0d7211 */ /* 0x000fca00010f0eff */
[----:B------:R0:W-:Y:S01]  /*5a0e0*/  STL.64 [R1+0x278], R12 ;  /* 0x0002780c01007387 */ /* 0x0001e20000100a00 */
[-C--:B-----5:R-:W-:Y:S01]  /*5a0f0*/  LEA R16, P1, R24, R26.reuse, 0x1 ;  /* 0x0000001a18107211 */ /* 0x0a0fe200078208ff */
[----:B------:R-:W-:Y:S01]  /*5a100*/  IMAD R6, R6, 0x2, R25 ;  /* 0x0000000206067824 */ /* 0x000fe200078e0219 */
[C---:B0-----:R-:W-:Y:S02]  /*5a110*/  LEA R12, P2, R25.reuse, R26, 0x1 ;  /* 0x0000001a190c7211 */ /* 0x041fe400078408ff */
[-C--:B------:R-:W-:Y:S02]  /*5a120*/  LEA.HI.X.SX32 R17, R24, R0.reuse, 0x1, P1 ;  /* 0x0000000018117211 */ /* 0x080fe400008f0eff */
[----:B------:R-:W-:-:S03]  /*5a130*/  LEA.HI.X.SX32 R13, R25, R0, 0x1, P2 ;  /* 0x00000000190d7211 */ /* 0x000fc600010f0eff */
[----:B------:R0:W-:Y:S04]  /*5a140*/  STL.64 [R1+0x270], R16 ;  /* 0x0002701001007387 */ /* 0x0001e80000100a00 */
[----:B------:R3:W-:Y:S01]  /*5a150*/  STL.64 [R1+0x268], R12 ;  /* 0x0002680c01007387 */ /* 0x0007e20000100a00 */
[----:B0-----:R-:W-:-:S04]  /*5a160*/  LEA R16, P1, R6, R26, 0x1 ;  /* 0x0000001a06107211 */ /* 0x001fc800078208ff */
[----:B------:R-:W-:Y:S02]  /*5a170*/  LEA.HI.X.SX32 R17, R6, R0, 0x1, P1 ;  /* 0x0000000006117211 */ /* 0x000fe400008f0eff */
[-C--:B---3--:R-:W-:Y:S02]  /*5a180*/  LEA R12, P2, R27, R26.reuse, 0x1 ;  /* 0x0000001a1b0c7211 */ /* 0x088fe400078408ff */
[----:B------:R-:W-:Y:S01]  /*5a190*/  LEA R6, P1, R29, R26, 0x1 ;  /* 0x0000001a1d067211 */ /* 0x000fe200078208ff */
[----:B------:R0:W-:Y:S01]  /*5a1a0*/  STL.64 [R1+0x260], R16 ;  /* 0x0002601001007387 */ /* 0x0001e20000100a00 */
[----:B------:R-:W-:-:S05]  /*5a1b0*/  LEA.HI.X.SX32 R13, R27, R0, 0x1, P2 ;  /* 0x000000001b0d7211 */ /* 0x000fca00010f0eff */
[----:B------:R1:W-:Y:S01]  /*5a1c0*/  STL.64 [R1+0x258], R12 ;  /* 0x0002580c01007387 */ /* 0x0003e20000100a00 */
[----:B0-----:R-:W-:Y:S02]  /*5a1d0*/  LEA R16, R7, R29, 0x1 ;  /* 0x0000001d07107211 */ /* 0x001fe400078e08ff */
[----:B------:R-:W-:Y:S02]  /*5a1e0*/  LEA.HI.X.SX32 R7, R29, R0, 0x1, P1 ;  /* 0x000000001d077211 */ /* 0x000fe400008f0eff */
[----:B-1----:R-:W-:-:S03]  /*5a1f0*/  LEA R12, P2, R16, R26, 0x1 ;  /* 0x0000001a100c7211 */ /* 0x002fc600078408ff */
[----:B------:R0:W-:Y:S01]  /*5a200*/  STL.64 [R1+0x250], R6 ;  /* 0x0002500601007387 */ /* 0x0001e20000100a00 */
[----:B------:R-:W-:Y:S02]  /*5a210*/  LEA.HI.X.SX32 R13, R16, R0, 0x1, P2 ;  /* 0x00000000100d7211 */ /* 0x000fe400010f0eff */
[----:B0-----:R-:W-:-:S04]  /*5a220*/  LEA R6, P1, R2, R26, 0x1 ;  /* 0x0000001a02067211 */ /* 0x001fc800078208ff */
[----:B------:R-:W-:Y:S01]  /*5a230*/  LEA.HI.X.SX32 R7, R2, R0, 0x1, P1 ;  /* 0x0000000002077211 */ /* 0x000fe200008f0eff */
[----:B------:R-:W-:Y:S04]  /*5a240*/  STL.64 [R1+0x248], R12 ;  /* 0x0002480c01007387 */ /* 0x000fe80000100a00 */
[----:B------:R0:W-:Y:S04]  /*5a250*/  STL.64 [R1+0x240], R6 ;  /* 0x0002400601007387 */ /* 0x0001e80000100a00 */
[----:B0-----:R-:W2:Y:S01]  /*5a260*/  LDL.LU.64 R6, [R1+0x1370] ;  /* 0x0013700001067983 */ /* 0x001ea20000300a00 */
[----:B------:R-:W-:Y:S01]  /*5a270*/  MOV R17, c[0x0][0x1c8] ;  /* 0x0000720000117a02 */ /* 0x000fe20000000f00 */
[----:B------:R-:W-:-:S03]  /*5a280*/  IMAD.MOV.U32 R13, RZ, RZ, c[0x0][0x1c8] ;  /* 0x00007200ff0d7624 */ /* 0x000fc600078e00ff */
[----:B------:R-:W-:Y:S02]  /*5a290*/  LEA R17, R17, R8, 0x1 ;  /* 0x0000000811117211 */ /* 0x000fe400078e08ff */
[CC--:B------:R-:W-:Y:S02]  /*5a2a0*/  LEA R12, P2, R8.reuse, R26.reuse, 0x1 ;  /* 0x0000001a080c7211 */ /* 0x0c0fe400078408ff */
[----:B------:R-:W-:Y:S01]  /*5a2b0*/  LEA R16, P1, R17, R26, 0x1 ;  /* 0x0000001a11107211 */ /* 0x000fe200078208ff */
[----:B------:R-:W-:Y:S01]  /*5a2c0*/  IMAD R17, R13, 0x2, R8 ;  /* 0x000000020d117824 */ /* 0x000fe200078e0208 */
[----:B------:R-:W-:-:S04]  /*5a2d0*/  LEA.HI.X.SX32 R13, R8, R0, 0x1, P2 ;  /* 0x00000000080d7211 */ /* 0x000fc800010f0eff */
[----:B------:R-:W-:Y:S01]  /*5a2e0*/  LEA.HI.X.SX32 R17, R17, R0, 0x1, P1 ;  /* 0x0000000011117211 */ /* 0x000fe200008f0eff */
[----:B------:R2:W-:Y:S04]  /*5a2f0*/  STL.64 [R1+0x238], R12 ;  /* 0x0002380c01007387 */ /* 0x0005e80000100a00 */
[----:B------:R0:W-:Y:S01]  /*5a300*/  STL.64 [R1+0x230], R16 ;  /* 0x0002301001007387 */ /* 0x0001e20000100a00 */
[----:B------:R-:W-:-:S04]  /*5a310*/  IMAD R11, R28, 0x2, R10 ;  /* 0x000000021c0b7824 */ /* 0x000fc800078e020a */
[----:B------:R-:W-:Y:S01]  /*5a320*/  IMAD R15, R28, 0x2, R11 ;  /* 0x000000021c0f7824 */ /* 0x000fe200078e020b */
[CC--:B--2---:R-:W-:Y:S02]  /*5a330*/  LEA R12, P2, R7.reuse, R26.reuse, 0x1 ;  /* 0x0000001a070c7211 */ /* 0x0c4fe400078408ff */
[C---:B0-----:R-:W-:Y:S02]  /*5a340*/  LEA R16, P1, R6.reuse, R26, 0x1 ;  /* 0x0000001a06107211 */ /* 0x041fe400078208ff */
[-C--:B------:R-:W-:Y:S02]  /*5a350*/  LEA.HI.X.SX32 R13, R7, R0.reuse, 0x1, P2 ;  /* 0x00000000070d7211 */ /* 0x080fe400010f0eff */
[----:B------:R-:W-:-:S03]  /*5a360*/  LEA.HI.X.SX32 R17, R6, R0, 0x1, P1 ;  /* 0x0000000006117211 */ /* 0x000fc600008f0eff */
[----:B------:R0:W-:Y:S04]  /*5a370*/  STL.64 [R1+0x228], R12 ;  /* 0x0002280c01007387 */ /* 0x0001e80000100a00 */
[----:B------:R1:W-:Y:S01]  /*5a380*/  STL.64 [R1+0x220], R16 ;  /* 0x0002201001007387 */ /* 0x0003e20000100a00 */
[-C--:B0-----:R-:W-:Y:S02]  /*5a390*/  LEA R12, P2, R9, R26.reuse, 0x1 ;  /* 0x0000001a090c7211 */ /* 0x081fe400078408ff */
[----:B-1----:R-:W-:Y:S02]  /*5a3a0*/  LEA R16, P1, R5, R26, 0x1 ;  /* 0x0000001a05107211 */ /* 0x002fe400078208ff */
[-C--:B------:R-:W-:Y:S02]  /*5a3b0*/  LEA.HI.X.SX32 R13, R9, R0.reuse, 0x1, P2 ;  /* 0x00000000090d7211 */ /* 0x080fe400010f0eff */
[----:B------:R-:W-:-:S03]  /*5a3c0*/  LEA.HI.X.SX32 R17, R5, R0, 0x1, P1 ;  /* 0x0000000005117211 */ /* 0x000fc600008f0eff */
[----:B------:R-:W-:Y:S04]  /*5a3d0*/  STL.64 [R1+0x218], R12 ;  /* 0x0002180c01007387 */ /* 0x000fe80000100a00 */
[----:B------:R0:W-:Y:S04]  /*5a3e0*/  STL.64 [R1+0x210], R16 ;  /* 0x0002101001007387 */ /* 0x0001e80000100a00 */
[----:B0-----:R-:W2:Y:S01]  /*5a3f0*/  LDL.LU.64 R16, [R1+0x1368] ;  /* 0x0013680001107983 */ /* 0x001ea20000300a00 */
[----:B------:R-:W-:-:S04]  /*5a400*/  LEA R23, R28, R15, 0x1 ;  /* 0x0000000f1c177211 */ /* 0x000fc800078e08ff */
[----:B------:R-:W-:-:S05]  /*5a410*/  LEA R24, R28, R23, 0x1 ;  /* 0x000000171c187211 */ /* 0x000fca00078e08ff */
[----:B------:R-:W-:-:S04]  /*5a420*/  IMAD R25, R28, 0x2, R24 ;  /* 0x000000021c197824 */ /* 0x000fc800078e0218 */
[----:B------:R-:W-:-:S04]  /*5a430*/  IMAD R27, R28, 0x2, R25 ;  /* 0x000000021c1b7824 */ /* 0x000fc800078e0219 */
[----:B------:R-:W-:-:S05]  /*5a440*/  IMAD R29, R28, 0x2, R27 ;  /* 0x000000021c1d7824 */ /* 0x000fca00078e021b */
[----:B------:R-:W-:-:S04]  /*5a450*/  LEA R2, R28, R29, 0x1 ;  /* 0x0000001d1c027211 */ /* 0x000fc800078e08ff */
[----:B------:R-:W-:Y:S02]  /*5a460*/  LEA R8, R28, R2, 0x1 ;  /* 0x000000021c087211 */ /* 0x000fe400078e08ff */
[----:B------:R-:W-:-:S03]  /*5a470*/  LEA R12, P2, R4, R26, 0x1 ;  /* 0x0000001a040c7211 */ /* 0x000fc600078408ff */
[----:B------:R-:W-:Y:S01]  /*5a480*/  IMAD R7, R28, 0x2, R8 ;  /* 0x000000021c077824 */ /* 0x000fe200078e0208 */
[----:B------:R-:W-:-:S04]  /*5a490*/  LEA.HI.X.SX32 R13, R4, R0, 0x1, P2 ;  /* 0x00000000040d7211 */ /* 0x000fc800010f0eff */
[----:B------:R-:W-:-:S05]  /*5a4a0*/  LEA R6, R28, R7, 0x1 ;  /* 0x000000071c067211 */ /* 0x000fca00078e08ff */
[----:B------:R-:W-:Y:S01]  /*5a4b0*/  IMAD R5, R28, 0x2, R6 ;  /* 0x000000021c057824 */ /* 0x000fe200078e0206 */
[----:B------:R-:W-:Y:S04]  /*5a4c0*/  STL.64 [R1+0x1358], R6 ;  /* 0x0013580601007387 */ /* 0x000fe80000100a00 */
[----:B------:R0:W-:Y:S02]  /*5a4d0*/  STL.64 [R1+0x208], R12 ;  /* 0x0002080c01007387 */ /* 0x0001e40000100a00 */
[----:B0-----:R-:W-:-:S04]  /*5a4e0*/  LEA R12, P2, R3, R26, 0x1 ;  /* 0x0000001a030c7211 */ /* 0x001fc800078408ff */
[----:B------:R-:W-:Y:S02]  /*5a4f0*/  LEA.HI.X.SX32 R13, R3, R0, 0x1, P2 ;  /* 0x00000000030d7211 */ /* 0x000fe400010f0eff */
[----:B--2---:R-:W-:-:S04]  /*5a500*/  LEA R6, P1, R16, R26, 0x1 ;  /* 0x0000001a10067211 */ /* 0x004fc800078208ff */
[----:B------:R-:W-:-:S05]  /*5a510*/  LEA.HI.X.SX32 R7, R16, R0, 0x1, P1 ;  /* 0x0000000010077211 */ /* 0x000fca00008f0eff */
[----:B------:R0:W-:Y:S04]  /*5a520*/  STL.64 [R1+0x200], R6 ;  /* 0x0002000601007387 */ /* 0x0001e80000100a00 */
[----:B------:R1:W-:Y:S01]  /*5a530*/  STL.64 [R1+0x1f8], R12 ;  /* 0x0001f80c01007387 */ /* 0x0003e20000100a00 */
[CC--:B0-----:R-:W-:Y:S02]  /*5a540*/  LEA R6, P1, R17.reuse, R26.reuse, 0x1 ;  /* 0x0000001a11067211 */ /* 0x0c1fe400078208ff */
[C---:B-1----:R-:W-:Y:S02]  /*5a550*/  LEA R12, P2, R18.reuse, R26, 0x1 ;  /* 0x0000001a120c7211 */ /* 0x042fe400078408ff */
[-C--:B------:R-:W-:Y:S02]  /*5a560*/  LEA.HI.X.SX32 R7, R17, R0.reuse, 0x1, P1 ;  /* 0x0000000011077211 */ /* 0x080fe400008f0eff */
[----:B------:R-:W-:-:S03]  /*5a570*/  LEA.HI.X.SX32 R13, R18, R0, 0x1, P2 ;  /* 0x00000000120d7211 */ /* 0x000fc600010f0eff */
[----:B------:R0:W-:Y:S04]  /*5a580*/  STL.64 [R1+0x1f0], R6 ;  /* 0x0001f00601007387 */ /* 0x0001e80000100a00 */
[----:B------:R1:W-:Y:S01]  /*5a590*/  STL.64 [R1+0x1e8], R12 ;  /* 0x0001e80c01007387 */ /* 0x0003e20000100a00 */
[CC--:B0-----:R-:W-:Y:S02]  /*5a5a0*/  LEA R6, P1, R20.reuse, R26.reuse, 0x1 ;  /* 0x0000001a14067211 */ /* 0x0c1fe400078208ff */
[C---:B-1----:R-:W-:Y:S02]  /*5a5b0*/  LEA R12, P2, R19.reuse, R26, 0x1 ;  /* 0x0000001a130c7211 */ /* 0x042fe400078408ff */
[-C--:B------:R-:W-:Y:S02]  /*5a5c0*/  LEA.HI.X.SX32 R7, R20, R0.reuse, 0x1, P1 ;  /* 0x0000000014077211 */ /* 0x080fe400008f0eff */
[----:B------:R-:W-:-:S03]  /*5a5d0*/  LEA.HI.X.SX32 R13, R19, R0, 0x1, P2 ;  /* 0x00000000130d7211 */ /* 0x000fc600010f0eff */
[----:B------:R-:W-:Y:S04]  /*5a5e0*/  STL.64 [R1+0x1e0], R6 ;  /* 0x0001e00601007387 */ /* 0x000fe80000100a00 */
[----:B------:R0:W-:Y:S04]  /*5a5f0*/  STL.64 [R1+0x1d8], R12 ;  /* 0x0001d80c01007387 */ /* 0x0001e80000100a00 */
[----:B0-----:R-:W2:Y:S01]  /*5a600*/  LDL.LU.64 R12, [R1+0x1360] ;  /* 0x00136000010c7983 */ /* 0x001ea20000300a00 */
[----:B------:R-:W-:-:S04]  /*5a610*/  LEA R6, P1, R21, R26, 0x1 ;  /* 0x0000001a15067211 */ /* 0x000fc800078208ff */
[----:B------:R-:W-:Y:S02]  /*5a620*/  LEA.HI.X.SX32 R7, R21, R0, 0x1, P1 ;  /* 0x0000000015077211 */ /* 0x000fe400008f0eff */
[----:B------:R-:W-:-:S03]  /*5a630*/  LEA R18, P2, R22, R26, 0x1 ;  /* 0x0000001a16127211 */ /* 0x000fc600078408ff */
[----:B------:R0:W-:Y:S01]  /*5a640*/  STL.64 [R1+0x1d0], R6 ;  /* 0x0001d00601007387 */ /* 0x0001e20000100a00 */
[----:B------:R-:W-:Y:S02]  /*5a650*/  LEA.HI.X.SX32 R19, R22, R0, 0x1, P2 ;  /* 0x0000000016137211 */ /* 0x000fe400010f0eff */
[----:B0-----:R-:W-:-:S04]  /*5a660*/  LEA R6, P1, R14, R26, 0x1 ;  /* 0x0000001a0e067211 */ /* 0x001fc800078208ff */
[----:B------:R-:W-:Y:S01]  /*5a670*/  LEA.HI.X.SX32 R7, R14, R0, 0x1, P1 ;  /* 0x000000000e077211 */ /* 0x000fe200008f0eff */
[----:B------:R-:W-:Y:S04]  /*5a680*/  STL.64 [R1+0x1c8], R18 ;  /* 0x0001c81201007387 */ /* 0x000fe80000100a00 */
[----:B------:R0:W-:Y:S01]  /*5a690*/  STL.64 [R1+0x1c0], R6 ;  /* 0x0001c00601007387 */ /* 0x0001e20000100a00 */
[----:B------:R-:W-:-:S05]  /*5a6a0*/  LEA R4, R28, R5, 0x1 ;  /* 0x000000051c047211 */ /* 0x000fca00078e08ff */
[----:B------:R-:W-:Y:S01]  /*5a6b0*/  IMAD R3, R28, 0x2, R4 ;  /* 0x000000021c037824 */ /* 0x000fe200078e0204 */
[CC--:B--2---:R-:W-:Y:S02]  /*5a6c0*/  LEA R20, P2, R13.reuse, R26.reuse, 0x1 ;  /* 0x0000001a0d147211 */ /* 0x0c4fe400078408ff */
[C---:B0-----:R-:W-:Y:S02]  /*5a6d0*/  LEA R6, P1, R12.reuse, R26, 0x1 ;  /* 0x0000001a0c067211 */ /* 0x041fe400078208ff */
        /* <DEDUP_REMOVED lines=25> */
[----:B------:R-:W-:-:S03]  /*5a870*/  LEA.HI.X.SX32 R21, R24, R0, 0x1, P2 ;  /* 0x0000000018157211 */ /* 0x000fc600010f0eff */
[----:B------:R-:W-:Y:S01]  /*5a880*/  IMAD R11, R28, 0x2, R10 ;  /* 0x000000021c0b7824 */ /* 0x000fe200078e020a */
[----:B------:R-:W-:-:S04]  /*5a890*/  LEA R22, P1, R25, R26, 0x1 ;  /* 0x0000001a19167211 */ /* 0x000fc800078208ff */
[----:B------:R-:W-:Y:S04]  /*5a8a0*/  STL.64 [R1+0x1350], R10 ;  /* 0x0013500a01007387 */ /* 0x000fe80000100a00 */
[----:B------:R0:W-:Y:S01]  /*5a8b0*/  STL.64 [R1+0x188], R20 ;  /* 0x0001881401007387 */ /* 0x0001e20000100a00 */
[----:B------:R-:W-:Y:S02]  /*5a8c0*/  LEA.HI.X.SX32 R23, R25, R0, 0x1, P1 ;  /* 0x0000000019177211 */ /* 0x000fe400008f0eff */
[----:B0-----:R-:W-:-:S04]  /*5a8d0*/  LEA R20, P2, R27, R26, 0x1 ;  /* 0x0000001a1b147211 */ /* 0x001fc800078408ff */
[----:B------:R-:W-:Y:S01]  /*5a8e0*/  LEA.HI.X.SX32 R21, R27, R0, 0x1, P2 ;  /* 0x000000001b157211 */ /* 0x000fe200010f0eff */
[----:B------:R0:W-:Y:S01]  /*5a8f0*/  STL.64 [R1+0x180], R22 ;  /* 0x0001801601007387 */ /* 0x0001e20000100a00 */
[----:B------:R-:W-:-:S03]  /*5a900*/  LEA R13, R28, R11, 0x1 ;  /* 0x0000000b1c0d7211 */ /* 0x000fc600078e08ff */
[----:B------:R1:W-:Y:S02]  /*5a910*/  STL.64 [R1+0x178], R20 ;  /* 0x0001781401007387 */ /* 0x0003e40000100a00 */
[----:B------:R-:W-:Y:S01]  /*5a920*/  IMAD R19, R28, 0x2, R13 ;  /* 0x000000021c137824 */ /* 0x000fe200078e020d */
[CC--:B0-----:R-:W-:Y:S02]  /*5a930*/  LEA R22, P1, R29.reuse, R26.reuse, 0x1 ;  /* 0x0000001a1d167211 */ /* 0x0c1fe400078208ff */
[C---:B-1----:R-:W-:Y:S02]  /*5a940*/  LEA R20, P2, R2.reuse, R26, 0x1 ;  /* 0x0000001a02147211 */ /* 0x042fe400078408ff */
[-C--:B------:R-:W-:Y:S02]  /*5a950*/  LEA.HI.X.SX32 R23, R29, R0.reuse, 0x1, P1 ;  /* 0x000000001d177211 */ /* 0x080fe400008f0eff */
[----:B------:R-:W-:Y:S02]  /*5a960*/  LEA.HI.X.SX32 R21, R2, R0, 0x1, P2 ;  /* 0x0000000002157211 */ /* 0x000fe400010f0eff */
[----:B------:R-:W-:-:S03]  /*5a970*/  LEA R24, P1, R8, R26, 0x1 ;  /* 0x0000001a08187211 */ /* 0x000fc600078208ff */
[----:B------:R0:W-:Y:S01]  /*5a980*/  STL.64 [R1+0x168], R20 ;  /* 0x0001681401007387 */ /* 0x0001e20000100a00 */
[----:B------:R-:W-:-:S03]  /*5a990*/  LEA R15, R28, R19, 0x1 ;  /* 0x000000131c0f7211 */ /* 0x000fc600078e08ff */
[----:B------:R2:W-:Y:S01]  /*5a9a0*/  STL.64 [R1+0x170], R22 ;  /* 0x0001701601007387 */ /* 0x0005e20000100a00 */
[----:B------:R-:W-:Y:S01]  /*5a9b0*/  LEA.HI.X.SX32 R25, R8, R0, 0x1, P1 ;  /* 0x0000000008197211 */ /* 0x000fe200008f0eff */
[----:B0-----:R-:W-:-:S04]  /*5a9c0*/  IMAD R20, R28, 0x2, R15 ;  /* 0x000000021c147824 */ /* 0x001fc800078e020f */
[----:B------:R0:W-:Y:S01]  /*5a9d0*/  STL.64 [R1+0x160], R24 ;  /* 0x0001601801007387 */ /* 0x0001e20000100a00 */
[----:B------:R-:W-:Y:S02]  /*5a9e0*/  LEA R2, R28, R20, 0x1 ;  /* 0x000000141c027211 */ /* 0x000fe400078e08ff */
[----:B--2---:R-:W-:-:S04]  /*5a9f0*/  LEA R22, P2, R7, R26, 0x1 ;  /* 0x0000001a07167211 */ /* 0x004fc800078408ff */
[----:B------:R-:W-:Y:S02]  /*5aa00*/  LEA.HI.X.SX32 R23, R7, R0, 0x1, P2 ;  /* 0x0000000007177211 */ /* 0x000fe400010f0eff */
[----:B0-----:R-:W-:-:S03]  /*5aa10*/  LEA R24, P1, R6, R26, 0x1 ;  /* 0x0000001a06187211 */ /* 0x001fc600078208ff */
[----:B------:R0:W-:Y:S01]  /*5aa20*/  STL.64 [R1+0x158], R22 ;  /* 0x0001581601007387 */ /* 0x0001e20000100a00 */
[----:B------:R-:W-:Y:S01]  /*5aa30*/  LEA.HI.X.SX32 R25, R6, R0, 0x1, P1 ;  /* 0x0000000006197211 */ /* 0x000fe200008f0eff */
[----:B------:R-:W-:Y:S01]  /*5aa40*/  IMAD R6, R28, 0x2, R2 ;  /* 0x000000021c067824 */ /* 0x000fe200078e0202 */
[----:B0-----:R-:W-:-:S04]  /*5aa50*/  LEA R22, P2, R5, R26, 0x1 ;  /* 0x0000001a05167211 */ /* 0x001fc800078408ff */
[----:B------:R-:W-:Y:S02]  /*5aa60*/  LEA.HI.X.SX32 R23, R5, R0, 0x1, P2 ;  /* 0x0000000005177211 */ /* 0x000fe400010f0eff */
[----:B------:R-:W-:Y:S01]  /*5aa70*/  LEA R10, P2, R3, R26, 0x1 ;  /* 0x0000001a030a7211 */ /* 0x000fe200078408ff */
[----:B------:R-:W-:Y:S01]  /*5aa80*/  STL.64 [R1+0x150], R24 ;  /* 0x0001501801007387 */ /* 0x000fe20000100a00 */
[----:B------:R-:W-:-:S03]  /*5aa90*/  MOV R7, R11 ;  /* 0x0000000b00077202 */ /* 0x000fc60000000f00 */
[----:B------:R0:W-:Y:S04]  /*5aaa0*/  STL.64 [R1+0x148], R22 ;  /* 0x0001481601007387 */ /* 0x0001e80000100a00 */
[----:B------:R1:W-:Y:S04]  /*5aab0*/  STL [R1+0x134c], R6 ;  /* 0x00134c0601007387 */ /* 0x0003e80000100800 */
[----:B------:R2:W-:Y:S01]  /*5aac0*/  STL [R1+0x138], R10 ;  /* 0x0001380a01007387 */ /* 0x0005e20000100800 */
[----:B0-----:R-:W-:Y:S01]  /*5aad0*/  LEA R22, R28, R6, 0x1 ;  /* 0x000000061c167211 */ /* 0x001fe200078e08ff */
[----:B-1----:R-:W-:-:S02]  /*5aae0*/  IMAD.MOV.U32 R6, RZ, RZ, R10 ;  /* 0x000000ffff067224 */ /* 0x002fc400078e000a */
[----:B--2---:R-:W2:Y:S01]  /*5aaf0*/  LDL.LU.64 R10, [R1+0x1350] ;  /* 0x00135000010a7983 */ /* 0x004ea20000300a00 */
[----:B------:R-:W-:-:S04]  /*5ab00*/  LEA R24, P1, R4, R26, 0x1 ;  /* 0x0000001a04187211 */ /* 0x000fc800078208ff */
[-C--:B------:R-:W-:Y:S02]  /*5ab10*/  LEA.HI.X.SX32 R25, R4, R0.reuse, 0x1, P1 ;  /* 0x0000000004197211 */ /* 0x080fe400008f0eff */
[----:B------:R-:W-:-:S03]  /*5ab20*/  LEA.HI.X.SX32 R7, R3, R0, 0x1, P2 ;  /* 0x0000000003077211 */ /* 0x000fc600010f0eff */
[----:B------:R0:W-:Y:S01]  /*5ab30*/  STL.64 [R1+0x140], R24 ;  /* 0x0001401801007387 */ /* 0x0001e20000100a00 */
[----:B------:R-:W-:-:S03]  /*5ab40*/  LEA R6, P2, R16, R26, 0x1 ;  /* 0x0000001a10067211 */ /* 0x000fc600078408ff */
[----:B------:R1:W-:Y:S01]  /*5ab50*/  STL [R1+0x13c], R7 ;  /* 0x00013c0701007387 */ /* 0x0003e20000100800 */
[C---:B0-----:R-:W-:Y:S02]  /*5ab60*/  LEA R24, P1, R9.reuse, R26, 0x1 ;  /* 0x0000001a09187211 */ /* 0x041fe400078208ff */
[-C--:B-1----:R-:W-:Y:S02]  /*5ab70*/  LEA.HI.X.SX32 R7, R16, R0.reuse, 0x1, P2 ;  /* 0x0000000010077211 */ /* 0x082fe400010f0eff */
        /* <DEDUP_REMOVED lines=13> */
[----:B------:R2:W-:Y:S04]  /*5ac50*/  STL.64 [R1+0x110], R24 ;  /* 0x0001101801007387 */ /* 0x0005e80000100a00 */
[----:B------:R0:W-:Y:S01]  /*5ac60*/  STL.64 [R1+0x108], R6 ;  /* 0x0001080601007387 */ /* 0x0001e20000100a00 */
[CC--:B--2---:R-:W-:Y:S02]  /*5ac70*/  LEA R24, P1, R10.reuse, R26.reuse, 0x1 ;  /* 0x0000001a0a187211 */ /* 0x0c4fe400078208ff */
[C---:B0-----:R-:W-:Y:S02]  /*5ac80*/  LEA R6, P2, R11.reuse, R26, 0x1 ;  /* 0x0000001a0b067211 */ /* 0x041fe400078408ff */
[-C--:B------:R-:W-:Y:S02]  /*5ac90*/  LEA.HI.X.SX32 R25, R10, R0.reuse, 0x1, P1 ;  /* 0x000000000a197211 */ /* 0x080fe400008f0eff */
[----:B------:R-:W-:-:S03]  /*5aca0*/  LEA.HI.X.SX32 R7, R11, R0, 0x1, P2 ;  /* 0x000000000b077211 */ /* 0x000fc600010f0eff */
[----:B------:R-:W-:Y:S04]  /*5acb0*/  STL.64 [R1+0x100], R24 ;  /* 0x0001001801007387 */ /* 0x000fe80000100a00 */
[----:B------:R0:W-:Y:S04]  /*5acc0*/  STL.64 [R1+0xf8], R6 ;  /* 0x0000f80601007387 */ /* 0x0001e80000100a00 */
[----:B0-----:R-:W2:Y:S01]  /*5acd0*/  LDL.LU R6, [R1+0x134c] ;  /* 0x00134c0001067983 */ /* 0x001ea20000300800 */
[----:B------:R-:W-:-:S04]  /*5ace0*/  LEA R24, P1, R13, R26, 0x1 ;  /* 0x0000001a0d187211 */ /* 0x000fc800078208ff */
[----:B------:R-:W-:Y:S02]  /*5acf0*/  LEA.HI.X.SX32 R25, R13, R0, 0x1, P1 ;  /* 0x000000000d197211 */ /* 0x000fe400008f0eff */
[----:B------:R-:W-:-:S03]  /*5ad00*/  LEA R10, P2, R19, R26, 0x1 ;  /* 0x0000001a130a7211 */ /* 0x000fc600078408ff */
[----:B------:R0:W-:Y:S01]  /*5ad10*/  STL.64 [R1+0xf0], R24 ;  /* 0x0000f01801007387 */ /* 0x0001e20000100a00 */
[----:B------:R-:W-:Y:S02]  /*5ad20*/  LEA.HI.X.SX32 R11, R19, R0, 0x1, P2 ;  /* 0x00000000130b7211 */ /* 0x000fe400010f0eff */
[-C--:B------:R-:W-:Y:S02]  /*5ad30*/  LEA R18, P2, R20, R26.reuse, 0x1 ;  /* 0x0000001a14127211 */ /* 0x080fe400078408ff */
[----:B0-----:R-:W-:-:S04]  /*5ad40*/  LEA R24, P1, R15, R26, 0x1 ;  /* 0x0000001a0f187211 */ /* 0x001fc800078208ff */
[-C--:B------:R-:W-:Y:S01]  /*5ad50*/  LEA.HI.X.SX32 R25, R15, R0.reuse, 0x1, P1 ;  /* 0x000000000f197211 */ /* 0x080fe200008f0eff */
[----:B------:R-:W-:Y:S01]  /*5ad60*/  STL.64 [R1+0xe8], R10 ;  /* 0x0000e80a01007387 */ /* 0x000fe20000100a00 */
[----:B------:R-:W-:Y:S01]  /*5ad70*/  LEA.HI.X.SX32 R19, R20, R0, 0x1, P2 ;  /* 0x0000000014137211 */ /* 0x000fe200010f0eff */
[C---:B------:R-:W-:Y:S02]  /*5ad80*/  IMAD R4, R28.reuse, 0x2, R22 ;  /* 0x000000021c047824 */ /* 0x040fe400078e0216 */
[----:B------:R0:W-:Y:S04]  /*5ad90*/  STL.64 [R1+0xe0], R24 ;  /* 0x0000e01801007387 */ /* 0x0001e80000100a00 */
[----:B------:R2:W-:Y:S01]  /*5ada0*/  STL.64 [R1+0xd8], R18 ;  /* 0x0000d81201007387 */ /* 0x0005e20000100a00 */
[----:B------:R-:W-:-:S02]  /*5adb0*/  LEA R21, R28, R4, 0x1 ;  /* 0x000000041c157211 */ /* 0x000fc400078e08ff */
[----:B0-----:R-:W-:-:S04]  /*5adc0*/  LEA R24, P1, R2, R26, 0x1 ;  /* 0x0000001a02187211 */ /* 0x001fc800078208ff */
[----:B------:R-:W-:Y:S02]  /*5add0*/  LEA.HI.X.SX32 R25, R2, R0, 0x1, P1 ;  /* 0x0000000002197211 */ /* 0x000fe400008f0eff */
[----:B------:R-:W-:Y:S01]  /*5ade0*/  LEA R14, P1, R22, R26, 0x1 ;  /* 0x0000001a160e7211 */ /* 0x000fe200078208ff */
[----:B------:R-:W-:-:S03]  /*5adf0*/  IMAD R16, R28, 0x2, R21 ;  /* 0x000000021c107824 */ /* 0x000fc600078e0215 */
[----:B------:R-:W-:Y:S01]  /*5ae00*/  LEA.HI.X.SX32 R15, R22, R0, 0x1, P1 ;  /* 0x00000000160f7211 */ /* 0x000fe200008f0eff */
[----:B------:R-:W-:Y:S01]  /*5ae10*/  STL.64 [R1+0xd0], R24 ;  /* 0x0000d01801007387 */ /* 0x000fe20000100a00 */
[----:B------:R-:W-:-:S05]  /*5ae20*/  LEA R8, R28, R16, 0x1 ;  /* 0x000000101c087211 */ /* 0x000fca00078e08ff */
[----:B------:R-:W-:-:S05]  /*5ae30*/  IMAD R12, R28, 0x2, R8 ;  /* 0x000000021c0c7824 */ /* 0x000fca00078e0208 */
[----:B------:R-:W-:-:S05]  /*5ae40*/  LEA R3, R28, R12, 0x1 ;  /* 0x0000000c1c037211 */ /* 0x000fca00078e08ff */
[----:B------:R-:W-:-:S05]  /*5ae50*/  IMAD R5, R28, 0x2, R3 ;  /* 0x000000021c057824 */ /* 0x000fca00078e0203 */
[----:B------:R-:W-:-:S05]  /*5ae60*/  LEA R10, R28, R5, 0x1 ;  /* 0x000000051c0a7211 */ /* 0x000fca00078e08ff */
[----:B------:R-:W-:-:S05]  /*5ae70*/  IMAD R7, R28, 0x2, R10 ;  /* 0x000000021c077824 */ /* 0x000fca00078e020a */
[----:B------:R-:W-:-:S05]  /*5ae80*/  LEA R2, R28, R7, 0x1 ;  /* 0x000000071c027211 */ /* 0x000fca00078e08ff */
[----:B------:R-:W-:Y:S01]  /*5ae90*/  IMAD R9, R28, 0x2, R2 ;  /* 0x000000021c097824 */ /* 0x000fe200078e0202 */
        /* <DEDUP_REMOVED lines=16> */
[CC--:B0-----:R-:W-:Y:S02]  /*5afa0*/  LEA R18, P2, R12.reuse, R26.reuse, 0x1 ;  /* 0x0000001a0c127211 */ /* 0x0c1fe400078408ff */
[C---:B-1----:R-:W-:Y:S02]  /*5afb0*/  LEA R14, P1, R3.reuse, R26, 0x1 ;  /* 0x0000001a030e7211 */ /* 0x042fe400078208ff */
[-C--:B------:R-:W-:Y:S02]  /*5afc0*/  LEA.HI.X.SX32 R19, R12, R0.reuse, 0x1, P2 ;  /* 0x000000000c137211 */ /* 0x080fe400010f0eff */
[----:B------:R-:W-:-:S02]  /*5afd0*/  LEA.HI.X.SX32 R15, R3, R0, 0x1, P1 ;  /* 0x00000000030f7211 */ /* 0x000fc400008f0eff */
[C---:B------:R-:W-:Y:S01]  /*5afe0*/  LEA R16, P2, R5.reuse, R26, 0x1 ;  /* 0x0000001a05107211 */ /* 0x040fe200078408ff */
[----:B------:R-:W-:Y:S03]  /*5aff0*/  STL.64 [R1+0x98], R18 ;  /* 0x0000981201007387 */ /* 0x000fe60000100a00 */
[----:B------:R-:W-:Y:S01]  /*5b000*/  LEA.HI.X.SX32 R17, R5, R0, 0x1, P2 ;  /* 0x0000000005117211 */ /* 0x000fe200010f0eff */
[----:B------:R0:W-:Y:S01]  /*5b010*/  STL.64 [R1+0x90], R14 ;  /* 0x0000900e01007387 */ /* 0x0001e20000100a00 */
[----:B------:R-:W-:-:S04]  /*5b020*/  LEA R12, P2, R7, R26, 0x1 ;  /* 0x0000001a070c7211 */ /* 0x000fc800078408ff */
[----:B------:R-:W-:Y:S02]  /*5b030*/  LEA.HI.X.SX32 R13, R7, R0, 0x1, P2 ;  /* 0x00000000070d7211 */ /* 0x000fe400010f0eff */
[----:B0-----:R-:W-:-:S04]  /*5b040*/  LEA R14, P1, R10, R26, 0x1 ;  /* 0x0000001a0a0e7211 */ /* 0x001fc800078208ff */
[----:B------:R-:W-:Y:S01]  /*5b050*/  LEA.HI.X.SX32 R15, R10, R0, 0x1, P1 ;  /* 0x000000000a0f7211 */ /* 0x000fe200008f0eff */
[----:B------:R-:W-:Y:S01]  /*5b060*/  STL.64 [R1+0x88], R16 ;  /* 0x0000881001007387 */ /* 0x000fe20000100a00 */
[----:B------:R-:W-:-:S03]  /*5b070*/  LEA R4, R28, R9, 0x1 ;  /* 0x000000091c047211 */ /* 0x000fc600078e08ff */
[----:B------:R0:W-:Y:S04]  /*5b080*/  STL.64 [R1+0x80], R14 ;  /* 0x0000800e01007387 */ /* 0x0001e80000100a00 */
[----:B------:R1:W-:Y:S01]  /*5b090*/  STL.64 [R1+0x78], R12 ;  /* 0x0000780c01007387 */ /* 0x0003e20000100a00 */
[----:B------:R-:W-:Y:S01]  /*5b0a0*/  IMAD R6, R28, 0x2, R4 ;  /* 0x000000021c067824 */ /* 0x000fe200078e0204 */
[CC--:B0-----:R-:W-:Y:S02]  /*5b0b0*/  LEA R14, P1, R2.reuse, R26.reuse, 0x1 ;  /* 0x0000001a020e7211 */ /* 0x0c1fe400078208ff */
[----:B-1----:R-:W-:Y:S02]  /*5b0c0*/  LEA R12, P2, R9, R26, 0x1 ;  /* 0x0000001a090c7211 */ /* 0x002fe400078408ff */
[----:B------:R-:W-:-:S02]  /*5b0d0*/  LEA.HI.X.SX32 R15, R2, R0, 0x1, P1 ;  /* 0x00000000020f7211 */ /* 0x000fc400008f0eff */
[----:B------:R-:W-:Y:S02]  /*5b0e0*/  LEA.HI.X.SX32 R13, R9, R0, 0x1, P2 ;  /* 0x00000000090d7211 */ /* 0x000fe400010f0eff */
[----:B------:R-:W-:Y:S01]  /*5b0f0*/  LEA R10, P1, R4, R26, 0x1 ;  /* 0x0000001a040a7211 */ /* 0x000fe200078208ff */
[----:B------:R-:W-:Y:S01]  /*5b100*/  STL.64 [R1+0x70], R14 ;  /* 0x0000700e01007387 */ /* 0x000fe20000100a00 */
[----:B------:R-:W-:-:S03]  /*5b110*/  LEA R8, R28, R6, 0x1 ;  /* 0x000000061c087211 */ /* 0x000fc600078e08ff */
[----:B------:R0:W-:Y:S01]  /*5b120*/  STL.64 [R1+0x68], R12 ;  /* 0x0000680c01007387 */ /* 0x0001e20000100a00 */
[----:B------:R-:W-:Y:S01]  /*5b130*/  LEA.HI.X.SX32 R11, R4, R0, 0x1, P1 ;  /* 0x00000000040b7211 */ /* 0x000fe200008f0eff */
[----:B------:R-:W-:Y:S01]  /*5b140*/  IMAD R3, R28, 0x2, R8 ;  /* 0x000000021c037824 */ /* 0x000fe200078e0208 */
[----:B0-----:R-:W-:-:S04]  /*5b150*/  LEA R12, P2, R6, R26, 0x1 ;  /* 0x0000001a060c7211 */ /* 0x001fc800078408ff */
[----:B------:R-:W-:Y:S01]  /*5b160*/  LEA.HI.X.SX32 R13, R6, R0, 0x1, P2 ;  /* 0x00000000060d7211 */ /* 0x000fe200010f0eff */
[----:B------:R0:W-:Y:S04]  /*5b170*/  STL.64 [R1+0x60], R10 ;  /* 0x0000600a01007387 */ /* 0x0001e80000100a00 */
[----:B------:R1:W-:Y:S01]  /*5b180*/  STL.64 [R1+0x58], R12 ;  /* 0x0000580c01007387 */ /* 0x0003e20000100a00 */
[CC--:B0-----:R-:W-:Y:S02]  /*5b190*/  LEA R10, P1, R8.reuse, R26.reuse, 0x1 ;  /* 0x0000001a080a7211 */ /* 0x0c1fe400078208ff */
[----:B-1----:R-:W-:Y:S02]  /*5b1a0*/  LEA R12, P2, R3, R26, 0x1 ;  /* 0x0000001a030c7211 */ /* 0x002fe400078408ff */
[----:B------:R-:W-:-:S02]  /*5b1b0*/  LEA.HI.X.SX32 R11, R8, R0, 0x1, P1 ;  /* 0x00000000080b7211 */ /* 0x000fc400008f0eff */
[----:B------:R-:W-:-:S03]  /*5b1c0*/  LEA.HI.X.SX32 R13, R3, R0, 0x1, P2 ;  /* 0x00000000030d7211 */ /* 0x000fc600010f0eff */
[----:B------:R0:W-:Y:S04]  /*5b1d0*/  STL.64 [R1+0x50], R10 ;  /* 0x0000500a01007387 */ /* 0x0001e80000100a00 */
[----:B------:R-:W-:Y:S04]  /*5b1e0*/  STL.64 [R1+0x48], R12 ;  /* 0x0000480c01007387 */ /* 0x000fe80000100a00 */
[----:B------:R-:W2:Y:S01]  /*5b1f0*/  LDL.LU R23, [R1+0x2ac] ;  /* 0x0002ac0001177983 */ /* 0x000ea20000300800 */
[----:B------:R-:W-:-:S05]  /*5b200*/  LEA R5, R28, R3, 0x1 ;  /* 0x000000031c057211 */ /* 0x000fca00078e08ff */
[----:B------:R-:W-:Y:S01]  /*5b210*/  IMAD R7, R28, 0x2, R5 ;  /* 0x000000021c077824 */ /* 0x000fe200078e0205 */
[----:B0-----:R-:W-:-:S04]  /*5b220*/  LEA R10, P1, R5, R26, 0x1 ;  /* 0x0000001a050a7211 */ /* 0x001fc800078208ff */
[C---:B------:R-:W-:Y:S02]  /*5b230*/  LEA R2, R28.reuse, R7, 0x1 ;  /* 0x000000071c027211 */ /* 0x040fe400078e08ff */
[----:B------:R-:W-:Y:S02]  /*5b240*/  LEA R8, P2, R7, R26, 0x1 ;  /* 0x0000001a07087211 */ /* 0x000fe400078408ff */
[-C--:B------:R-:W-:Y:S01]  /*5b250*/  LEA.HI.X.SX32 R11, R5, R0.reuse, 0x1, P1 ;  /* 0x00000000050b7211 */ /* 0x080fe200008f0eff */
[----:B------:R-:W-:Y:S01]  /*5b260*/  IMAD R4, R28, 0x2, R2 ;  /* 0x000000021c047824 */ /* 0x000fe200078e0202 */
[----:B------:R-:W-:-:S03]  /*5b270*/  LEA.HI.X.SX32 R9, R7, R0, 0x1, P2 ;  /* 0x0000000007097211 */ /* 0x000fc600010f0eff */
[----:B------:R0:W-:Y:S01]  /*5b280*/  STL.64 [R1+0x40], R10 ;  /* 0x0000400a01007387 */ /* 0x0001e20000100a00 */
[----:B------:R-:W-:-:S03]  /*5b290*/  LEA R6, R28, R4, 0x1 ;  /* 0x000000041c067211 */ /* 0x000fc600078e08ff */
[----:B------:R1:W-:Y:S02]  /*5b2a0*/  STL.64 [R1+0x38], R8 ;  /* 0x0000380801007387 */ /* 0x0003e40000100a00 */
[----:B------:R-:W-:Y:S01]  /*5b2b0*/  IMAD R3, R28, 0x2, R6 ;  /* 0x000000021c037824 */ /* 0x000fe200078e0206 */
[-C--:B0-----:R-:W-:Y:S02]  /*5b2c0*/  LEA R10, P1, R2, R26.reuse, 0x1 ;  /* 0x0000001a020a7211 */ /* 0x081fe400078208ff */
[----:B-1----:R-:W-:Y:S02]  /*5b2d0*/  LEA R8, P2, R4, R26, 0x1 ;  /* 0x0000001a04087211 */ /* 0x002fe400078408ff */
[-C--:B------:R-:W-:Y:S02]  /*5b2e0*/  LEA.HI.X.SX32 R11, R2, R0.reuse, 0x1, P1 ;  /* 0x00000000020b7211 */ /* 0x080fe400008f0eff */
[----:B------:R-:W-:Y:S02]  /*5b2f0*/  LEA.HI.X.SX32 R9, R4, R0, 0x1, P2 ;  /* 0x0000000004097211 */ /* 0x000fe400010f0eff */
[C---:B------:R-:W-:Y:S01]  /*5b300*/  LEA R5, R28.reuse, R3, 0x1 ;  /* 0x000000031c057211 */ /* 0x040fe200078e08ff */
[----:B------:R0:W-:Y:S04]  /*5b310*/  STL.64 [R1+0x30], R10 ;  /* 0x0000300a01007387 */ /* 0x0001e80000100a00 */
[----:B------:R1:W-:Y:S01]  /*5b320*/  STL.64 [R1+0x28], R8 ;  /* 0x0000280801007387 */ /* 0x0003e20000100a00 */
[----:B------:R-:W-:Y:S01]  /*5b330*/  IMAD R2, R28, 0x2, R5 ;  /* 0x000000021c027824 */ /* 0x000fe200078e0205 */
[----:B0-----:R-:W-:-:S02]  /*5b340*/  LEA R10, P1, R6, R26, 0x1 ;  /* 0x0000001a060a7211 */ /* 0x001fc400078208ff */
[C---:B-1----:R-:W-:Y:S02]  /*5b350*/  LEA R8, P2, R3.reuse, R26, 0x1 ;  /* 0x0000001a03087211 */ /* 0x042fe400078408ff */
[-C--:B------:R-:W-:Y:S02]  /*5b360*/  LEA.HI.X.SX32 R11, R6, R0.reuse, 0x1, P1 ;  /* 0x00000000060b7211 */ /* 0x080fe400008f0eff */
[----:B------:R-:W-:Y:S02]  /*5b370*/  LEA.HI.X.SX32 R9, R3, R0, 0x1, P2 ;  /* 0x0000000003097211 */ /* 0x000fe400010f0eff */
[C---:B------:R-:W-:Y:S01]  /*5b380*/  LEA R4, R28.reuse, R2, 0x1 ;  /* 0x000000021c047211 */ /* 0x040fe200078e08ff */
[----:B------:R0:W-:Y:S04]  /*5b390*/  STL.64 [R1+0x20], R10 ;  /* 0x0000200a01007387 */ /* 0x0001e80000100a00 */
[----:B------:R1:W-:Y:S01]  /*5b3a0*/  STL.64 [R1+0x18], R8 ;  /* 0x0000180801007387 */ /* 0x0003e20000100a00 */
[----:B------:R-:W-:Y:S01]  /*5b3b0*/  IMAD R3, R28, 0x2, R4 ;  /* 0x000000021c037824 */ /* 0x000fe200078e0204 */
[----:B0-----:R-:W-:-:S02]  /*5b3c0*/  LEA R10, P1, R5, R26, 0x1 ;  /* 0x0000001a050a7211 */ /* 0x001fc400078208ff */
[----:B-1----:R-:W-:Y:S02]  /*5b3d0*/  LEA R8, P2, R2, R26, 0x1 ;  /* 0x0000001a02087211 */ /* 0x002fe400078408ff */
[----:B------:R-:W-:Y:S02]  /*5b3e0*/  LEA.HI.X.SX32 R11, R5, R0, 0x1, P1 ;  /* 0x00000000050b7211 */ /* 0x000fe400008f0eff */
[----:B------:R-:W-:Y:S02]  /*5b3f0*/  LEA R6, P1, R4, R26, 0x1 ;  /* 0x0000001a04067211 */ /* 0x000fe400078208ff */
[----:B------:R-:W-:Y:S02]  /*5b400*/  LEA.HI.X.SX32 R9, R2, R0, 0x1, P2 ;  /* 0x0000000002097211 */ /* 0x000fe400010f0eff */
[----:B------:R-:W-:Y:S02]  /*5b410*/  LEA R2, P2, R3, R26, 0x1 ;  /* 0x0000001a03027211 */ /* 0x000fe400078408ff */
[----:B------:R-:W-:Y:S01]  /*5b420*/  LEA.HI.X.SX32 R7, R4, R0, 0x1, P1 ;  /* 0x0000000004077211 */ /* 0x000fe200008f0eff */
[----:B------:R-:W-:Y:S01]  /*5b430*/  STL.64 [R1+0x10], R10 ;  /* 0x0000100a01007387 */ /* 0x000fe20000100a00 */
[----:B------:R-:W-:-:S02]  /*5b440*/  LEA R5, R28, R3, 0x1 ;  /* 0x000000031c057211 */ /* 0x000fc400078e08ff */
[----:B------:R-:W-:Y:S01]  /*5b450*/  LEA.HI.X.SX32 R3, R3, R0, 0x1, P2 ;  /* 0x0000000003037211 */ /* 0x000fe200010f0eff */
[----:B------:R-:W-:Y:S01]  /*5b460*/  STL.64 [R1+0x8], R8 ;  /* 0x0000080801007387 */ /* 0x000fe20000100a00 */
[----:B------:R-:W-:-:S03]  /*5b470*/  LEA R4, P1, R5, R26, 0x1 ;  /* 0x0000001a05047211 */ /* 0x000fc600078208ff */
[----:B------:R0:W-:Y:S04]  /*5b480*/  STL.64 [R1], R6 ;  /* 0x0000000601007387 */ /* 0x0001e80000100a00 */
[----:B------:R-:W-:Y:S04]  /*5b490*/  STL [R1+0xf48], R2 ;  /* 0x000f480201007387 */ /* 0x000fe80000100800 */
[----:B------:R-:W-:Y:S04]  /*5b4a0*/  STL [R1+0x1288], R2 ;  /* 0x0012880201007387 */ /* 0x000fe80000100800 */
[----:B------:R-:W-:Y:S01]  /*5b4b0*/  STL [R1+0x128c], R2 ;  /* 0x00128c0201007387 */ /* 0x000fe20000100800 */
[----:B0-----:R-:W-:-:S03]  /*5b4c0*/  IMAD R7, R28, 0x2, R5 ;  /* 0x000000021c077824 */ /* 0x001fc600078e0205 */
[----:B------:R-:W-:Y:S01]  /*5b4d0*/  STL [R1+0xf34], R3 ;  /* 0x000f340301007387 */ /* 0x000fe20000100800 */
[----:B------:R-:W-:-:S03]  /*5b4e0*/  LEA.HI.X.SX32 R5, R5, R0, 0x1, P1 ;  /* 0x0000000005057211 */ /* 0x000fc600008f0eff */
[----:B------:R-:W-:Y:S04]  /*5b4f0*/  STL [R1+0x1238], R3 ;  /* 0x0012380301007387 */ /* 0x000fe80000100800 */
[----:B------:R-:W-:Y:S01]  /*5b500*/  STL [R1+0x12d0], R3 ;  /* 0x0012d00301007387 */ /* 0x000fe20000100800 */
[----:B------:R-:W-:-:S03]  /*5b510*/  LEA R6, P1, R7, R26, 0x1 ;  /* 0x0000001a07067211 */ /* 0x000fc600078208ff */
[----:B------:R-:W-:Y:S01]  /*5b520*/  STL [R1+0x12d8], R3 ;  /* 0x0012d80301007387 */ /* 0x000fe20000100800 */
[----:B------:R-:W-:-:S03]  /*5b530*/  LEA R9, R28, R7, 0x1 ;  /* 0x000000071c097211 */ /* 0x000fc600078e08ff */
[----:B------:R-:W-:Y:S04]  /*5b540*/  STL [R1+0x1228], R4 ;  /* 0x0012280401007387 */ /* 0x000fe80000100800 */
[----:B------:R-:W-:Y:S04]  /*5b550*/  STL [R1+0x12dc], R4 ;  /* 0x0012dc0401007387 */ /* 0x000fe80000100800 */
[----:B------:R-:W-:Y:S01]  /*5b560*/  STL [R1+0x12e4], R4 ;  /* 0x0012e40401007387 */ /* 0x000fe20000100800 */
[----:B------:R-:W-:-:S03]  /*5b570*/  LEA.HI.X.SX32 R7, R7, R0, 0x1, P1 ;  /* 0x0000000007077211 */ /* 0x000fc600008f0eff */
[----:B------:R-:W-:Y:S01]  /*5b580*/  STL [R1+0x12ec], R4 ;  /* 0x0012ec0401007387 */ /* 0x000fe20000100800 */
[----:B------:R-:W-:-:S03]  /*5b590*/  LEA R8, P1, R9, R26, 0x1 ;  /* 0x0000001a09087211 */ /* 0x000fc600078208ff */
[----:B------:R-:W-:Y:S01]  /*5b5a0*/  STL [R1+0x12f4], R4 ;  /* 0x0012f40401007387 */ /* 0x000fe20000100800 */
[----:B------:R-:W-:-:S03]  /*5b5b0*/  IMAD R11, R28, 0x2, R9 ;  /* 0x000000021c0b7824 */ /* 0x000fc600078e0209 */
[----:B------:R-:W-:Y:S04]  /*5b5c0*/  STL [R1+0xf30], R5 ;  /* 0x000f300501007387 */ /* 0x000fe80000100800 */
[----:B------:R-:W-:Y:S04]  /*5b5d0*/  STL [R1+0x1298], R5 ;  /* 0x0012980501007387 */ /* 0x000fe80000100800 */
[----:B------:R-:W-:Y:S01]  /*5b5e0*/  STL [R1+0x129c], R5 ;  /* 0x00129c0501007387 */ /* 0x000fe20000100800 */
[----:B------:R-:W-:-:S03]  /*5b5f0*/  LEA.HI.X.SX32 R9, R9, R0, 0x1, P1 ;  /* 0x0000000009097211 */ /* 0x000fc600008f0eff */
        /* <DEDUP_REMOVED lines=34> */
[----:B------:R-:W-:Y:S04]  /*5b820*/  STL.64 [R1+0x1260], R12 ;  /* 0x0012600c01007387 */ /* 0x000fe80000100a00 */
[----:B------:R-:W-:Y:S04]  /*5b830*/  STL [R1+0x132c], R12 ;  /* 0x00132c0c01007387 */ /* 0x000fe80000100800 */
[----:B------:R-:W-:Y:S01]  /*5b840*/  STL [R1+0xf98], R14 ;  /* 0x000f980e01007387 */ /* 0x000fe20000100800 */
[----:B------:R-:W-:-:S03]  /*5b850*/  LEA R21, R28, R19, 0x1 ;  /* 0x000000131c157211 */ /* 0x000fc600078e08ff */
[----:B------:R-:W-:Y:S01]  /*5b860*/  STL [R1+0xf1c], R15 ;  /* 0x000f1c0f01007387 */ /* 0x000fe20000100800 */
[----:B------:R-:W-:-:S03]  /*5b870*/  LEA.HI.X.SX32 R19, R19, R0, 0x1, P1 ;  /* 0x0000000013137211 */ /* 0x000fc600008f0eff */
[----:B------:R-:W-:Y:S04]  /*5b880*/  STL.64 [R1+0x1268], R14 ;  /* 0x0012680e01007387 */ /* 0x000fe80000100a00 */
[----:B------:R-:W-:Y:S04]  /*5b890*/  STL [R1+0x12fc], R14 ;  /* 0x0012fc0e01007387 */ /* 0x000fe80000100800 */
[----:B------:R-:W-:Y:S04]  /*5b8a0*/  STL [R1+0x1334], R14 ;  /* 0x0013340e01007387 */ /* 0x000fe80000100800 */
[----:B------:R-:W-:Y:S04]  /*5b8b0*/  STL [R1+0xfa8], R16 ;  /* 0x000fa81001007387 */ /* 0x000fe80000100800 */
[----:B------:R-:W-:Y:S04]  /*5b8c0*/  STL [R1+0xf18], R17 ;  /* 0x000f181101007387 */ /* 0x000fe80000100800 */
[----:B------:R-:W-:Y:S04]  /*5b8d0*/  STL.64 [R1+0x1270], R16 ;  /* 0x0012701001007387 */ /* 0x000fe80000100a00 */
[----:B------:R-:W-:Y:S04]  /*5b8e0*/  STL [R1+0x133c], R16 ;  /* 0x00133c1001007387 */ /* 0x000fe80000100800 */
[----:B------:R-:W-:Y:S01]  /*5b8f0*/  STL [R1+0xfb8], R18 ;  /* 0x000fb81201007387 */ /* 0x000fe20000100800 */
[----:B------:R-:W-:-:S03]  /*5b900*/  LEA R20, P1, R21, R26, 0x1 ;  /* 0x0000001a15147211 */ /* 0x000fc600078208ff */
[----:B------:R-:W-:Y:S04]  /*5b910*/  STL [R1+0xf14], R19 ;  /* 0x000f141301007387 */ /* 0x000fe80000100800 */
[----:B------:R-:W-:Y:S01]  /*5b920*/  STL.64 [R1+0x1280], R18 ;  /* 0x0012801201007387 */ /* 0x000fe20000100a00 */
[----:B--2---:R-:W-:Y:S01]  /*5b930*/  FSETP.NEU.AND P2, PT, R23, RZ, PT ;  /* 0x000000ff1700720b */ /* 0x004fe20003f4d000 */
[C---:B------:R-:W-:Y:S02]  /*5b940*/  IMAD R23, R28.reuse, 0x2, R21 ;  /* 0x000000021c177824 */ /* 0x040fe400078e0215 */
[----:B------:R0:W-:Y:S01]  /*5b950*/  STL [R1+0x1344], R18 ;  /* 0x0013441201007387 */ /* 0x0001e20000100800 */
[----:B------:R-:W-:Y:S02]  /*5b960*/  LEA.HI.X.SX32 R21, R21, R0, 0x1, P1 ;  /* 0x0000000015157211 */ /* 0x000fe400008f0eff */
[C---:B------:R-:W-:Y:S01]  /*5b970*/  LEA R27, R28.reuse, R23, 0x1 ;  /* 0x000000171c1b7211 */ /* 0x040fe200078e08ff */
[----:B0-----:R-:W0:Y:S04]  /*5b980*/  S2R R18, SR_TID.X ;  /* 0x0000000000127919 */ /* 0x001e280000002100 */
[----:B------:R-:W-:Y:S01]  /*5b990*/  STL [R1+0xfc8], R20 ;  /* 0x000fc81401007387 */ /* 0x000fe20000100800 */
[----:B------:R-:W-:-:S03]  /*5b9a0*/  IMAD R25, R28, 0x2, R27 ;  /* 0x000000021c197824 */ /* 0x000fc600078e021b */
[----:B------:R1:W-:Y:S04]  /*5b9b0*/  STL [R1+0x12e8], R20 ;  /* 0x0012e81401007387 */ /* 0x0003e80000100800 */
[----:B------:R-:W-:Y:S04]  /*5b9c0*/  STL [R1+0xf10], R21 ;  /* 0x000f101501007387 */ /* 0x000fe80000100800 */
[----:B------:R-:W-:Y:S04]  /*5b9d0*/  STL [R1+0x11f8], R21 ;  /* 0x0011f81501007387 */ /* 0x000fe80000100800 */
[----:B------:R2:W-:Y:S04]  /*5b9e0*/  STL [R1+0x1348], R21 ;  /* 0x0013481501007387 */ /* 0x0005e80000100800 */
[----:B------:R-:W3:Y:S04]  /*5b9f0*/  LDL.LU R28, [R1+0x4b8] ;  /* 0x0004b800011c7983 */ /* 0x000ee80000300800 */
[----:B------:R-:W4:Y:S04]  /*5ba00*/  LDL.LU R16, [R1+0x4ac] ;  /* 0x0004ac0001107983 */ /* 0x000f280000300800 */
[----:B------:R-:W5:Y:S04]  /*5ba10*/  LDL.LU R14, [R1+0x4a4] ;  /* 0x0004a400010e7983 */ /* 0x000f680000300800 */
[----:B------:R-:W4:Y:S04]  /*5ba20*/  LDL.LU R12, [R1+0x49c] ;  /* 0x00049c00010c7983 */ /* 0x000f280000300800 */
[----:B------:R-:W4:Y:S04]  /*5ba30*/  LDL.LU R11, [R1+0x494] ;  /* 0x00049400010b7983 */ /* 0x000f280000300800 */
[----:B------:R-:W4:Y:S04]  /*5ba40*/  LDL.LU R10, [R1+0x48c] ;  /* 0x00048c00010a7983 */ /* 0x000f280000300800 */
[----:B------:R-:W4:Y:S01]  /*5ba50*/  LDL.LU R8, [R1+0x484] ;  /* 0x0004840001087983 */ /* 0x000f220000300800 */
[----:B------:R-:W-:-:S03]  /*5ba60*/  LEA R22, P1, R23, R26, 0x1 ;  /* 0x0000001a17167211 */ /* 0x000fc600078208ff */
[----:B------:R-:W4:Y:S04]  /*5ba70*/  LDL.LU R7, [R1+0x47c] ;  /* 0x00047c0001077983 */ /* 0x000f280000300800 */
[----:B------:R-:W4:Y:S01]  /*5ba80*/  LDL.LU R5, [R1+0x474] ;  /* 0x0004740001057983 */ /* 0x000f220000300800 */
[----:B0-----:R-:W-:-:S03]  /*5ba90*/  SHF.R.U32.HI R29, RZ, 0x1, R18 ;  /* 0x00000001ff1d7819 */ /* 0x001fc60000011612 */
[----:B-1----:R-:W4:Y:S01]  /*5baa0*/  LDL.LU R20, [R1+0x45c] ;  /* 0x00045c0001147983 */ /* 0x002f220000300800 */
[----:B--2---:R-:W-:-:S03]  /*5bab0*/  LOP3.LUT R21, R18, 0xe0, RZ, 0xc0, !PT ;  /* 0x000000e012157812 */ /* 0x004fc600078ec0ff */
[----:B------:R-:W2:Y:S01]  /*5bac0*/  LDL.LU R19, [R1+0x454] ;  /* 0x0004540001137983 */ /* 0x000ea20000300800 */
[----:B------:R-:W-:-:S03]  /*5bad0*/  SHF.L.U32 R18, R18, 0x4, RZ ;  /* 0x0000000412127819 */ /* 0x000fc600000006ff */
[----:B------:R-:W2:Y:S01]  /*5bae0*/  LDL.LU R17, [R1+0x44c] ;  /* 0x00044c0001117983 */ /* 0x000ea20000300800 */
[----:B------:R-:W-:-:S03]  /*5baf0*/  LEA.HI.X.SX32 R23, R23, R0, 0x1, P1 ;  /* 0x0000000017177211 */ /* 0x000fc600008f0eff */
[----:B------:R-:W2:Y:S01]  /*5bb00*/  LDL.LU R15, [R1+0x444] ;  /* 0x00044400010f7983 */ /* 0x000ea20000300800 */
[----:B------:R-:W-:-:S03]  /*5bb10*/  LEA R24, P1, R25, R26, 0x1 ;  /* 0x0000001a19187211 */ /* 0x000fc600078208ff */
[----:B------:R-:W2:Y:S01]  /*5bb20*/  LDL.LU R13, [R1+0x43c] ;  /* 0x00043c00010d7983 */ /* 0x000ea20000300800 */
[----:B------:R-:W-:-:S03]  /*5bb30*/  LOP3.LUT R18, R18, 0x70, RZ, 0xc0, !PT ;  /* 0x0000007012127812 */ /* 0x000fc600078ec0ff */
[----:B------:R-:W2:Y:S04]  /*5bb40*/  LDL.LU R9, [R1+0x434] ;  /* 0x0004340001097983 */ /* 0x000ea80000300800 */
[----:B------:R-:W2:Y:S01]  /*5bb50*/  LDL.LU R6, [R1+0x42c] ;  /* 0x00042c0001067983 */ /* 0x000ea20000300800 */
[----:B------:R-:W-:-:S03]  /*5bb60*/  LEA.HI.X.SX32 R25, R25, R0, 0x1, P1 ;  /* 0x0000000019197211 */ /* 0x000fc600008f0eff */
[----:B------:R-:W2:Y:S04]  /*5bb70*/  LDL.LU R4, [R1+0x424] ;  /* 0x0004240001047983 */ /* 0x000ea80000300800 */
[----:B------:R-:W2:Y:S04]  /*5bb80*/  LDL.LU R3, [R1+0x41c] ;  /* 0x00041c0001037983 */ /* 0x000ea80000300800 */
[----:B------:R-:W2:Y:S01]  /*5bb90*/  LDL.LU R2, [R1+0x414] ;  /* 0x0004140001027983 */ /* 0x000ea20000300800 */
[----:B------:R-:W-:-:S03]  /*5bba0*/  IMAD R18, R21, 0x4, R18 ;  /* 0x0000000415127824 */ /* 0x000fc600078e0212 */
[----:B------:R-:W-:Y:S04]  /*5bbb0*/  STL [R1+0xfd8], R22 ;  /* 0x000fd81601007387 */ /* 0x000fe80000100800 */
[----:B------:R-:W-:Y:S04]  /*5bbc0*/  STL [R1+0xf0c], R23 ;  /* 0x000f0c1701007387 */ /* 0x000fe80000100800 */
[----:B------:R0:W-:Y:S04]  /*5bbd0*/  STL.64 [R1+0x1290], R22 ;  /* 0x0012901601007387 */ /* 0x0001e80000100a00 */
[----:B0-----:R-:W2:Y:S04]  /*5bbe0*/  LDL.LU R23, [R1+0x464] ;  /* 0x0004640001177983 */ /* 0x001ea80000300800 */
[----:B------:R-:W2:Y:S04]  /*5bbf0*/  LDL.LU R21, [R1+0x1348] ;  /* 0x0013480001157983 */ /* 0x000ea80000300800 */
[----:B------:R0:W-:Y:S04]  /*5bc00*/  STL [R1+0xf08], R25 ;  /* 0x000f081901007387 */ /* 0x0001e80000100800 */
[----:B0-----:R-:W2:Y:S01]  /*5bc10*/  LDL.LU R25, [R1+0x4b0] ;  /* 0x0004b00001197983 */ /* 0x001ea20000300800 */
[----:B------:R-:W-:-:S02]  /*5bc20*/  LOP3.LUT R29, R29, 0xc, RZ, 0xc0, !PT ;  /* 0x0000000c1d1d7812 */ /* 0x000fc400078ec0ff */
[----:B------:R-:W-:Y:S02]  /*5bc30*/  LEA R26, P1, R27, R26, 0x1 ;  /* 0x0000001a1b1a7211 */ /* 0x000fe400078208ff */
[----:B------:R-:W-:Y:S02]  /*5bc40*/  IADD3 R18, R29, R18, RZ ;  /* 0x000000121d127210 */ /* 0x000fe40007ffe0ff */
[----:B------:R-:W-:-:S03]  /*5bc50*/  LEA.HI.X.SX32 R27, R27, R0, 0x1, P1 ;  /* 0x000000001b1b7211 */ /* 0x000fc600008f0eff */
[----:B------:R0:W-:Y:S04]  /*5bc60*/  STL [R1+0x2ac], R18 ;  /* 0x0002ac1201007387 */ /* 0x0001e80000100800 */
[----:B0-----:R-:W4:Y:S04]  /*5bc70*/  LDL.LU R18, [R1+0x1344] ;  /* 0x0013440001127983 */ /* 0x001f280000300800 */
[----:B------:R-:W-:Y:S04]  /*5bc80*/  STL [R1+0x11e8], R29 ;  /* 0x0011e81d01007387 */ /* 0x000fe80000100800 */
[----:B------:R0:W-:Y:S04]  /*5bc90*/  STL [R1+0x12f0], R29 ;  /* 0x0012f01d01007387 */ /* 0x0001e80000100800 */
[----:B0-----:R-:W4:Y:S04]  /*5bca0*/  LDL.LU R29, [R1+0x46c] ;  /* 0x00046c00011d7983 */ /* 0x001f280000300800 */
[----:B------:R-:W-:Y:S04]  /*5bcb0*/  STL [R1+0x11d8], R0 ;  /* 0x0011d80001007387 */ /* 0x000fe80000100800 */
[----:B------:R-:W-:Y:S01]  /*5bcc0*/  STL.64 [R1+0xf38], R26 ;  /* 0x000f381a01007387 */ /* 0x000fe20000100a00 */
[----:B---3--:R-:W-:-:S02]  /*5bcd0*/  FSETP.NEU.AND P1, PT, R28, RZ, PT ;  /* 0x000000ff1c00720b */ /* 0x008fc40003f2d000 */
[----:B--2---:R-:W-:-:S05]  /*5bce0*/  FSEL R25, R25, -INF , P2 ;  /* 0xff80000019197808 */ /* 0x004fca0001000000 */
[----:B------:R-:W-:Y:S04]  /*5bcf0*/  STL.64 [R1+0xf40], R24 ;  /* 0x000f401801007387 */ /* 0x000fe80000100a00 */
[----:B------:R-:W4:Y:S02]  /*5bd00*/  LDL.LU R28, [R1+0x1340] ;  /* 0x00134000011c7983 */ /* 0x000f240000300800 */
[----:B----4-:R-:W-:Y:S02]  /*5bd10*/  PRMT R28, R16, 0x7632, R28 ;  /* 0x00007632101c7816 */ /* 0x010fe4000000001c */
[----:B------:R-:W2:Y:S04]  /*5bd20*/  LDL.LU R16, [R1+0x133c] ;  /* 0x00133c0001107983 */ /* 0x000ea80000300800 */
[----:B------:R0:W-:Y:S04]  /*5bd30*/  STL.S16 [R1+0x398], R28 ;  /* 0x0003981c01007387 */ /* 0x0001e80000100600 */
[----:B0-----:R-:W5:Y:S02]  /*5bd40*/  LDL.LU R28, [R1+0x1338] ;  /* 0x00133800011c7983 */ /* 0x001f640000300800 */
[----:B-----5:R-:W-:-:S02]  /*5bd50*/  PRMT R28, R14, 0x7632, R28 ;  /* 0x000076320e1c7816 */ /* 0x020fc4000000001c */
[----:B------:R-:W3:Y:S04]  /*5bd60*/  LDL.LU R14, [R1+0x1334] ;  /* 0x00133400010e7983 */ /* 0x000ee80000300800 */
[----:B------:R0:W-:Y:S04]  /*5bd70*/  STL.S16 [R1+0x390], R28 ;  /* 0x0003901c01007387 */ /* 0x0001e80000100600 */
[----:B0-----:R-:W4:Y:S02]  /*5bd80*/  LDL.LU R28, [R1+0x1330] ;  /* 0x00133000011c7983 */ /* 0x001f240000300800 */
[----:B----4-:R-:W-:-:S02]  /*5bd90*/  PRMT R28, R12, 0x7632, R28 ;  /* 0x000076320c1c7816 */ /* 0x010fc4000000001c */
[----:B------:R-:W4:Y:S04]  /*5bda0*/  LDL.LU R12, [R1+0x132c] ;  /* 0x00132c00010c7983 */ /* 0x000f280000300800 */
[----:B------:R0:W-:Y:S04]  /*5bdb0*/  STL.S16 [R1+0x388], R28 ;  /* 0x0003881c01007387 */ /* 0x0001e80000100600 */
[----:B0-----:R-:W5:Y:S02]  /*5bdc0*/  LDL.LU R28, [R1+0x1328] ;  /* 0x00132800011c7983 */ /* 0x001f640000300800 */
[----:B-----5:R-:W-:-:S02]  /*5bdd0*/  PRMT R28, R11, 0x7632, R28 ;  /* 0x000076320b1c7816 */ /* 0x020fc4000000001c */
[----:B------:R-:W5:Y:S04]  /*5bde0*/  LDL.LU R11, [R1+0x1324] ;  /* 0x00132400010b7983 */ /* 0x000f680000300800 */
[----:B------:R0:W-:Y:S04]  /*5bdf0*/  STL.S16 [R1+0x380], R28 ;  /* 0x0003801c01007387 */ /* 0x0001e80000100600 */
[----:B0-----:R-:W2:Y:S02]  /*5be00*/  LDL.LU R28, [R1+0x1320] ;  /* 0x00132000011c7983 */ /* 0x001ea40000300800 */
[----:B--2---:R-:W-:-:S02]  /*5be10*/  PRMT R28, R10, 0x7632, R28 ;  /* 0x000076320a1c7816 */ /* 0x004fc4000000001c */
[----:B------:R-:W2:Y:S04]  /*5be20*/  LDL.LU R10, [R1+0x131c] ;  /* 0x00131c00010a7983 */ /* 0x000ea80000300800 */
        /* <DEDUP_REMOVED lines=9> */
[----:B0-----:R-:W2:Y:S01]  /*5bec0*/  LDL.LU R28, [R1+0x1308] ;  /* 0x00130800011c7983 */ /* 0x001ea20000300800 */
[----:B------:R-:W-:Y:S02]  /*5bed0*/  PRMT R22, R29, 0x7632, R22 ;  /* 0x000076321d167816 */ /* 0x000fe40000000016 */
[----:B------:R-:W-:-:S02]  /*5bee0*/  PRMT R21, R23, 0x7632, R21 ;  /* 0x0000763217157816 */ /* 0x000fc40000000015 */
[----:B------:R-:W-:Y:S02]  /*5bef0*/  PRMT R18, R20, 0x7632, R18 ;  /* 0x0000763214127816 */ /* 0x000fe40000000012 */
[----:B--2---:R-:W-:Y:S02]  /*5bf00*/  PRMT R28, R5, 0x7632, R28 ;  /* 0x00007632051c7816 */ /* 0x004fe4000000001c */
[----:B------:R-:W2:Y:S01]  /*5bf10*/  LDL.LU R5, [R1+0x1304] ;  /* 0x0013040001057983 */ /* 0x000ea20000300800 */
[----:B------:R-:W-:Y:S02]  /*5bf20*/  PRMT R16, R19, 0x7632, R16 ;  /* 0x0000763213107816 */ /* 0x000fe40000000010 */
[----:B---3--:R-:W-:Y:S01]  /*5bf30*/  PRMT R14, R17, 0x7632, R14 ;  /* 0x00007632110e7816 */ /* 0x008fe2000000000e */
[----:B------:R0:W-:Y:S01]  /*5bf40*/  STL.S16 [R1+0x360], R28 ;  /* 0x0003601c01007387 */ /* 0x0001e20000100600 */
[----:B----4-:R-:W-:Y:S02]  /*5bf50*/  PRMT R12, R15, 0x7632, R12 ;  /* 0x000076320f0c7816 */ /* 0x010fe4000000000c */
[----:B------:R-:W-:-:S02]  /*5bf60*/  PRMT R10, R13, 0x7632, R10 ;  /* 0x000076320d0a7816 */ /* 0x000fc4000000000a */
[----:B------:R-:W-:Y:S01]  /*5bf70*/  PRMT R8, R9, 0x7632, R8 ;  /* 0x0000763209087816 */ /* 0x000fe20000000008 */
[----:B0-----:R-:W3:Y:S04]  /*5bf80*/  LDL.LU R28, [R1+0x1300] ;  /* 0x00130000011c7983 */ /* 0x001ee80000300800 */
[----:B------:R-:W-:Y:S04]  /*5bf90*/  STL.S16 [R1+0x358], R22 ;  /* 0x0003581601007387 */ /* 0x000fe80000100600 */
[----:B------:R-:W-:Y:S01]  /*5bfa0*/  STL.S16 [R1+0x350], R21 ;  /* 0x0003501501007387 */ /* 0x000fe20000100600 */
[----:B------:R-:W-:-:S03]  /*5bfb0*/  PRMT R27, R4, 0x7632, R27 ;  /* 0x00007632041b7816 */ /* 0x000fc6000000001b */
[----:B------:R-:W-:Y:S01]  /*5bfc0*/  STL.S16 [R1+0x348], R18 ;  /* 0x0003481201007387 */ /* 0x000fe20000100600 */
[----:B------:R-:W-:-:S03]  /*5bfd0*/  PRMT R25, R3, 0x7632, R25 ;  /* 0x0000763203197816 */ /* 0x000fc60000000019 */
[----:B------:R-:W-:Y:S01]  /*5bfe0*/  STL.S16 [R1+0x340], R16 ;  /* 0x0003401001007387 */ /* 0x000fe20000100600 */
[----:B------:R-:W-:-:S03]  /*5bff0*/  PRMT R24, R2, 0x7632, R24 ;  /* 0x0000763202187816 */ /* 0x000fc60000000018 */
[----:B------:R0:W-:Y:S04]  /*5c000*/  STL.S16 [R1+0x338], R14 ;  /* 0x0003380e01007387 */ /* 0x0001e80000100600 */
[----:B------:R-:W-:Y:S04]  /*5c010*/  STL.S16 [R1+0x330], R12 ;  /* 0x0003300c01007387 */ /* 0x000fe80000100600 */
[----:B------:R1:W-:Y:S04]  /*5c020*/  STL.S16 [R1+0x328], R10 ;  /* 0x0003280a01007387 */ /* 0x0003e80000100600 */
[----:B------:R4:W-:Y:S04]  /*5c030*/  STL.S16 [R1+0x320], R8 ;  /* 0x0003200801007387 */ /* 0x0009e80000100600 */
[----:B------:R-:W5:Y:S01]  /*5c040*/  LDL.LU R13, [R1+0x404] ;  /* 0x00040400010d7983 */ /* 0x000f620000300800 */
[----:B--2---:R-:W-:-:S05]  /*5c050*/  PRMT R5, R6, 0x7632, R5 ;  /* 0x0000763206057816 */ /* 0x004fca0000000005 */
[----:B------:R-:W-:Y:S04]  /*5c060*/  STL.S16 [R1+0x318], R5 ;  /* 0x0003180501007387 */ /* 0x000fe80000100600 */
[----:B------:R-:W-:Y:S04]  /*5c070*/  STL [R1+0x1118], R27 ;  /* 0x0011181b01007387 */ /* 0x000fe80000100800 */
[----:B------:R2:W-:Y:S04]  /*5c080*/  STL.64 [R1+0x1110], R24 ;  /* 0x0011101801007387 */ /* 0x0005e80000100a00 */
[----:B0-----:R-:W3:Y:S04]  /*5c090*/  LDL.LU R14, [R1+0x3fc] ;  /* 0x0003fc00010e7983 */ /* 0x001ee80000300800 */
[----:B------:R-:W3:Y:S04]  /*5c0a0*/  LDL.LU R4, [R1+0x3f4] ;  /* 0x0003f40001047983 */ /* 0x000ee80000300800 */
[----:B------:R-:W3:Y:S04]  /*5c0b0*/  LDL.LU R15, [R1+0x3ec] ;  /* 0x0003ec00010f7983 */ /* 0x000ee80000300800 */
[----:B------:R-:W3:Y:S04]  /*5c0c0*/  LDL.LU R29, [R1+0x3e4] ;  /* 0x0003e400011d7983 */ /* 0x000ee80000300800 */
[----:B------:R-:W3:Y:S04]  /*5c0d0*/  LDL.LU R20, [R1+0x3dc] ;  /* 0x0003dc0001147983 */ /* 0x000ee80000300800 */
[----:B-1----:R-:W3:Y:S04]  /*5c0e0*/  LDL.LU R10, [R1+0x3d4] ;  /* 0x0003d400010a7983 */ /* 0x002ee80000300800 */
[----:B------:R-:W3:Y:S04]  /*5c0f0*/  LDL.LU R3, [R1+0x3cc] ;  /* 0x0003cc0001037983 */ /* 0x000ee80000300800 */
[----:B----4-:R-:W4:Y:S04]  /*5c100*/  LDL.LU R8, [R1+0x3c4] ;  /* 0x0003c40001087983 */ /* 0x010f280000300800 */
[----:B------:R-:W3:Y:S04]  /*5c110*/  LDL.LU R6, [R1+0x3b4] ;  /* 0x0003b40001067983 */ /* 0x000ee80000300800 */
[----:B--2---:R-:W2:Y:S04]  /*5c120*/  LDL.LU R25, [R1+0x3ac] ;  /* 0x0003ac0001197983 */ /* 0x004ea80000300800 */
[----:B--2---:R0:W-:Y:S04]  /*5c130*/  STL.64 [R1+0x12c0], R24 ;  /* 0x0012c01801007387 */ /* 0x0041e80000100a00 */
[----:B0-----:R-:W2:Y:S04]  /*5c140*/  LDL.LU.64 R24, [R1+0x298] ;  /* 0x0002980001187983 */ /* 0x001ea80000300a00 */
[----:B--2---:R0:W-:Y:S04]  /*5c150*/  STL.64 [R1+0x12c8], R24 ;  /* 0x0012c81801007387 */ /* 0x0041e80000100a00 */
[----:B0-----:R-:W2:Y:S04]  /*5c160*/  LDL.LU.64 R24, [R1+0x2a0] ;  /* 0x0002a00001187983 */ /* 0x001ea80000300a00 */
[----:B------:R-:W2:Y:S04]  /*5c170*/  LDL.LU R5, [R1+0x3a4] ;  /* 0x0003a40001057983 */ /* 0x000ea80000300800 */
[----:B------:R-:W2:Y:S04]  /*5c180*/  LDL.LU.64 R22, [R1+0x280] ;  /* 0x0002800001167983 */ /* 0x000ea80000300a00 */
[----:B--2---:R0:W-:Y:S04]  /*5c190*/  STL.64 [R1+0x12a0], R22 ;  /* 0x0012a01601007387 */ /* 0x0041e80000100a00 */
[----:B0-----:R-:W2:Y:S01]  /*5c1a0*/  LDL.LU.64 R22, [R1+0x288] ;  /* 0x0002880001167983 */ /* 0x001ea20000300a00 */
[----:B---3--:R-:W-:-:S02]  /*5c1b0*/  PRMT R26, R28, 0x7632, R26 ;  /* 0x000076321c1a7816 */ /* 0x008fc4000000001a */
[----:B-----5:R-:W-:Y:S02]  /*5c1c0*/  PRMT R11, R13, 0x7632, R11 ;  /* 0x000076320d0b7816 */ /* 0x020fe4000000000b */
[----:B------:R-:W-:Y:S01]  /*5c1d0*/  PRMT R7, R14, 0x7632, R7 ;  /* 0x000076320e077816 */ /* 0x000fe20000000007 */
[----:B--2---:R0:W-:Y:S04]  /*5c1e0*/  STL.64 [R1+0x12b0], R22 ;  /* 0x0012b01601007387 */ /* 0x0041e80000100a00 */
[----:B0-----:R-:W2:Y:S04]  /*5c1f0*/  LDL.LU.64 R22, [R1+0x290] ;  /* 0x0002900001167983 */ /* 0x001ea80000300a00 */
[----:B------:R-:W3:Y:S04]  /*5c200*/  LDL.LU R2, [R1+0x39c] ;  /* 0x00039c0001027983 */ /* 0x000ee80000300800 */
[----:B------:R-:W5:Y:S04]  /*5c210*/  LDL.LU.64 R18, [R1+0x278] ;  /* 0x0002780001127983 */ /* 0x000f680000300a00 */
[----:B------:R-:W5:Y:S04]  /*5c220*/  LDL.LU R28, [R1+0x394] ;  /* 0x00039400011c7983 */ /* 0x000f680000300800 */
[----:B------:R-:W2:Y:S04]  /*5c230*/  LDL.LU R9, [R1+0x38c] ;  /* 0x00038c0001097983 */ /* 0x000ea80000300800 */
[----:B------:R0:W-:Y:S04]  /*5c240*/  STL [R1+0x1128], R26 ;  /* 0x0011281a01007387 */ /* 0x0001e80000100800 */
[----:B0-----:R-:W2:Y:S04]  /*5c250*/  LDL.LU R26, [R1+0x3bc] ;  /* 0x0003bc00011a7983 */ /* 0x001ea80000300800 */
[----:B------:R-:W2:Y:S04]  /*5c260*/  LDL.LU.64 R16, [R1+0x270] ;  /* 0x0002700001107983 */ /* 0x000ea80000300a00 */
[----:B------:R-:W2:Y:S04]  /*5c270*/  LDL.LU.64 R12, [R1+0x268] ;  /* 0x00026800010c7983 */ /* 0x000ea80000300a00 */
[----:B------:R0:W-:Y:S04]  /*5c280*/  STL.S16 [R1+0x2f0], R11 ;  /* 0x0002f00b01007387 */ /* 0x0001e80000100600 */
[----:B0-----:R-:W2:Y:S04]  /*5c290*/  LDL.LU R11, [R1+0x384] ;  /* 0x00038400010b7983 */ /* 0x001ea80000300800 */
[----:B------:R-:W2:Y:S04]  /*5c2a0*/  LDL.LU R21, [R1+0x37c] ;  /* 0x00037c0001157983 */ /* 0x000ea80000300800 */
[----:B------:R-:W2:Y:S04]  /*5c2b0*/  LDL.LU R14, [R1+0x12fc] ;  /* 0x0012fc00010e7983 */ /* 0x000ea80000300800 */
[----:B------:R0:W-:Y:S04]  /*5c2c0*/  STL.S16 [R1+0x2e8], R7 ;  /* 0x0002e80701007387 */ /* 0x0001e80000100600 */
[----:B0-----:R-:W3:Y:S01]  /*5c2d0*/  LDL.LU R7, [R1+0x12f8] ;  /* 0x0012f80001077983 */ /* 0x001ee20000300800 */
[----:B--2---:R-:W-:-:S03]  /*5c2e0*/  PRMT R14, R4, 0x7632, R14 ;  /* 0x00007632040e7816 */ /* 0x004fc6000000000e */
[----:B------:R-:W2:Y:S04]  /*5c2f0*/  LDL.LU R4, [R1+0x12f4] ;  /* 0x0012f40001047983 */ /* 0x000ea80000300800 */
[----:B------:R0:W-:Y:S01]  /*5c300*/  STL.S16 [R1+0x2e0], R14 ;  /* 0x0002e00e01007387 */ /* 0x0001e20000100600 */
[----:B---3--:R-:W-:-:S03]  /*5c310*/  PRMT R7, R15, 0x7632, R7 ;  /* 0x000076320f077816 */ /* 0x008fc60000000007 */
[----:B0-----:R-:W3:Y:S04]  /*5c320*/  LDL.LU.64 R14, [R1+0x260] ;  /* 0x00026000010e7983 */ /* 0x001ee80000300a00 */
[----:B------:R0:W-:Y:S04]  /*5c330*/  STL.S16 [R1+0x2d8], R7 ;  /* 0x0002d80701007387 */ /* 0x0001e80000100600 */
[----:B0-----:R-:W3:Y:S01]  /*5c340*/  LDL.LU R7, [R1+0x374] ;  /* 0x0003740001077983 */ /* 0x001ee20000300800 */
[----:B--2---:R-:W-:-:S03]  /*5c350*/  PRMT R4, R29, 0x7632, R4 ;  /* 0x000076321d047816 */ /* 0x004fc60000000004 */
        /* <DEDUP_REMOVED lines=12> */
[----:B------:R-:W4:Y:S04]  /*5c420*/  LDL.LU R3, [R1+0x12d8] ;  /* 0x0012d80001037983 */ /* 0x000f280000300800 */
[----:B------:R0:W-:Y:S04]  /*5c430*/  STL.S16 [R1+0x2b8], R4 ;  /* 0x0002b80401007387 */ /* 0x0001e80000100600 */
[----:B0-----:R-:W2:Y:S04]  /*5c440*/  LDL.LU R4, [R1+0x36c] ;  /* 0x00036c0001047983 */ /* 0x001ea80000300800 */
[----:B------:R-:W-:Y:S01]  /*5c450*/  STG.E.U16 [R24.64], R26 ;  /* 0x0000001a18007986 */ /* 0x000fe2000c101506 */
[----:B----4-:R-:W-:-:S03]  /*5c460*/  PRMT R3, R8, 0x7632, R3 ;  /* 0x0000763208037816 */ /* 0x010fc60000000003 */
[----:B------:R-:W4:Y:S04]  /*5c470*/  LDL.LU R8, [R1+0x12d4] ;  /* 0x0012d40001087983 */ /* 0x000f280000300800 */
[----:B------:R0:W-:Y:S04]  /*5c480*/  STL.S16 [R1+0x2b0], R3 ;  /* 0x0002b00301007387 */ /* 0x0001e80000100600 */
[----:B0-----:R-:W2:Y:S04]  /*5c490*/  LDL.LU R3, [R1+0x12d0] ;  /* 0x0012d00001037983 */ /* 0x001ea80000300800 */
[----:B------:R-:W3:Y:S01]  /*5c4a0*/  LDL.LU.64 R24, [R1+0x12c8] ;  /* 0x0012c80001187983 */ /* 0x000ee20000300a00 */
[----:B------:R-:W-:-:S05]  /*5c4b0*/  PRMT R27, R26, 0x7632, R27 ;  /* 0x000076321a1b7816 */ /* 0x000fca000000001b */
[----:B------:R0:W-:Y:S04]  /*5c4c0*/  STL.S16 [R1+0x2a4], R27 ;  /* 0x0002a41b01007387 */ /* 0x0001e80000100600 */
[----:B0-----:R-:W4:Y:S01]  /*5c4d0*/  LDL.LU.64 R26, [R1+0x250] ;  /* 0x00025000011a7983 */ /* 0x001f220000300a00 */
[----:B--2---:R-:W-:-:S03]  /*5c4e0*/  PRMT R3, R6, 0x7632, R3 ;  /* 0x0000763206037816 */ /* 0x004fc60000000003 */
[----:B---3--:R-:W-:Y:S04]  /*5c4f0*/  STG.E.U16 [R24.64], R6 ;  /* 0x0000000618007986 */ /* 0x008fe8000c101506 */
[----:B------:R0:W-:Y:S04]  /*5c500*/  STL.S16 [R1+0x2a0], R3 ;  /* 0x0002a00301007387 */ /* 0x0001e80000100600 */
[----:B0-----:R-:W2:Y:S04]  /*5c510*/  LDL.LU R3, [R1+0x364] ;  /* 0x0003640001037983 */ /* 0x001ea80000300800 */
[----:B------:R-:W3:Y:S04]  /*5c520*/  LDL.LU.64 R24, [R1+0x12c0] ;  /* 0x0012c00001187983 */ /* 0x000ee80000300a00 */
[----:B------:R-:W2:Y:S04]  /*5c530*/  LDL.LU R6, [R1+0x12b8] ;  /* 0x0012b80001067983 */ /* 0x000ea80000300800 */
[----:B---3--:R0:W-:Y:S04]  /*5c540*/  STG.E.U16 [R22.64], R25 ;  /* 0x0000001916007986 */ /* 0x0081e8000c101506 */
[----:B0-----:R-:W3:Y:S01]  /*5c550*/  LDL.LU.64 R22, [R1+0x12b0] ;  /* 0x0012b00001167983 */ /* 0x001ee20000300a00 */
[----:B------:R-:W-:-:S02]  /*5c560*/  PRMT R24, R25, 0x7632, R24 ;  /* 0x0000763219187816 */ /* 0x000fc40000000018 */
[----:B--2---:R-:W-:-:S03]  /*5c570*/  PRMT R6, R5, 0x7632, R6 ;  /* 0x0000763205067816 */ /* 0x004fc60000000006 */
[----:B------:R0:W-:Y:S04]  /*5c580*/  STL.S16 [R1+0x298], R24 ;  /* 0x0002981801007387 */ /* 0x0001e80000100600 */
[----:B0-----:R-:W2:Y:S04]  /*5c590*/  LDL.LU.64 R24, [R1+0x248] ;  /* 0x0002480001187983 */ /* 0x001ea80000300a00 */
[----:B------:R0:W-:Y:S04]  /*5c5a0*/  STL.S16 [R1+0x290], R6 ;  /* 0x0002900601007387 */ /* 0x0001e80000100600 */
[----:B0-----:R-:W2:Y:S04]  /*5c5b0*/  LDL.LU R6, [R1+0x12a8] ;  /* 0x0012a80001067983 */ /* 0x001ea80000300800 */
[----:B---3--:R0:W-:Y:S04]  /*5c5c0*/  STG.E.U16 [R22.64], R5 ;  /* 0x0000000516007986 */ /* 0x0081e8000c101506 */
[----:B0-----:R-:W3:Y:S04]  /*5c5d0*/  LDL.LU.64 R22, [R1+0x12a0] ;  /* 0x0012a00001167983 */ /* 0x001ee80000300a00 */
[----:B------:R-:W2:Y:S02]  /*5c5e0*/  LDL.LU R5, [R1+0x129c] ;  /* 0x00129c0001057983 */ /* 0x000ea40000300800 */
[----:B--2---:R-:W-:-:S02]  /*5c5f0*/  PRMT R5, R2, 0x7632, R5 ;  /* 0x0000763202057816 */ /* 0x004fc40000000005 */
[----:B---3--:R-:W-:Y:S04]  /*5c600*/  STG.E.U16 [R22.64], R2 ;  /* 0x0000000216007986 */ /* 0x008fe8000c101506 */
[----:B------:R0:W-:Y:S04]  /*5c610*/  STL.S16 [R1+0x288], R5 ;  /* 0x0002880501007387 */ /* 0x0001e80000100600 */
[----:B0-----:R-:W2:Y:S04]  /*5c620*/  LDL.LU R5, [R1+0x1298] ;  /* 0x0012980001057983 */ /* 0x001ea80000300800 */
[----:B------:R-:W3:Y:S04]  /*5c630*/  LDL.LU.64 R22, [R1+0x1290] ;  /* 0x0012900001167983 */ /* 0x000ee80000300a00 */
[----:B------:R-:W2:Y:S04]  /*5c640*/  LDL.LU R2, [R1+0x128c] ;  /* 0x00128c0001027983 */ /* 0x000ea80000300800 */
[----:B-----5:R-:W-:Y:S01]  /*5c650*/  STG.E.U16 [R18.64], R28 ;  /* 0x0000001c12007986 */ /* 0x020fe2000c101506 */
[----:B--2---:R-:W-:-:S05]  /*5c660*/  PRMT R2, R28, 0x7632, R2 ;  /* 0x000076321c027816 */ /* 0x004fca0000000002 */
[----:B------:R0:W-:Y:S04]  /*5c670*/  STL.S16 [R1+0x280], R2 ;  /* 0x0002800201007387 */ /* 0x0001e80000100600 */
[----:B0-----:R-:W2:Y:S04]  /*5c680*/  LDL.LU R2, [R1+0x1288] ;  /* 0x0012880001027983 */ /* 0x001ea80000300800 */
[----:B------:R-:W5:Y:S04]  /*5c690*/  LDL.LU.64 R18, [R1+0x1280] ;  /* 0x0012800001127983 */ /* 0x000f680000300a00 */
[----:B------:R-:W2:Y:S01]  /*5c6a0*/  LDL.LU R28, [R1+0x127c] ;  /* 0x00127c00011c7983 */ /* 0x000ea20000300800 */
[----:B------:R-:W-:-:S02]  /*5c6b0*/  PRMT R29, R11, 0x7632, R29 ;  /* 0x000076320b1d7816 */ /* 0x000fc4000000001d */
[----:B------:R-:W-:Y:S01]  /*5c6c0*/  PRMT R0, R21, 0x7632, R0 ;  /* 0x0000763215007816 */ /* 0x000fe20000000000 */
[----:B------:R-:W-:Y:S01]  /*5c6d0*/  STG.E.U16 [R16.64], R9 ;  /* 0x0000000910007986 */ /* 0x000fe2000c101506 */
[----:B---3--:R-:W-:-:S03]  /*5c6e0*/  PRMT R22, R7, 0x7632, R22 ;  /* 0x0000763207167816 */ /* 0x008fc60000000016 */
[----:B------:R-:W-:Y:S04]  /*5c6f0*/  STG.E.U16 [R12.64], R11 ;  /* 0x0000000b0c007986 */ /* 0x000fe8000c101506 */
[----:B------:R-:W-:Y:S01]  /*5c700*/  STG.E.U16 [R14.64], R21 ;  /* 0x000000150e007986 */ /* 0x000fe2000c101506 */
[----:B--2---:R-:W-:-:S05]  /*5c710*/  PRMT R28, R9, 0x7632, R28 ;  /* 0x00007632091c7816 */ /* 0x004fca000000001c */
[----:B------:R0:W-:Y:S04]  /*5c720*/  STL.S16 [R1+0x278], R28 ;  /* 0x0002781c01007387 */ /* 0x0001e80000100600 */
[----:B0-----:R-:W2:Y:S04]  /*5c730*/  LDL.LU R28, [R1+0x1278] ;  /* 0x00127800011c7983 */ /* 0x001ea80000300800 */
[----:B------:R-:W3:Y:S04]  /*5c740*/  LDL.LU.64 R16, [R1+0x1270] ;  /* 0x0012700001107983 */ /* 0x000ee80000300a00 */
[----:B------:R-:W3:Y:S04]  /*5c750*/  LDL.LU R9, [R1+0x35c] ;  /* 0x00035c0001097983 */ /* 0x000ee80000300800 */
[----:B------:R-:W-:Y:S04]  /*5c760*/  STL.S16 [R1+0x270], R29 ;  /* 0x0002701d01007387 */ /* 0x000fe80000100600 */
[----:B------:R-:W2:Y:S04]  /*5c770*/  LDL.LU.64 R12, [R1+0x240] ;  /* 0x00024000010c7983 */ /* 0x000ea80000300a00 */
[----:B------:R-:W2:Y:S04]  /*5c780*/  LDL.LU R11, [R1+0x354] ;  /* 0x00035400010b7983 */ /* 0x000ea80000300800 */
[----:B------:R-:W-:Y:S04]  /*5c790*/  STL.S16 [R1+0x268], R0 ;  /* 0x0002680001007387 */ /* 0x000fe80000100600 */
[----:B------:R-:W2:Y:S04]  /*5c7a0*/  LDL.LU.64 R14, [R1+0x1268] ;  /* 0x00126800010e7983 */ /* 0x000ea80000300a00 */
[----:B------:R-:W-:Y:S04]  /*5c7b0*/  STL [R1+0xfe8], R22 ;  /* 0x000fe81601007387 */ /* 0x000fe80000100800 */
[----:B------:R0:W-:Y:S04]  /*5c7c0*/  STL [R1+0x1254], R23 ;  /* 0x0012541701007387 */ /* 0x0001e80000100800 */
[----:B0-----:R-:W2:Y:S04]  /*5c7d0*/  LDL.LU.64 R22, [R1+0x258] ;  /* 0x0002580001167983 */ /* 0x001ea80000300a00 */
[----:B------:R-:W3:Y:S04]  /*5c7e0*/  LDL.LU R0, [R1+0x34c] ;  /* 0x00034c0001007983 */ /* 0x000ee80000300800 */
[----:B------:R-:W3:Y:S01]  /*5c7f0*/  LDL.LU R21, [R1+0x344] ;  /* 0x0003440001157983 */ /* 0x000ee20000300800 */
[----:B------:R-:W-:-:S02]  /*5c800*/  PRMT R20, R4, 0x7632, R20 ;  /* 0x0000763204147816 */ /* 0x000fc40000000014 */
[----:B-----5:R-:W-:Y:S01]  /*5c810*/  PRMT R18, R3, 0x7632, R18 ;  /* 0x0000763203127816 */ /* 0x020fe20000000012 */
[----:B--2---:R-:W-:Y:S04]  /*5c820*/  STG.E.U16 [R22.64], R7 ;  /* 0x0000000716007986 */ /* 0x004fe8000c101506 */
[----:B---3--:R0:W-:Y:S04]  /*5c830*/  STL.64 [R1+0x1258], R20 ;  /* 0x0012581401007387 */ /* 0x0081e80000100a00 */
[----:B----4-:R-:W-:Y:S04]  /*5c840*/  STG.E.U16 [R26.64], R4 ;  /* 0x000000041a007986 */ /* 0x010fe8000c101506 */
[----:B0-----:R-:W2:Y:S04]  /*5c850*/  LDL.LU.64 R20, [R1+0x230] ;  /* 0x0002300001147983 */ /* 0x001ea80000300a00 */
[----:B------:R-:W3:Y:S04]  /*5c860*/  LDL.LU.64 R22, [R1+0x220] ;  /* 0x0002200001167983 */ /* 0x000ee80000300a00 */
[----:B------:R-:W4:Y:S04]  /*5c870*/  LDL.LU R29, [R1+0x334] ;  /* 0x00033400011d7983 */ /* 0x000f280000300800 */
[----:B------:R0:W-:Y:S04]  /*5c880*/  STL.64 [R1+0x1200], R18 ;  /* 0x0012001201007387 */ /* 0x0001e80000100a00 */
[----:B------:R1:W-:Y:S04]  /*5c890*/  STG.E.U16 [R24.64], R3 ;  /* 0x0000000318007986 */ /* 0x0003e8000c101506 */
[----:B0-----:R-:W5:Y:S04]  /*5c8a0*/  LDL.LU.64 R18, [R1+0x228] ;  /* 0x0002280001127983 */ /* 0x001f680000300a00 */
[----:B------:R-:W2:Y:S04]  /*5c8b0*/  LDL.LU.64 R26, [R1+0x218] ;  /* 0x00021800011a7983 */ /* 0x000ea80000300a00 */
[----:B-1----:R-:W2:Y:S04]  /*5c8c0*/  LDL.LU R25, [R1+0x32c] ;  /* 0x00032c0001197983 */ /* 0x002ea80000300800 */
[----:B------:R-:W2:Y:S04]  /*5c8d0*/  LDL.LU R3, [R1+0x324] ;  /* 0x0003240001037983 */ /* 0x000ea80000300800 */
[----:B------:R-:W2:Y:S01]  /*5c8e0*/  LDL.LU R4, [R1+0x31c] ;  /* 0x00031c0001047983 */ /* 0x000ea20000300800 */
[----:B------:R-:W-:-:S03]  /*5c8f0*/  PRMT R16, R9, 0x7632, R16 ;  /* 0x0000763209107816 */ /* 0x000fc60000000010 */
[----:B--2---:R0:W-:Y:S04]  /*5c900*/  STL.64 [R1+0x1240], R4 ;  /* 0x0012400401007387 */ /* 0x0041e80000100a00 */
[----:B0-----:R-:W2:Y:S01]  /*5c910*/  LDL.LU.64 R4, [R1+0x208] ;  /* 0x0002080001047983 */ /* 0x001ea20000300a00 */
[----:B------:R-:W-:-:S03]  /*5c920*/  PRMT R14, R11, 0x7632, R14 ;  /* 0x000076320b0e7816 */ /* 0x000fc6000000000e */
[----:B------:R-:W-:Y:S04]  /*5c930*/  STG.E.U16 [R12.64], R9 ;  /* 0x000000090c007986 */ /* 0x000fe8000c101506 */
[----:B--2---:R0:W-:Y:S04]  /*5c940*/  STL.64 [R1+0x1248], R4 ;  /* 0x0012480401007387 */ /* 0x0041e80000100a00 */
[----:B0-----:R-:W2:Y:S04]  /*5c950*/  LDL.LU.64 R4, [R1+0x210] ;  /* 0x0002100001047983 */ /* 0x001ea80000300a00 */
[----:B------:R-:W2:Y:S04]  /*5c960*/  LDL.LU R7, [R1+0x314] ;  /* 0x0003140001077983 */ /* 0x000ea80000300800 */
[----:B------:R0:W-:Y:S04]  /*5c970*/  STL.64 [R1+0x1210], R16 ;  /* 0x0012101001007387 */ /* 0x0001e80000100a00 */
[----:B0-----:R-:W2:Y:S04]  /*5c980*/  LDL.LU.64 R16, [R1+0x238] ;  /* 0x0002380001107983 */ /* 0x001ea80000300a00 */
[----:B------:R-:W3:Y:S04]  /*5c990*/  LDL.LU.64 R12, [R1+0x1260] ;  /* 0x00126000010c7983 */ /* 0x000ee80000300a00 */
[----:B------:R-:W3:Y:S04]  /*5c9a0*/  LDL.LU R9, [R1+0x30c] ;  /* 0x00030c0001097983 */ /* 0x000ee80000300800 */
[----:B------:R0:W-:Y:S04]  /*5c9b0*/  STL.64 [R1+0x1220], R14 ;  /* 0x0012200e01007387 */ /* 0x0001e80000100a00 */
[----:B0-----:R-:W3:Y:S04]  /*5c9c0*/  LDL.LU.64 R14, [R1+0x1f8] ;  /* 0x0001f800010e7983 */ /* 0x001ee80000300a00 */
[----:B--2---:R-:W-:Y:S04]  /*5c9d0*/  STG.E.U16 [R16.64], R11 ;  /* 0x0000000b10007986 */ /* 0x004fe8000c101506 */
[----:B------:R-:W-:Y:S04]  /*5c9e0*/  STG.E.U16 [R20.64], R0 ;  /* 0x0000000014007986 */ /* 0x000fe8000c101506 */
[----:B---3--:R0:W-:Y:S04]  /*5c9f0*/  STL.64 [R1+0x1230], R14 ;  /* 0x0012300e01007387 */ /* 0x0081e80000100a00 */
[----:B0-----:R-:W2:Y:S04]  /*5ca00*/  LDL.LU.64 R14, [R1+0x200] ;  /* 0x00020000010e7983 */ /* 0x001ea80000300a00 */
[----:B------:R-:W3:Y:S04]  /*5ca10*/  LDL.LU.64 R16, [R1+0x1f0] ;  /* 0x0001f00001107983 */ /* 0x000ee80000300a00 */
[----:B------:R-:W2:Y:S04]  /*5ca20*/  LDL.LU R11, [R1+0x304] ;  /* 0x00030400010b7983 */ /* 0x000ea80000300800 */
[----:B------:R-:W5:Y:S01]  /*5ca30*/  LDL.LU.64 R20, [R1+0x1258] ;  /* 0x0012580001147983 */ /* 0x000f620000300a00 */
[----:B------:R-:W-:-:S02]  /*5ca40*/  PRMT R8, R28, 0x7632, R8 ;  /* 0x000076321c087816 */ /* 0x000fc40000000008 */
[----:B------:R-:W-:Y:S02]  /*5ca50*/  PRMT R12, R0, 0x7632, R12 ;  /* 0x00007632000c7816 */ /* 0x000fe4000000000c */
[----:B----4-:R-:W-:Y:S01]  /*5ca60*/  PRMT R6, R29, 0x7632, R6 ;  /* 0x000076321d067816 */ /* 0x010fe20000000006 */
[----:B-----5:R0:W-:Y:S01]  /*5ca70*/  STG.E.U16 [R18.64], R21 ;  /* 0x0000001512007986 */ /* 0x0201e2000c101506 */
[----:B------:R-:W-:-:S03]  /*5ca80*/  PRMT R10, R21, 0x7632, R10 ;  /* 0x00007632150a7816 */ /* 0x000fc6000000000a */
[----:B------:R1:W-:Y:S04]  /*5ca90*/  STG.E.U16 [R22.64], R28 ;  /* 0x0000001c16007986 */ /* 0x0003e8000c101506 */
[----:B------:R4:W-:Y:S04]  /*5caa0*/  STG.E.U16 [R26.64], R29 ;  /* 0x0000001d1a007986 */ /* 0x0009e8000c101506 */
[----:B0-----:R-:W5:Y:S04]  /*5cab0*/  LDL.LU.64 R18, [R1+0x1e8] ;  /* 0x0001e80001127983 */ /* 0x001f680000300a00 */
[----:B------:R-:W2:Y:S04]  /*5cac0*/  LDL.LU R21, [R1+0x2fc] ;  /* 0x0002fc0001157983 */ /* 0x000ea80000300800 */
[----:B-1----:R-:W2:Y:S04]  /*5cad0*/  LDL.LU R23, [R1+0x1254] ;  /* 0x0012540001177983 */ /* 0x002ea80000300800 */
[----:B------:R-:W2:Y:S04]  /*5cae0*/  LDL.LU R28, [R1+0x1250] ;  /* 0x00125000011c7983 */ /* 0x000ea80000300800 */
[----:B------:R-:W3:Y:S04]  /*5caf0*/  LDL.LU R22, [R1+0x2e4] ;  /* 0x0002e40001167983 */ /* 0x000ee80000300800 */
[----:B----4-:R-:W4:Y:S04]  /*5cb00*/  LDL.LU.64 R26, [R1+0x1c0] ;  /* 0x0001c000011a7983 */ /* 0x010f280000300a00 */
[----:B------:R-:W3:Y:S04]  /*5cb10*/  LDL.LU R0, [R1+0x2dc] ;  /* 0x0002dc0001007983 */ /* 0x000ee80000300800 */
[----:B------:R-:W3:Y:S04]  /*5cb20*/  LDL.LU R29, [R1+0x2d4] ;  /* 0x0002d400011d7983 */ /* 0x000ee80000300800 */
[----:B------:R0:W-:Y:S04]  /*5cb30*/  STG.E.U16 [R4.64], R25 ;  /* 0x0000001904007986 */ /* 0x0001e8000c101506 */
[----:B0-----:R-:W3:Y:S01]  /*5cb40*/  LDL.LU.64 R4, [R1+0x1248] ;  /* 0x0012480001047983 */ /* 0x001ee20000300a00 */
[----:B------:R-:W-:-:S03]  /*5cb50*/  PRMT R2, R25, 0x7632, R2 ;  /* 0x0000763219027816 */ /* 0x000fc60000000002 */
[----:B------:R-:W4:Y:S01]  /*5cb60*/  LDL.LU.64 R24, [R1+0x1b8] ;  /* 0x0001b80001187983 */ /* 0x000f220000300a00 */
[----:B--2---:R-:W-:-:S03]  /*5cb70*/  PRMT R28, R3, 0x7632, R28 ;  /* 0x00007632031c7816 */ /* 0x004fc6000000001c */
[----:B---3--:R0:W-:Y:S04]  /*5cb80*/  STG.E.U16 [R4.64], R3 ;  /* 0x0000000304007986 */ /* 0x0081e8000c101506 */
[----:B0-----:R-:W2:Y:S04]  /*5cb90*/  LDL.LU.64 R4, [R1+0x1240] ;  /* 0x0012400001047983 */ /* 0x001ea80000300a00 */
[----:B------:R-:W2:Y:S02]  /*5cba0*/  LDL.LU R3, [R1+0x1238] ;  /* 0x0012380001037983 */ /* 0x000ea40000300800 */
[----:B--2---:R-:W-:-:S02]  /*5cbb0*/  PRMT R3, R4, 0x7632, R3 ;  /* 0x0000763204037816 */ /* 0x004fc40000000003 */
[----:B------:R-:W-:Y:S04]  /*5cbc0*/  STG.E.U16 [R14.64], R4 ;  /* 0x000000040e007986 */ /* 0x000fe8000c101506 */
[----:B------:R0:W-:Y:S04]  /*5cbd0*/  STL.64 [R1+0xf60], R2 ;  /* 0x000f600201007387 */ /* 0x0001e80000100a00 */
[----:B0-----:R-:W2:Y:S04]  /*5cbe0*/  LDL.LU.64 R2, [R1+0x1c8] ;  /* 0x0001c80001027983 */ /* 0x001ea80000300a00 */
[----:B------:R-:W3:Y:S04]  /*5cbf0*/  LDL.LU.64 R14, [R1+0x1230] ;  /* 0x00123000010e7983 */ /* 0x000ee80000300a00 */
[----:B------:R-:W2:Y:S01]  /*5cc00*/  LDL.LU R4, [R1+0x1228] ;  /* 0x0012280001047983 */ /* 0x000ea20000300800 */
[----:B------:R-:W-:-:S03]  /*5cc10*/  PRMT R5, R7, 0x7632, R5 ;  /* 0x0000763207057816 */ /* 0x000fc60000000005 */
[----:B---3--:R-:W-:Y:S04]  /*5cc20*/  STG.E.U16 [R14.64], R7 ;  /* 0x000000070e007986 */ /* 0x008fe8000c101506 */
[----:B--2---:R0:W-:Y:S04]  /*5cc30*/  STL.64 [R1+0xf50], R4 ;  /* 0x000f500401007387 */ /* 0x0041e80000100a00 */
[----:B0-----:R-:W2:Y:S04]  /*5cc40*/  LDL.LU R4, [R1+0x2f4] ;  /* 0x0002f40001047983 */ /* 0x001ea80000300800 */
[----:B------:R-:W3:Y:S04]  /*5cc50*/  LDL.LU R5, [R1+0x2ec] ;  /* 0x0002ec0001057983 */ /* 0x000ee80000300800 */
[----:B------:R-:W3:Y:S04]  /*5cc60*/  LDL.LU.64 R14, [R1+0x1220] ;  /* 0x00122000010e7983 */ /* 0x000ee80000300a00 */
[----:B------:R-:W2:Y:S04]  /*5cc70*/  LDL.LU R7, [R1+0x1218] ;  /* 0x0012180001077983 */ /* 0x000ea80000300800 */
[----:B------:R-:W-:Y:S01]  /*5cc80*/  STG.E.U16 [R16.64], R9 ;  /* 0x0000000910007986 */ /* 0x000fe2000c101506 */
[----:B--2---:R-:W-:-:S05]  /*5cc90*/  PRMT R7, R9, 0x7632, R7 ;  /* 0x0000763209077816 */ /* 0x004fca0000000007 */
[----:B------:R0:W-:Y:S04]  /*5cca0*/  STL.64 [R1+0xf70], R6 ;  /* 0x000f700601007387 */ /* 0x0001e80000100a00 */
[----:B0-----:R-:W2:Y:S04]  /*5ccb0*/  LDL.LU.64 R6, [R1+0x1d0] ;  /* 0x0001d00001067983 */ /* 0x001ea80000300a00 */
[----:B------:R-:W2:Y:S04]  /*5ccc0*/  LDL.LU.64 R16, [R1+0x1210] ;  /* 0x0012100001107983 */ /* 0x000ea80000300a00 */
[----:B------:R-:W2:Y:S04]  /*5ccd0*/  LDL.LU R9, [R1+0x1208] ;  /* 0x0012080001097983 */ /* 0x000ea80000300800 */
[----:B-----5:R-:W-:Y:S01]  /*5cce0*/  STG.E.U16 [R18.64], R11 ;  /* 0x0000000b12007986 */ /* 0x020fe2000c101506 */
[----:B--2---:R-:W-:-:S05]  /*5ccf0*/  PRMT R9, R11, 0x7632, R9 ;  /* 0x000076320b097816 */ /* 0x004fca0000000009 */
[----:B------:R0:W-:Y:S04]  /*5cd00*/  STL.64 [R1+0xf80], R8 ;  /* 0x000f800801007387 */ /* 0x0001e80000100a00 */
[----:B0-----:R-:W2:Y:S04]  /*5cd10*/  LDL.LU.64 R8, [R1+0x1d8] ;  /* 0x0001d80001087983 */ /* 0x001ea80000300a00 */
[----:B------:R-:W5:Y:S04]  /*5cd20*/  LDL.LU.64 R18, [R1+0x1200] ;  /* 0x0012000001127983 */ /* 0x000f680000300a00 */
[----:B------:R-:W2:Y:S02]  /*5cd30*/  LDL.LU R11, [R1+0x11fc] ;  /* 0x0011fc00010b7983 */ /* 0x000ea40000300800 */
[----:B--2---:R-:W-:-:S05]  /*5cd40*/  PRMT R11, R21, 0x7632, R11 ;  /* 0x00007632150b7816 */ /* 0x004fca000000000b */
[----:B------:R0:W-:Y:S04]  /*5cd50*/  STL.64 [R1+0xf90], R10 ;  /* 0x000f900a01007387 */ /* 0x0001e80000100a00 */
[----:B0-----:R-:W2:Y:S01]  /*5cd60*/  LDL.LU.64 R10, [R1+0x1e0] ;  /* 0x0001e000010a7983 */ /* 0x001ea20000300a00 */
[----:B------:R-:W-:-:S03]  /*5cd70*/  PRMT R13, R4, 0x7632, R13 ;  /* 0x00007632040d7816 */ /* 0x000fc6000000000d */
[----:B--2---:R0:W-:Y:S04]  /*5cd80*/  STG.E.U16 [R10.64], R21 ;  /* 0x000000150a007986 */ /* 0x0041e8000c101506 */
[----:B0-----:R-:W2:Y:S01]  /*5cd90*/  LDL.LU R21, [R1+0x11f8] ;  /* 0x0011f80001157983 */ /* 0x001ea20000300800 */
[----:B---3--:R-:W-:Y:S02]  /*5cda0*/  PRMT R15, R5, 0x7632, R15 ;  /* 0x00007632050f7816 */ /* 0x008fe4000000000f */
[----:B------:R-:W-:Y:S02]  /*5cdb0*/  PRMT R17, R22, 0x7632, R17 ;  /* 0x0000763216117816 */ /* 0x000fe40000000011 */
[----:B-----5:R-:W-:Y:S01]  /*5cdc0*/  PRMT R19, R0, 0x7632, R19 ;  /* 0x0000763200137816 */ /* 0x020fe20000000013 */
[----:B------:R-:W-:Y:S04]  /*5cdd0*/  STL.64 [R1+0xfa0], R12 ;  /* 0x000fa00c01007387 */ /* 0x000fe80000100a00 */
[----:B------:R-:W-:Y:S04]  /*5cde0*/  STG.E.U16 [R8.64], R4 ;  /* 0x0000000408007986 */ /* 0x000fe8000c101506 */
[----:B------:R-:W-:Y:S04]  /*5cdf0*/  STL.64 [R1+0xfb0], R14 ;  /* 0x000fb00e01007387 */ /* 0x000fe80000100a00 */
[----:B------:R-:W-:Y:S04]  /*5ce00*/  STG.E.U16 [R6.64], R5 ;  /* 0x0000000506007986 */ /* 0x000fe8000c101506 */
[----:B------:R-:W-:Y:S04]  /*5ce10*/  STL.64 [R1+0xfc0], R16 ;  /* 0x000fc01001007387 */ /* 0x000fe80000100a00 */
[----:B------:R-:W-:Y:S04]  /*5ce20*/  STG.E.U16 [R2.64], R22 ;  /* 0x0000001602007986 */ /* 0x000fe8000c101506 */
[----:B------:R-:W-:Y:S04]  /*5ce30*/  STL.64 [R1+0xfd0], R18 ;  /* 0x000fd01201007387 */ /* 0x000fe80000100a00 */
[----:B----4-:R-:W-:Y:S04]  /*5ce40*/  STG.E.U16 [R26.64], R0 ;  /* 0x000000001a007986 */ /* 0x010fe8000c101506 */
[----:B------:R0:W-:Y:S01]  /*5ce50*/  STG.E.U16 [R24.64], R29 ;  /* 0x0000001d18007986 */ /* 0x0001e2000c101506 */
[----:B--2---:R-:W-:-:S05]  /*5ce60*/  PRMT R21, R29, 0x7632, R21 ;  /* 0x000076321d157816 */ /* 0x004fca0000000015 */
[----:B------:R-:W-:Y:S04]  /*5ce70*/  STL.64 [R1+0xfe0], R20 ;  /* 0x000fe01401007387 */ /* 0x000fe80000100a00 */
[----:B0-----:R-:W2:Y:S04]  /*5ce80*/  LDL.LU R29, [R1+0x2cc] ;  /* 0x0002cc00011d7983 */ /* 0x001ea80000300800 */
[----:B------:R-:W3:Y:S04]  /*5ce90*/  LDL.LU R0, [R1+0x2c4] ;  /* 0x0002c40001007983 */ /* 0x000ee80000300800 */
[----:B------:R-:W4:Y:S04]  /*5cea0*/  LDL.LU.S16 R26, [R1+0x358] ;  /* 0x00035800011a7983 */ /* 0x000f280000300600 */
[----:B----4-:R0:W-:Y:S04]  /*5ceb0*/  STL [R1+0x1138], R26 ;  /* 0x0011381a01007387 */ /* 0x0101e80000100800 */
[----:B0-----:R-:W4:Y:S04]  /*5cec0*/  LDL.LU.S16 R26, [R1+0x360] ;  /* 0x00036000011a7983 */ /* 0x001f280000300600 */
        /* <DEDUP_REMOVED lines=15> */
[----:B0-----:R-:W4:Y:S04]  /*5cfc0*/  LDL.LU R26, [R1+0x2b4] ;  /* 0x0002b400011a7983 */ /* 0x001f280000300800 */
[----:B----4-:R0:W-:Y:S04]  /*5cfd0*/  STL [R1+0x11cc], R26 ;  /* 0x0011cc1a01007387 */ /* 0x0101e80000100800 */
[----:B0-----:R-:W4:Y:S04]  /*5cfe0*/  LDL.LU R26, [R1+0x2bc] ;  /* 0x0002bc00011a7983 */ /* 0x001f280000300800 */
[----:B------:R-:W5:Y:S04]  /*5cff0*/  LDL.LU.S16 R27, [R1+0x350] ;  /* 0x00035000011b7983 */ /* 0x000f680000300600 */
[----:B-----5:R-:W-:Y:S04]  /*5d000*/  STL [R1+0x11c8], R27 ;  /* 0x0011c81b01007387 */ /* 0x020fe80000100800 */
[----:B----4-:R0:W-:Y:S04]  /*5d010*/  STL.64 [R1+0x11e0], R26 ;  /* 0x0011e01a01007387 */ /* 0x0101e80000100a00 */
[----:B0-----:R-:W4:Y:S04]  /*5d020*/  LDL.LU.64 R26, [R1+0x1a8] ;  /* 0x0001a800011a7983 */ /* 0x001f280000300a00 */
[----:B----4-:R0:W-:Y:S04]  /*5d030*/  STL.64 [R1+0x11f0], R26 ;  /* 0x0011f01a01007387 */ /* 0x0101e80000100a00 */
[----:B0-----:R-:W4:Y:S04]  /*5d040*/  LDL.LU.64 R26, [R1+0x1b0] ;  /* 0x0001b000011a7983 */ /* 0x001f280000300a00 */
[----:B------:R-:W5:Y:S04]  /*5d050*/  LDL.LU.64 R24, [R1+0x140] ;  /* 0x0001400001187983 */ /* 0x000f680000300a00 */
[----:B-----5:R0:W-:Y:S04]  /*5d060*/  STL.64 [R1+0x1120], R24 ;  /* 0x0011201801007387 */ /* 0x0201e80000100a00 */
[----:B0-----:R-:W5:Y:S04]  /*5d070*/  LDL.LU.64 R24, [R1+0x148] ;  /* 0x0001480001187983 */ /* 0x001f680000300a00 */
        /* <DEDUP_REMOVED lines=19> */
[----:B0-----:R-:W5:Y:S01]  /*5d1b0*/  LDL.LU.64 R24, [R1+0x198] ;  /* 0x0001980001187983 */ /* 0x001f620000300a00 */
[----:B--2---:R-:W-:-:S03]  /*5d1c0*/  PRMT R23, R29, 0x7632, R23 ;  /* 0x000076321d177816 */ /* 0x004fc60000000017 */
[----:B----4-:R-:W-:Y:S04]  /*5d1d0*/  STG.E.U16 [R26.64], R29 ;  /* 0x0000001d1a007986 */ /* 0x010fe8000c101506 */
[----:B-----5:R0:W-:Y:S04]  /*5d1e0*/  STL.64 [R1+0x11d0], R24 ;  /* 0x0011d01801007387 */ /* 0x0201e80000100a00 */
[----:B0-----:R-:W2:Y:S04]  /*5d1f0*/  LDL.LU.64 R24, [R1+0x1a0] ;  /* 0x0001a00001187983 */ /* 0x001ea80000300a00 */
[----:B------:R-:W4:Y:S04]  /*5d200*/  LDL.LU.64 R20, [R1+0x130] ;  /* 0x0001300001147983 */ /* 0x000f280000300a00 */
[----:B------:R-:W4:Y:S04]  /*5d210*/  LDL.LU.S16 R16, [R1+0x338] ;  /* 0x0003380001107983 */ /* 0x000f280000300600 */
[----:B------:R-:W5:Y:S04]  /*5d220*/  LDL.LU.64 R18, [R1+0x128] ;  /* 0x0001280001127983 */ /* 0x000f680000300a00 */
[----:B------:R-:W5:Y:S04]  /*5d230*/  LDL.LU.S16 R17, [R1+0x330] ;  /* 0x0003300001117983 */ /* 0x000f680000300600 */
[----:B------:R-:W2:Y:S04]  /*5d240*/  LDL.LU.64 R14, [R1+0x120] ;  /* 0x00012000010e7983 */ /* 0x000ea80000300a00 */
[----:B------:R-:W2:Y:S04]  /*5d250*/  LDL.LU.S16 R10, [R1+0x328] ;  /* 0x00032800010a7983 */ /* 0x000ea80000300600 */
[----:B------:R-:W2:Y:S04]  /*5d260*/  LDL.LU.64 R12, [R1+0x118] ;  /* 0x00011800010c7983 */ /* 0x000ea80000300a00 */
[----:B------:R-:W2:Y:S04]  /*5d270*/  LDL.LU.S16 R11, [R1+0x320] ;  /* 0x00032000010b7983 */ /* 0x000ea80000300600 */
[----:B------:R-:W2:Y:S04]  /*5d280*/  LDL.LU.64 R8, [R1+0x110] ;  /* 0x0001100001087983 */ /* 0x000ea80000300a00 */
[----:B------:R-:W2:Y:S04]  /*5d290*/  LDL.LU.S16 R22, [R1+0x318] ;  /* 0x0003180001167983 */ /* 0x000ea80000300600 */
[----:B------:R-:W2:Y:S04]  /*5d2a0*/  LDL.LU.64 R6, [R1+0x108] ;  /* 0x0001080001067983 */ /* 0x000ea80000300a00 */
[----:B------:R-:W2:Y:S04]  /*5d2b0*/  LDL.LU.64 R4, [R1+0x100] ;  /* 0x0001000001047983 */ /* 0x000ea80000300a00 */
[----:B------:R-:W2:Y:S04]  /*5d2c0*/  LDL.LU.64 R2, [R1+0xf8] ;  /* 0x0000f80001027983 */ /* 0x000ea80000300a00 */
[----:B------:R0:W-:Y:S04]  /*5d2d0*/  STL [R1+0xff8], R23 ;  /* 0x000ff81701007387 */ /* 0x0001e80000100800 */
[----:B0-----:R-:W2:Y:S04]  /*5d2e0*/  LDL.LU.S16 R23, [R1+0x340] ;  /* 0x0003400001177983 */ /* 0x001ea80000300600 */
[----:B------:R-:W2:Y:S04]  /*5d2f0*/  LDL.LU.64 R26, [R1+0x11f0] ;  /* 0x0011f000011a7983 */ /* 0x000ea80000300a00 */
[----:B------:R-:W3:Y:S02]  /*5d300*/  LDL.LU R29, [R1+0x11e8] ;  /* 0x0011e800011d7983 */ /* 0x000ee40000300800 */
[----:B---3--:R-:W-:-:S02]  /*5d310*/  PRMT R29, R0, 0x7632, R29 ;  /* 0x00007632001d7816 */ /* 0x008fc4000000001d */
[----:B--2---:R-:W-:Y:S04]  /*5d320*/  STG.E.U16 [R26.64], R0 ;  /* 0x000000001a007986 */ /* 0x004fe8000c101506 */
[----:B------:R0:W-:Y:S04]  /*5d330*/  STL.64 [R1+0xff0], R28 ;  /* 0x000ff01c01007387 */ /* 0x0001e80000100a00 */
[----:B0-----:R-:W2:Y:S04]  /*5d340*/  LDL.LU.64 R28, [R1+0x138] ;  /* 0x00013800011c7983 */ /* 0x001ea80000300a00 */
[----:B------:R-:W3:Y:S04]  /*5d350*/  LDL.LU.64 R26, [R1+0x11e0] ;  /* 0x0011e000011a7983 */ /* 0x000ee80000300a00 */
[----:B------:R-:W3:Y:S02]  /*5d360*/  LDL.LU R0, [R1+0x11d8] ;  /* 0x0011d80001007983 */ /* 0x000ee40000300800 */
[----:B---3--:R-:W-:-:S02]  /*5d370*/  PRMT R0, R26, 0x7632, R0 ;  /* 0x000076321a007816 */ /* 0x008fc40000000000 */
[----:B------:R-:W-:Y:S04]  /*5d380*/  STG.E.U16 [R24.64], R26 ;  /* 0x0000001a18007986 */ /* 0x000fe8000c101506 */
[----:B------:R0:W-:Y:S04]  /*5d390*/  STL [R1+0x1008], R0 ;  /* 0x0010080001007387 */ /* 0x0001e80000100800 */
[----:B0-----:R-:W3:Y:S04]  /*5d3a0*/  LDL.LU.S16 R0, [R1+0x348] ;  /* 0x0003480001007983 */ /* 0x001ee80000300600 */
[----:B------:R-:W2:Y:S04]  /*5d3b0*/  LDL.LU.64 R24, [R1+0x11d0] ;  /* 0x0011d00001187983 */ /* 0x000ea80000300a00 */
[----:B------:R-:W2:Y:S02]  /*5d3c0*/  LDL.LU R26, [R1+0x11cc] ;  /* 0x0011cc00011a7983 */ /* 0x000ea40000300800 */
[----:B--2---:R-:W-:-:S02]  /*5d3d0*/  PRMT R27, R26, 0x7632, R27 ;  /* 0x000076321a1b7816 */ /* 0x004fc4000000001b */
[----:B------:R-:W-:Y:S04]  /*5d3e0*/  STG.E.U16 [R24.64], R26 ;  /* 0x0000001a18007986 */ /* 0x000fe8000c101506 */
[----:B------:R0:W-:Y:S04]  /*5d3f0*/  STL.S16 [R1+0x1a0], R27 ;  /* 0x0001a01b01007387 */ /* 0x0001e80000100600 */
[----:B0-----:R-:W2:Y:S04]  /*5d400*/  LDL.LU R27, [R1+0x11c8] ;  /* 0x0011c800011b7983 */ /* 0x001ea80000300800 */
[----:B------:R-:W2:Y:S04]  /*5d410*/  LDL.LU.64 R24, [R1+0x11c0] ;  /* 0x0011c00001187983 */ /* 0x000ea80000300a00 */
[----:B------:R-:W2:Y:S04]  /*5d420*/  LDL.LU R26, [R1+0x11b8] ;  /* 0x0011b800011a7983 */ /* 0x000ea80000300800 */
[----:B--2---:R0:W-:Y:S04]  /*5d430*/  STG.E.U16 [R24.64], R26 ;  /* 0x0000001a18007986 */ /* 0x0041e8000c101506 */
[----:B0-----:R-:W2:Y:S04]  /*5d440*/  LDL.LU.64 R24, [R1+0x11b0] ;  /* 0x0011b00001187983 */ /* 0x001ea80000300a00 */
        /* <DEDUP_REMOVED lines=24> */
[----:B------:R-:W3:Y:S04]  /*5d5d0*/  LDL.LU R26, [R1+0x1128] ;  /* 0x00112800011a7983 */ /* 0x000ee80000300800 */
[----:B--2---:R0:W-:Y:S04]  /*5d5e0*/  STG.E.U16 [R24.64], R27 ;  /* 0x0000001b18007986 */ /* 0x0041e8000c101506 */
[----:B0-----:R-:W3:Y:S04]  /*5d5f0*/  LDL.LU.64 R24, [R1+0x1120] ;  /* 0x0011200001187983 */ /* 0x001ee80000300a00 */
[----:B------:R-:W2:Y:S04]  /*5d600*/  LDL.LU R27, [R1+0x1118] ;  /* 0x00111800011b7983 */ /* 0x000ea80000300800 */
[----:B---3--:R0:W-:Y:S04]  /*5d610*/  STG.E.U16 [R24.64], R0 ;  /* 0x0000000018007986 */ /* 0x0081e8000c101506 */
[----:B0-----:R-:W3:Y:S04]  /*5d620*/  LDL.LU.64 R24, [R1+0x1110] ;  /* 0x0011100001187983 */ /* 0x001ee80000300a00 */
[----:B------:R-:W2:Y:S04]  /*5d630*/  LDL.LU.S16 R0, [R1+0x278] ;  /* 0x0002780001007983 */ /* 0x000ea80000300600 */
[----:B--2---:R0:W-:Y:S04]  /*5d640*/  STL [R1+0x1018], R0 ;  /* 0x0010180001007387 */ /* 0x0041e80000100800 */
[----:B0-----:R-:W2:Y:S04]  /*5d650*/  LDL.LU.S16 R0, [R1+0x280] ;  /* 0x0002800001007983 */ /* 0x001ea80000300600 */
        /* <DEDUP_REMOVED lines=26> */
[----:B------:R-:W-:Y:S04]  /*5d800*/  STG.E.U16 [R28.64], R23 ;  /* 0x000000171c007986 */ /* 0x000fe8000c101506 */
[----:B--2---:R0:W-:Y:S04]  /*5d810*/  STL [R1+0x10f8], R0 ;  /* 0x0010f80001007387 */ /* 0x0041e80000100800 */
[----:B0-----:R-:W2:Y:S04]  /*5d820*/  LDL.LU.S16 R0, [R1+0x2f0] ;  /* 0x0002f00001007983 */ /* 0x001ea80000300600 */
[----:B------:R-:W2:Y:S04]  /*5d830*/  LDL.LU.S16 R23, [R1+0x270] ;  /* 0x0002700001177983 */ /* 0x000ea80000300600 */
[----:B------:R-:W2:Y:S04]  /*5d840*/  LDL.LU.64 R28, [R1+0x60] ;  /* 0x00006000011c7983 */ /* 0x000ea80000300a00 */
        /* <DEDUP_REMOVED lines=34> */
[----:B----4-:R-:W-:Y:S04]  /*5da70*/  STG.E.U16 [R20.64], R16 ;  /* 0x0000001014007986 */ /* 0x010fe8000c101506 */
[----:B-----5:R-:W-:Y:S04]  /*5da80*/  STG.E.U16 [R18.64], R17 ;  /* 0x0000001112007986 */ /* 0x020fe8000c101506 */
[----:B------:R-:W-:Y:S04]  /*5da90*/  STG.E.U16 [R14.64], R10 ;  /* 0x0000000a0e007986 */ /* 0x000fe8000c101506 */
[----:B--2---:R0:W-:Y:S04]  /*5daa0*/  STL.64 [R1+0x1108], R28 ;  /* 0x0011081c01007387 */ /* 0x0041e80000100a00 */
[----:B0-----:R-:W2:Y:S04]  /*5dab0*/  LDL.LU.64 R28, [R1+0xf0] ;  /* 0x0000f000011c7983 */ /* 0x001ea80000300a00 */
[----:B------:R-:W-:Y:S04]  /*5dac0*/  STG.E.U16 [R12.64], R11 ;  /* 0x0000000b0c007986 */ /* 0x000fe8000c101506 */
[----:B------:R0:W-:Y:S04]  /*5dad0*/  STG.E.U16 [R8.64], R22 ;  /* 0x0000001608007986 */ /* 0x0001e8000c101506 */
[----:B------:R1:W-:Y:S04]  /*5dae0*/  STG.E.U16 [R6.64], R27 ;  /* 0x0000001b06007986 */ /* 0x0003e8000c101506 */
[----:B0-----:R-:W4:Y:S04]  /*5daf0*/  LDL.LU.S16 R22, [R1+0x268] ;  /* 0x0002680001167983 */ /* 0x001f280000300600 */
[----:B------:R-:W5:Y:S04]  /*5db00*/  LDL.LU.64 R20, [R1+0x58] ;  /* 0x0000580001147983 */ /* 0x000f680000300a00 */
[----:B------:R-:W4:Y:S04]  /*5db10*/  LDL.LU.64 R18, [R1+0x50] ;  /* 0x0000500001127983 */ /* 0x000f280000300a00 */
[----:B------:R-:W4:Y:S04]  /*5db20*/  LDL.LU.64 R16, [R1+0x48] ;  /* 0x0000480001107983 */ /* 0x000f280000300a00 */
[----:B------:R-:W4:Y:S04]  /*5db30*/  LDL.LU.64 R14, [R1+0x40] ;  /* 0x00004000010e7983 */ /* 0x000f280000300a00 */
[----:B------:R-:W4:Y:S04]  /*5db40*/  LDL.LU.64 R12, [R1+0x38] ;  /* 0x00003800010c7983 */ /* 0x000f280000300a00 */
[----:B------:R-:W4:Y:S04]  /*5db50*/  LDL.LU.64 R10, [R1+0x30] ;  /* 0x00003000010a7983 */ /* 0x000f280000300a00 */
[----:B---3--:R-:W-:Y:S04]  /*5db60*/  STG.E.U16 [R4.64], R25 ;  /* 0x0000001904007986 */ /* 0x008fe8000c101506 */
[----:B------:R-:W3:Y:S04]  /*5db70*/  LDL.LU.64 R8, [R1+0x28] ;  /* 0x0000280001087983 */ /* 0x000ee80000300a00 */
[----:B------:R0:W-:Y:S04]  /*5db80*/  STG.E.U16 [R2.64], R24 ;  /* 0x0000001802007986 */ /* 0x0001e8000c101506 */
[----:B-1----:R-:W3:Y:S04]  /*5db90*/  LDL.LU.64 R6, [R1+0x20] ;  /* 0x0000200001067983 */ /* 0x002ee80000300a00 */
[----:B0-----:R-:W3:Y:S04]  /*5dba0*/  LDL.LU.64 R2, [R1+0x18] ;  /* 0x0000180001027983 */ /* 0x001ee80000300a00 */
[----:B------:R-:W3:Y:S04]  /*5dbb0*/  LDL.LU.64 R4, [R1+0x10] ;  /* 0x0000100001047983 */ /* 0x000ee80000300a00 */
[----:B------:R-:W3:Y:S04]  /*5dbc0*/  LDL.LU.64 R24, [R1+0x8] ;  /* 0x0000080001187983 */ /* 0x000ee80000300a00 */
[----:B--2---:R0:W-:Y:S04]  /*5dbd0*/  STG.E.U16 [R28.64], R26 ;  /* 0x0000001a1c007986 */ /* 0x0041e8000c101506 */
[----:B0-----:R-:W2:Y:S04]  /*5dbe0*/  LDL.LU.64 R28, [R1+0x1108] ;  /* 0x00110800011c7983 */ /* 0x001ea80000300a00 */
[----:B------:R-:W3:Y:S04]  /*5dbf0*/  LDL.LU.64 R26, [R1] ;  /* 0x00000000011a7983 */ /* 0x000ee80000300a00 */
        /* <DEDUP_REMOVED lines=49> */
[----:B0-----:R-:W4:Y:S04]  /*5df10*/  LDL.LU.64 R28, [R1+0x1000] ;  /* 0x00100000011c7983 */ /* 0x001f280000300a00 */
[----:B------:R-:W2:Y:S04]  /*5df20*/  LDL.LU R23, [R1+0xff8] ;  /* 0x000ff80001177983 */ /* 0x000ea80000300800 */
[----:B----4-:R0:W-:Y:S04]  /*5df30*/  STG.E.U16 [R28.64], R22 ;  /* 0x000000161c007986 */ /* 0x0101e8000c101506 */
[----:B0-----:R-:W4:Y:S04]  /*5df40*/  LDL.LU.64 R28, [R1+0xff0] ;  /* 0x000ff000011c7983 */ /* 0x001f280000300a00 */
[----:B------:R-:W5:Y:S04]  /*5df50*/  LDL.LU R22, [R1+0xfe8] ;  /* 0x000fe80001167983 */ /* 0x000f680000300800 */
[----:B-----5:R0:W-:Y:S04]  /*5df60*/  STG.E.U16 [R20.64], R22 ;  /* 0x0000001614007986 */ /* 0x0201e8000c101506 */
[----:B0-----:R-:W5:Y:S04]  /*5df70*/  LDL.LU.64 R20, [R1+0xfe0] ;  /* 0x000fe00001147983 */ /* 0x001f680000300a00 */
[----:B------:R-:W2:Y:S04]  /*5df80*/  LDL.LU R22, [R1+0xfd8] ;  /* 0x000fd80001167983 */ /* 0x000ea80000300800 */
        /* <DEDUP_REMOVED lines=13> */
[----:B0-----:R-:W3:Y:S04]  /*5e060*/  LDL.LU.64 R10, [R1+0xf90] ;  /* 0x000f9000010a7983 */ /* 0x001ee80000300a00 */
[----:B------:R-:W5:Y:S04]  /*5e070*/  LDL.LU R12, [R1+0xf88] ;  /* 0x000f8800010c7983 */ /* 0x000f680000300800 */
[----:B---3--:R0:W-:Y:S04]  /*5e080*/  STG.E.U16 [R8.64], R10 ;  /* 0x0000000a08007986 */ /* 0x0081e8000c101506 */
[----:B0-----:R-:W3:Y:S04]  /*5e090*/  LDL.LU.64 R8, [R1+0xf80] ;  /* 0x000f800001087983 */ /* 0x001ee80000300a00 */
[----:B------:R-:W2:Y:S04]  /*5e0a0*/  LDL.LU R10, [R1+0xf78] ;  /* 0x000f7800010a7983 */ /* 0x000ea80000300800 */
[----:B---3--:R0:W-:Y:S04]  /*5e0b0*/  STG.E.U16 [R6.64], R8 ;  /* 0x0000000806007986 */ /* 0x0081e8000c101506 */
[----:B0-----:R-:W3:Y:S04]  /*5e0c0*/  LDL.LU.64 R6, [R1+0xf70] ;  /* 0x000f700001067983 */ /* 0x001ee80000300a00 */
[----:B------:R-:W2:Y:S04]  /*5e0d0*/  LDL.LU R8, [R1+0xf68] ;  /* 0x000f680001087983 */ /* 0x000ea80000300800 */
[----:B---3--:R0:W-:Y:S04]  /*5e0e0*/  STG.E.U16 [R2.64], R6 ;  /* 0x0000000602007986 */ /* 0x0081e8000c101506 */
[----:B0-----:R-:W3:Y:S04]  /*5e0f0*/  LDL.LU.64 R2, [R1+0xf60] ;  /* 0x000f600001027983 */ /* 0x001ee80000300a00 */
[----:B------:R-:W2:Y:S04]  /*5e100*/  LDL.LU R6, [R1+0xf58] ;  /* 0x000f580001067983 */ /* 0x000ea80000300800 */
[----:B---3--:R0:W-:Y:S04]  /*5e110*/  STG.E.U16 [R4.64], R2 ;  /* 0x0000000204007986 */ /* 0x0081e8000c101506 */
[----:B----4-:R1:W-:Y:S04]  /*5e120*/  STG.E.U16 [R24.64], R28 ;  /* 0x0000001c18007986 */ /* 0x0103e8000c101506 */
[----:B------:R3:W-:Y:S04]  /*5e130*/  STG.E.U16 [R26.64], R3 ;  /* 0x000000031a007986 */ /* 0x0007e8000c101506 */
[----:B0-----:R-:W4:Y:S04]  /*5e140*/  LDL.LU.64 R4, [R1+0xf50] ;  /* 0x000f500001047983 */ /* 0x001f280000300a00 */
[----:B------:R-:W4:Y:S04]  /*5e150*/  LDL.LU R2, [R1+0xf48] ;  /* 0x000f480001027983 */ /* 0x000f280000300800 */
[----:B-1----:R-:W2:Y:S04]  /*5e160*/  LDL.LU.64 R24, [R1+0xf40] ;  /* 0x000f400001187983 */ /* 0x002ea80000300a00 */
[----:B------:R-:W2:Y:S04]  /*5e170*/  LDL.LU R28, [R1+0x500] ;  /* 0x00050000011c7983 */ /* 0x000ea80000300800 */
[----:B---3--:R-:W3:Y:S04]  /*5e180*/  LDL.LU.64 R26, [R1+0xf38] ;  /* 0x000f3800011a7983 */ /* 0x008ee80000300a00 */
[----:B------:R-:W4:Y:S04]  /*5e190*/  LDL.LU R3, [R1+0xf34] ;  /* 0x000f340001037983 */ /* 0x000f280000300800 */
[----:B----4-:R0:W-:Y:S04]  /*5e1a0*/  STG.E.U16 [R2.64], R5 ;  /* 0x0000000502007986 */ /* 0x0101e8000c101506 */
[----:B0-----:R-:W4:Y:S04]  /*5e1b0*/  LDL.LU R5, [R1+0xf30] ;  /* 0x000f300001057983 */ /* 0x001f280000300800 */
[----:B------:R-:W2:Y:S04]  /*5e1c0*/  LDL.LU R3, [R1+0x4e0] ;  /* 0x0004e00001037983 */ /* 0x000ea80000300800 */
[----:B------:R-:W2:Y:S04]  /*5e1d0*/  LDL.LU R2, [R1+0x834] ;  /* 0x0008340001027983 */ /* 0x000ea80000300800 */
[----:B----4-:R0:W-:Y:S04]  /*5e1e0*/  STG.E.U16 [R4.64], R7 ;  /* 0x0000000704007986 */ /* 0x0101e8000c101506 */
[----:B0-----:R-:W2:Y:S04]  /*5e1f0*/  LDL.LU R7, [R1+0xf2c] ;  /* 0x000f2c0001077983 */ /* 0x001ea80000300800 */
[----:B------:R-:W4:Y:S04]  /*5e200*/  LDL.LU R4, [R1+0x860] ;  /* 0x0008600001047983 */ /* 0x000f280000300800 */
[----:B------:R-:W3:Y:S04]  /*5e210*/  LDL.LU R5, [R1+0x3a0] ;  /* 0x0003a00001057983 */ /* 0x000ee80000300800 */
[----:B--2---:R0:W-:Y:S04]  /*5e220*/  STG.E.U16 [R6.64], R9 ;  /* 0x0000000906007986 */ /* 0x0041e8000c101506 */
[----:B0-----:R-:W2:Y:S04]  /*5e230*/  LDL.LU R9, [R1+0xf28] ;  /* 0x000f280001097983 */ /* 0x001ea80000300800 */
[----:B------:R-:W3:Y:S04]  /*5e240*/  LDL.LU R6, [R1+0x4cc] ;  /* 0x0004cc0001067983 */ /* 0x000ee80000300800 */
[----:B------:R-:W3:Y:S04]  /*5e250*/  LDL.LU R7, [R1+0x4d0] ;  /* 0x0004d00001077983 */ /* 0x000ee80000300800 */
[----:B--2---:R0:W-:Y:S04]  /*5e260*/  STG.E.U16 [R8.64], R11 ;  /* 0x0000000b08007986 */ /* 0x0041e8000c101506 */
[----:B0-----:R-:W2:Y:S04]  /*5e270*/  LDL.LU R11, [R1+0xf24] ;  /* 0x000f2400010b7983 */ /* 0x001ea80000300800 */
[----:B------:R-:W3:Y:S04]  /*5e280*/  LDL.LU R8, [R1+0x4d4] ;  /* 0x0004d40001087983 */ /* 0x000ee80000300800 */
[----:B------:R-:W3:Y:S04]  /*5e290*/  LDL.LU R9, [R1+0x4d8] ;  /* 0x0004d80001097983 */ /* 0x000ee80000300800 */
[----:B--2---:R0:W-:Y:S04]  /*5e2a0*/  STG.E.U16 [R10.64], R13 ;  /* 0x0000000d0a007986 */ /* 0x0041e8000c101506 */
[----:B0-----:R-:W5:Y:S04]  /*5e2b0*/  LDL.LU R13, [R1+0xf20] ;  /* 0x000f2000010d7983 */ /* 0x001f680000300800 */
[----:B------:R-:W2:Y:S04]  /*5e2c0*/  LDL.LU R10, [R1+0x4dc] ;  /* 0x0004dc00010a7983 */ /* 0x000ea80000300800 */
[----:B------:R-:W2:Y:S04]  /*5e2d0*/  LDL.LU R11, [R1+0x844] ;  /* 0x00084400010b7983 */ /* 0x000ea80000300800 */
[----:B-----5:R0:W-:Y:S04]  /*5e2e0*/  STG.E.U16 [R12.64], R15 ;  /* 0x0000000f0c007986 */ /* 0x0201e8000c101506 */
        /* <DEDUP_REMOVED lines=17> */
[----:B------:R-:W3:Y:S01]  /*5e400*/  LDL.LU R20, [R1+0x854] ;  /* 0x0008540001147983 */ /* 0x000ee20000300800 */
[----:B----4-:R-:W-:-:S03]  /*5e410*/  FFMA R4, R25, 0.69314718246459960938, R4 ;  /* 0x3f31721819047823 */ /* 0x010fc60000000004 */
[----:B------:R-:W4:Y:S04]  /*5e420*/  LDL.LU R21, [R1+0x850] ;  /* 0x0008500001157983 */ /* 0x000f280000300800 */
[----:B-----5:R0:W-:Y:S01]  /*5e430*/  STG.E.U16 [R22.64], R29 ;  /* 0x0000001d16007986 */ /* 0x0201e2000c101506 */
[----:B---3--:R-:W-:-:S03]  /*5e440*/  FFMA R7, R7, 0.69314718246459960938, R20 ;  /* 0x3f31721807077823 */ /* 0x008fc60000000014 */
[----:B0-----:R-:W3:Y:S04]  /*5e450*/  LDL.LU R22, [R1+0x85c] ;  /* 0x00085c0001167983 */ /* 0x001ee80000300800 */
[----:B------:R-:W5:Y:S04]  /*5e460*/  LDL.LU R23, [R1+0x858] ;  /* 0x0008580001177983 */ /* 0x000f680000300800 */
[----:B------:R-:W2:Y:S04]  /*5e470*/  LDL.LU R25, [R1+0xf08] ;  /* 0x000f080001197983 */ /* 0x000ea80000300800 */
[----:B------:R0:W-:Y:S04]  /*5e480*/  STL [R1+0xf04], R4 ;  /* 0x000f040401007387 */ /* 0x0001e80000100800 */
[----:B------:R-:W2:Y:S01]  /*5e490*/  LDL.LU R20, [R1+0x7a8] ;  /* 0x0007a80001147983 */ /* 0x000ea20000300800 */
[----:B----4-:R-:W-:-:S03]  /*5e4a0*/  FFMA R8, R8, 0.69314718246459960938, R21 ;  /* 0x3f31721808087823 */ /* 0x010fc60000000015 */
[----:B--2---:R-:W-:Y:S04]  /*5e4b0*/  STL [R1+0xed4], R20 ;  /* 0x000ed41401007387 */ /* 0x004fe80000100800 */
[----:B------:R-:W2:Y:S01]  /*5e4c0*/  LDL.LU R21, [R1+0x7fc] ;  /* 0x0007fc0001157983 */ /* 0x000ea20000300800 */
[----:B------:R-:W-:Y:S02]  /*5e4d0*/  FFMA R12, R12, 0.69314718246459960938, R16 ;  /* 0x3f3172180c0c7823 */ /* 0x000fe40000000010 */
[----:B------:R-:W-:Y:S01]  /*5e4e0*/  FFMA R13, R13, 0.69314718246459960938, R17 ;  /* 0x3f3172180d0d7823 */ /* 0x000fe20000000011 */
[----:B--2---:R-:W-:Y:S04]  /*5e4f0*/  STL [R1+0xed8], R21 ;  /* 0x000ed81501007387 */ /* 0x004fe80000100800 */
[----:B0-----:R-:W2:Y:S04]  /*5e500*/  LDL.LU.S16 R4, [R1+0x1a0] ;  /* 0x0001a00001047983 */ /* 0x001ea80000300600 */
[----:B------:R-:W4:Y:S04]  /*5e510*/  LDL.LU R16, [R1+0x504] ;  /* 0x0005040001107983 */ /* 0x000f280000300800 */
[----:B------:R-:W2:Y:S01]  /*5e520*/  LDL.LU R17, [R1+0x50c] ;  /* 0x00050c0001117983 */ /* 0x000ea20000300800 */
[----:B------:R-:W-:-:S03]  /*5e530*/  FFMA R9, R9, 0.69314718246459960938, R18 ;  /* 0x3f31721809097823 */ /* 0x000fc60000000012 */
[----:B--2---:R0:W-:Y:S04]  /*5e540*/  STL [R1+0xf00], R17 ;  /* 0x000f001101007387 */ /* 0x0041e80000100800 */
[----:B0-----:R-:W4:Y:S04]  /*5e550*/  LDL.LU R17, [R1+0x830] ;  /* 0x0008300001117983 */ /* 0x001f280000300800 */
[----:B------:R-:W2:Y:S01]  /*5e560*/  LDL.LU R18, [R1+0x514] ;  /* 0x0005140001127983 */ /* 0x000ea20000300800 */
[----:B------:R-:W-:-:S03]  /*5e570*/  FFMA R10, R10, 0.69314718246459960938, R19 ;  /* 0x3f3172180a0a7823 */ /* 0x000fc60000000013 */
[----:B--2---:R0:W-:Y:S04]  /*5e580*/  STL [R1+0xefc], R18 ;  /* 0x000efc1201007387 */ /* 0x0041e80000100800 */
[----:B0-----:R-:W2:Y:S04]  /*5e590*/  LDL.LU R18, [R1+0x82c] ;  /* 0x00082c0001127983 */ /* 0x001ea80000300800 */
[----:B------:R-:W2:Y:S04]  /*5e5a0*/  LDL.LU R19, [R1+0x520] ;  /* 0x0005200001137983 */ /* 0x000ea80000300800 */
[----:B--2---:R0:W-:Y:S04]  /*5e5b0*/  STL [R1+0xef8], R19 ;  /* 0x000ef81301007387 */ /* 0x0041e80000100800 */
[----:B0-----:R-:W2:Y:S04]  /*5e5c0*/  LDL.LU R19, [R1+0x828] ;  /* 0x0008280001137983 */ /* 0x001ea80000300800 */
        /* <DEDUP_REMOVED lines=13> */
[----:B------:R-:W-:-:S02]  /*5e6a0*/  FFMA R14, R15, 0.69314718246459960938, R14 ;  /* 0x3f3172180f0e7823 */ /* 0x000fc4000000000e */
[----:B------:R-:W-:Y:S02]  /*5e6b0*/  FFMA R15, R28, 0.69314718246459960938, R2 ;  /* 0x3f3172181c0f7823 */ /* 0x000fe40000000002 */
[----:B---3--:R-:W-:Y:S01]  /*5e6c0*/  FFMA R5, R5, 0.69314718246459960938, R22 ;  /* 0x3f31721805057823 */ /* 0x008fe20000000016 */
[----:B------:R-:W-:Y:S01]  /*5e6d0*/  STG.E.U16 [R26.64], R0 ;  /* 0x000000001a007986 */ /* 0x000fe2000c101506 */
[----:B-----5:R-:W-:-:S03]  /*5e6e0*/  FFMA R6, R6, 0.69314718246459960938, R23 ;  /* 0x3f31721806067823 */ /* 0x020fc60000000017 */
[----:B------:R-:W-:Y:S01]  /*5e6f0*/  STG.E.U16 [R24.64], R4 ;  /* 0x0000000418007986 */ /* 0x000fe2000c101506 */
[----:B------:R-:W-:-:S03]  /*5e700*/  FFMA R11, R3, 0.69314718246459960938, R11 ;  /* 0x3f317218030b7823 */ /* 0x000fc6000000000b */
[----:B------:R-:W0:Y:S04]  /*5e710*/  S2R R3, SR_TID.X ;  /* 0x0000000000037919 */ /* 0x000e280000002100 */
[----:B--2---:R1:W-:Y:S04]  /*5e720*/  STL [R1+0xef4], R21 ;  /* 0x000ef41501007387 */ /* 0x0043e80000100800 */
[----:B-1----:R-:W2:Y:S04]  /*5e730*/  LDL.LU R21, [R1+0x824] ;  /* 0x0008240001157983 */ /* 0x002ea80000300800 */
[----:B------:R-:W3:Y:S04]  /*5e740*/  LDL.LU R20, [R1+0x804] ;  /* 0x0008040001147983 */ /* 0x000ee80000300800 */
        /* <DEDUP_REMOVED lines=8> */
[----:B------:R-:W2:Y:S01]  /*5e7d0*/  LDL.LU R4, [R1+0xf04] ;  /* 0x000f040001047983 */ /* 0x000ea20000300800 */
[----:B0-----:R-:W-:-:S03]  /*5e7e0*/  LOP3.LUT R3, R3, 0x1c, RZ, 0xc0, !PT ;  /* 0x0000001c03037812 */ /* 0x001fc600078ec0ff */
[----:B------:R-:W-:Y:S06]  /*5e7f0*/  BAR.SYNC.DEFER_BLOCKING 0x0 ;  /* 0x0000000000007b1d */ /* 0x000fec0000010000 */
[----:B------:R-:W3:Y:S04]  /*5e800*/  LDL.LU R24, [R1+0x56c] ;  /* 0x00056c0001187983 */ /* 0x000ee80000300800 */
[----:B------:R-:W3:Y:S01]  /*5e810*/  LDL.LU R25, [R1+0x720] ;  /* 0x0007200001197983 */ /* 0x000ee20000300800 */
[----:B----4-:R-:W-:-:S03]  /*5e820*/  FFMA R16, R16, 0.69314718246459960938, R17 ;  /* 0x3f31721810107823 */ /* 0x010fc60000000011 */
[----:B--2---:R0:W-:Y:S04]  /*5e830*/  STS.128 [R3.X4], R4 ;  /* 0x0000000403007388 */ /* 0x0041e80000004c00 */
[----:B------:R1:W-:Y:S04]  /*5e840*/  STS.128 [R3.X4+0x80], R8 ;  /* 0x0000800803007388 */ /* 0x0003e80000004c00 */
[----:B------:R2:W-:Y:S04]  /*5e850*/  STS.128 [R3.X4+0x100], R12 ;  /* 0x0001000c03007388 */ /* 0x0005e80000004c00 */
[----:B0-----:R-:W5:Y:S04]  /*5e860*/  LDL.LU R4, [R1+0x564] ;  /* 0x0005640001047983 */ /* 0x001f680000300800 */
[----:B------:R-:W4:Y:S04]  /*5e870*/  LDL.LU R5, [R1+0x7f8] ;  /* 0x0007f80001057983 */ /* 0x000f280000300800 */
[----:B------:R-:W4:Y:S04]  /*5e880*/  LDL.LU R6, [R1+0x568] ;  /* 0x0005680001067983 */ /* 0x000f280000300800 */
[----:B------:R-:W3:Y:S04]  /*5e890*/  LDL.LU R7, [R1+0x7f4] ;  /* 0x0007f40001077983 */ /* 0x000ee80000300800 */
[----:B-1----:R-:W3:Y:S04]  /*5e8a0*/  LDL.LU R8, [R1+0x554] ;  /* 0x0005540001087983 */ /* 0x002ee80000300800 */
[----:B------:R-:W3:Y:S04]  /*5e8b0*/  LDL.LU R9, [R1+0x558] ;  /* 0x0005580001097983 */ /* 0x000ee80000300800 */
[----:B------:R-:W3:Y:S04]  /*5e8c0*/  LDL.LU R10, [R1+0x55c] ;  /* 0x00055c00010a7983 */ /* 0x000ee80000300800 */
[----:B------:R-:W3:Y:S04]  /*5e8d0*/  LDL.LU R11, [R1+0x560] ;  /* 0x00056000010b7983 */ /* 0x000ee80000300800 */
[----:B--2---:R-:W2:Y:S04]  /*5e8e0*/  LDL.LU R12, [R1+0x52c] ;  /* 0x00052c00010c7983 */ /* 0x004ea80000300800 */
[----:B------:R-:W2:Y:S04]  /*5e8f0*/  LDL.LU R13, [R1+0x538] ;  /* 0x00053800010d7983 */ /* 0x000ea80000300800 */
[----:B------:R-:W2:Y:S04]  /*5e900*/  LDL.LU R14, [R1+0x548] ;  /* 0x00054800010e7983 */ /* 0x000ea80000300800 */
[----:B------:R-:W2:Y:S04]  /*5e910*/  LDL.LU R15, [R1+0x550] ;  /* 0x00055000010f7983 */ /* 0x000ea80000300800 */
[----:B------:R-:W2:Y:S02]  /*5e920*/  LDL.LU R17, [R1+0xf00] ;  /* 0x000f000001117983 */ /* 0x000ea40000300800 */
[----:B--2---:R-:W-:-:S02]  /*5e930*/  FFMA R17, R17, 0.69314718246459960938, R18 ;  /* 0x3f31721811117823 */ /* 0x004fc40000000012 */
[----:B------:R-:W2:Y:S02]  /*5e940*/  LDL.LU R18, [R1+0xefc] ;  /* 0x000efc0001127983 */ /* 0x000ea40000300800 */
[----:B--2---:R-:W-:Y:S02]  /*5e950*/  FFMA R18, R18, 0.69314718246459960938, R19 ;  /* 0x3f31721812127823 */ /* 0x004fe40000000013 */
[----:B------:R-:W2:Y:S02]  /*5e960*/  LDL.LU R19, [R1+0xef8] ;  /* 0x000ef80001137983 */ /* 0x000ea40000300800 */
[----:B--2---:R-:W-:Y:S02]  /*5e970*/  FFMA R19, R19, 0.69314718246459960938, R21 ;  /* 0x3f31721813137823 */ /* 0x004fe40000000015 */
        /* <DEDUP_REMOVED lines=8> */
[----:B------:R-:W3:Y:S02]  /*5ea00*/  LDL.LU R21, [R1+0xee4] ;  /* 0x000ee40001157983 */ /* 0x000ee40000300800 */
[----:B---3--:R-:W-:Y:S02]  /*5ea10*/  FFMA R8, R8, 0.69314718246459960938, R21 ;  /* 0x3f31721808087823 */ /* 0x008fe40000000015 */
[----:B------:R-:W2:Y:S02]  /*5ea20*/  LDL.LU R21, [R1+0xee0] ;  /* 0x000ee00001157983 */ /* 0x000ea40000300800 */
[----:B--2---:R-:W-:Y:S02]  /*5ea30*/  FFMA R9, R9, 0.69314718246459960938, R21 ;  /* 0x3f31721809097823 */ /* 0x004fe40000000015 */
[----:B------:R-:W2:Y:S01]  /*5ea40*/  LDL.LU R21, [R1+0xedc] ;  /* 0x000edc0001157983 */ /* 0x000ea20000300800 */
[----:B------:R-:W-:Y:S02]  /*5ea50*/  FFMA R11, R11, 0.69314718246459960938, R20 ;  /* 0x3f3172180b0b7823 */ /* 0x000fe40000000014 */
[----:B-----5:R-:W-:-:S02]  /*5ea60*/  FFMA R4, R4, 0.69314718246459960938, R28 ;  /* 0x3f31721804047823 */ /* 0x020fc4000000001c */
[----:B--2---:R-:W-:Y:S02]  /*5ea70*/  FFMA R10, R10, 0.69314718246459960938, R21 ;  /* 0x3f3172180a0a7823 */ /* 0x004fe40000000015 */
[----:B------:R-:W2:Y:S01]  /*5ea80*/  LDL.LU R21, [R1+0xed8] ;  /* 0x000ed80001157983 */ /* 0x000ea20000300800 */
[----:B------:R-:W3:Y:S02]  /*5ea90*/  LDL.LU R20, [R1+0xed4] ;  /* 0x000ed40001147983 */ /* 0x000ee40000300800 */
[----:B------:R-:W5:Y:S02]  /*5eaa0*/  LDL.LU R28, [R1+0xed0] ;  /* 0x000ed000011c7983 */ /* 0x000f640000300800 */
[----:B----4-:R-:W-:Y:S02]  /*5eab0*/  FFMA R5, R6, 0.69314718246459960938, R5 ;  /* 0x3f31721806057823 */ /* 0x010fe40000000005 */
[----:B------:R-:W-:Y:S01]  /*5eac0*/  FFMA R6, R24, 0.69314718246459960938, R7 ;  /* 0x3f31721818067823 */ /* 0x000fe20000000007 */
[----:B------:R-:W-:-:S02]  /*5ead0*/  FSEL R7, R25, -INF , P3 ;  /* 0xff80000019077808 */ /* 0x000fc40001800000 */
[----:B------:R-:W-:Y:S02]  /*5eae0*/  FSEL R22, R22, -INF , P5 ;  /* 0xff80000016167808 */ /* 0x000fe40002800000 */
[----:B------:R-:W-:Y:S01]  /*5eaf0*/  FSEL R23, R23, -INF , P1 ;  /* 0xff80000017177808 */ /* 0x000fe20000800000 */
[----:B------:R0:W-:Y:S01]  /*5eb00*/  STS.128 [R3.X4+0x180], R16 ;  /* 0x0001801003007388 */ /* 0x0001e20000004c00 */
[----:B------:R-:W-:Y:S02]  /*5eb10*/  FFMA R7, R7, 0.69314718246459960938, R0 ;  /* 0x3f31721807077823 */ /* 0x000fe40000000000 */
[----:B------:R-:W-:Y:S02]  /*5eb20*/  FFMA R22, R22, 0.69314718246459960938, R29 ;  /* 0x3f31721816167823 */ /* 0x000fe4000000001d */
[----:B------:R-:W-:Y:S01]  /*5eb30*/  FFMA R23, R23, 0.69314718246459960938, R2 ;  /* 0x3f31721817177823 */ /* 0x000fe20000000002 */
[----:B------:R0:W-:Y:S01]  /*5eb40*/  STS.128 [R3.X4+0x200], R12 ;  /* 0x0002000c03007388 */ /* 0x0001e20000004c00 */
[----:B------:R0:W-:Y:S02]  /*5eb50*/  STS.128 [R3.X4+0x280], R8 ;  /* 0x0002800803007388 */ /* 0x0001e40000004c00 */
[----:B------:R0:W-:Y:S01]  /*5eb60*/  STS.128 [R3.X4+0x300], R4 ;  /* 0x0003000403007388 */ /* 0x0001e20000004c00 */
[----:B--2---:R-:W-:-:S02]  /*5eb70*/  FSEL R21, R21, -INF , P0 ;  /* 0xff80000015157808 */ /* 0x004fc40000000000 */
[----:B---3--:R-:W-:-:S03]  /*5eb80*/  FSEL R20, R20, -INF , P4 ;  /* 0xff80000014147808 */ /* 0x008fc60002000000 */
[----:B------:R-:W-:Y:S02]  /*5eb90*/  FFMA R21, R21, 0.69314718246459960938, R27 ;  /* 0x3f31721815157823 */ /* 0x000fe4000000001b */
[----:B------:R-:W-:-:S05]  /*5eba0*/  FFMA R20, R20, 0.69314718246459960938, R26 ;  /* 0x3f31721814147823 */ /* 0x000fca000000001a */
[----:B------:R0:W-:Y:S01]  /*5ebb0*/  STS.128 [R3.X4+0x380], R20 ;  /* 0x0003801403007388 */ /* 0x0001e20000004c00 */
[----:B------:R-:W-:Y:S01]  /*5ebc0*/  BAR.SYNC.DEFER_BLOCKING 0x0 ;  /* 0x0000000000007b1d */ /* 0x000fe20000010000 */
[----:B-----5:R-:W-:-:S13]  /*5ebd0*/  LOP3.LUT P0, RZ, R28, 0x20000000, RZ, 0xc0, !PT ;  /* 0x200000001cff7812 */ /* 0x020fda000780c0ff */
[----:B------:R-:W-:Y:S05]  /*5ebe0*/  @P0 EXIT ;  /* 0x000000000000094d */ /* 0x000fea0003800000 */
[----:B0-----:R-:W2:Y:S04]  /*5ebf0*/  LDL.LU R2, [R1+0x2ac] ;  /* 0x0002ac0001027983 */ /* 0x001ea80000300800 */
[----:B------:R-:W0:Y:S04]  /*5ec00*/  S2R R3, SR_CTAID.Y ;  /* 0x0000000000037919 */ /* 0x000e280000002600 */
[----:B------:R-:W1:Y:S04]  /*5ec10*/  S2R R27, SR_CTAID.X ;  /* 0x00000000001b7919 */ /* 0x000e680000002500 */
[----:B------:R-:W1:Y:S01]  /*5ec20*/  S2R R29, SR_TID.X ;  /* 0x00000000001d7919 */ /* 0x000e620000002100 */
[----:B0-----:R-:W-:Y:S01]  /*5ec30*/  IMAD R0, R3, c[0x0][0x1cc], RZ ;  /* 0x0000730003007a24 */ /* 0x001fe200078e02ff */
[----:B-1----:R-:W-:-:S04]  /*5ec40*/  PRMT R29, R29, 0x6540, R27 ;  /* 0x000065401d1d7816 */ /* 0x002fc8000000001b */
[C---:B------:R-:W-:Y:S01]  /*5ec50*/  SHF.L.U32 R3, R29.reuse, 0x2, RZ ;  /* 0x000000021d037819 */ /* 0x040fe200000006ff */
[----:B------:R-:W-:Y:S01]  /*5ec60*/  IMAD.HI R5, R29, 0x4, RZ ;  /* 0x000000041d057827 */ /* 0x000fe200078e02ff */
[----:B--2---:R0:W1:Y:S03]  /*5ec70*/  LDS R7, [R2] ;  /* 0x0000000002077984 */ /* 0x0040660000000800 */
[C---:B0-----:R-:W-:Y:S02]  /*5ec80*/  IMAD.SHL.U32 R2, R0.reuse, 0x4, RZ ;  /* 0x0000000400027824 */ /* 0x041fe400078e00ff */
[----:B------:R-:W-:-:S03]  /*5ec90*/  IMAD.HI R0, R0, 0x4, RZ ;  /* 0x0000000400007827 */ /* 0x000fc600078e02ff */
[----:B------:R-:W-:-:S04]  /*5eca0*/  IADD3 R2, P0, P1, R3, c[0x0][0x180], R2 ;  /* 0x0000600003027a10 */ /* 0x000fc8000791e002 */
[----:B------:R-:W-:-:S05]  /*5ecb0*/  IADD3.X R3, R5, c[0x0][0x184], R0, P0, P1 ;  /* 0x0000610005037a10 */ /* 0x000fca00007e2400 */
[----:B-1----:R-:W-:Y:S01]  /*5ecc0*/  STG.E [R2.64], R7 ;  /* 0x0000000702007986 */ /* 0x002fe2000c101906 */
[----:B------:R-:W-:Y:S05]  /*5ecd0*/  EXIT ;  /* 0x000000000000794d */ /* 0x000fea0003800000 */
.L_x_2:
[----:B------:R-:W-:-:S00]  /*5ece0*/  BRA `(.L_x_2) ;  /* 0xfffffff000007947 */ /* 0x000fc0000383ffff */
[----:B------:R-:W-:-:S00]  /*5ecf0*/  NOP ;  /* 0x0000000000007918 */ /* 0x000fc00000000000 */
        /* <DEDUP_REMOVED lines=8> */
.L_x_3:


//--------------------- .nv.global.init           --------------------------
	.section	.nv.global.init,"aw",@progbits
.nv.global.init:
	.type		_$_str,@object
	.size		_$_str,(.L_0 - _$_str)
_$_str:
        /*0000*/ 	.byte	0x5f, 0x5f, 0x43, 0x55, 0x44, 0x41, 0x5f, 0x46, 0x54, 0x5a, 0x00
.L_0:


//--------------------- .nv.shared.attn_fwd       --------------------------
	.section	.nv.shared.attn_fwd,"aw",@nobits
	.sectionflags	@""
	.align	16
